	.target	sm_90a

	.elftype	@"ET_EXEC"


//--------------------- .note.nv.tkinfo           --------------------------
	.section	.note.nv.tkinfo,"",@"SHT_NOTE"
	.sectionflags	@"SHF_NOTE_NV_TKINFO"
	.tkinfo
        /*0018*/ 	.word	0x00000002
        /*0030*/ 	.string	""
        /*0030*/ 	.string	"ptxas"
        /*0030*/ 	.string	"Cuda compilation tools, release 13.0, V13.0.88"
        /*0030*/ 	.string	"Build cuda_13.0.r13.0/compiler.36424714_0"
        /*0030*/ 	.string	"-arch sm_90a -m 64 "



//--------------------- .note.nv.cuinfo           --------------------------
	.section	.note.nv.cuinfo,"",@"SHT_NOTE"
	.sectionflags	@"SHF_NOTE_NV_CUINFO"
        /*0018*/ 	.short	0x0002
        /*001a*/ 	.short	0x005a
        /*001c*/ 	.short	0x0082
	.zero		2


//--------------------- .nv.info                  --------------------------
	.section	.nv.info,"",@"SHT_CUDA_INFO"
	.align	4


	//----- nvinfo : EIATTR_REGCOUNT
	.align		4
        /*0000*/ 	.byte	0x04, 0x2f
        /*0002*/ 	.short	(.L_15 - .L_14)
	.align		4
.L_14:
        /*0004*/ 	.word	index@(_ZN7cutlass13device_kernelINS_4gemm6kernel13GemmUniversalINS1_17GroupProblemShapeIN4cute5tupleIJiiiEEEEENS1_10collective13CollectiveMmaINS1_39MainloopSm90ArrayTmaGmmaWarpSpecializedILi3ENS6_IJNS5_1CILi1EEESD_SD_EEENS1_43KernelPtrArrayTmaWarpSpecializedCooperativeEEENS6_IJNSC_ILi256EEESH_NSC_ILi64EEEEEENS_6half_tEPNS6_IJlSD_NSC_ILi0EEEEEESK_SN_NS5_8TiledMMAINS5_8MMA_AtomIJNS5_4SM904GMMA26MMA_64x256x16_F32F16F16_SSILNSR_5MajorE0ELST_0ELNSR_7ScaleInE1ELSU_1EEEEEENS5_6LayoutINS6_IJNSC_ILi2EEESD_SD_EEENS6_IJSD_SL_SL_EEEEENS6_IJNS5_10UnderscoreES12_S12_EEEEENS5_13SM90_TMA_LOADENS5_14ComposedLayoutINS5_7SwizzleILi3ELi4ELi3EEENS5_18smem_ptr_flag_bitsILi16EEENSX_INS6_IJNSC_ILi8EEESI_EEENS6_IJSI_SD_EEEEEEEvNS5_8identityES15_S1F_vS1G_EENS_8epilogue10collective18CollectiveEpilogueINS1I_30Sm90PtrArrayTmaWarpSpecializedILi4ELi2ELi16ELb1ELb0ELi2EEEJSJ_NS6_IJNSC_ILi128EEENSC_ILi32EEEEEESK_PNS6_IJSD_lSL_EEESK_S1R_NS1I_6fusion15FusionCallbacksIS1M_NS1S_17LinearCombinationISK_fSK_fLNS_15FloatRoundStyleE2EEESJ_S1P_JEEES15_NS16_IS18_S1A_NSX_INS6_IJSI_S1B_EEENS6_IJSD_SI_EEEEEEENS5_17SM75_U16x8_LDSM_TENS5_14SM90_TMA_STOREES21_NS5_17SM90_U16x8_STSM_TENS5_9Copy_AtomIJNS5_17SM90_U32x4_STSM_NESK_EEEvEEEvvEEEEvNT_6ParamsE)
        /*0008*/ 	.word	0x000000a8


	//----- nvinfo : EIATTR_FRAME_SIZE
	.align		4
.L_15:
        /*000c*/ 	.byte	0x04, 0x11
        /*000e*/ 	.short	(.L_17 - .L_16)
	.align		4
.L_16:
        /*0010*/ 	.word	index@($__internal_0_$__cuda_sm20_div_u64)
        /*0014*/ 	.word	0x000007f8


	//----- nvinfo : EIATTR_FRAME_SIZE
	.align		4
.L_17:
        /*0018*/ 	.byte	0x04, 0x11
        /*001a*/ 	.short	(.L_19 - .L_18)
	.align		4
.L_18:
        /*001c*/ 	.word	index@(_ZN7cutlass13device_kernelINS_4gemm6kernel13GemmUniversalINS1_17GroupProblemShapeIN4cute5tupleIJiiiEEEEENS1_10collective13CollectiveMmaINS1_39MainloopSm90ArrayTmaGmmaWarpSpecializedILi3ENS6_IJNS5_1CILi1EEESD_SD_EEENS1_43KernelPtrArrayTmaWarpSpecializedCooperativeEEENS6_IJNSC_ILi256EEESH_NSC_ILi64EEEEEENS_6half_tEPNS6_IJlSD_NSC_ILi0EEEEEESK_SN_NS5_8TiledMMAINS5_8MMA_AtomIJNS5_4SM904GMMA26MMA_64x256x16_F32F16F16_SSILNSR_5MajorE0ELST_0ELNSR_7ScaleInE1ELSU_1EEEEEENS5_6LayoutINS6_IJNSC_ILi2EEESD_SD_EEENS6_IJSD_SL_SL_EEEEENS6_IJNS5_10UnderscoreES12_S12_EEEEENS5_13SM90_TMA_LOADENS5_14ComposedLayoutINS5_7SwizzleILi3ELi4ELi3EEENS5_18smem_ptr_flag_bitsILi16EEENSX_INS6_IJNSC_ILi8EEESI_EEENS6_IJSI_SD_EEEEEEEvNS5_8identityES15_S1F_vS1G_EENS_8epilogue10collective18CollectiveEpilogueINS1I_30Sm90PtrArrayTmaWarpSpecializedILi4ELi2ELi16ELb1ELb0ELi2EEEJSJ_NS6_IJNSC_ILi128EEENSC_ILi32EEEEEESK_PNS6_IJSD_lSL_EEESK_S1R_NS1I_6fusion15FusionCallbacksIS1M_NS1S_17LinearCombinationISK_fSK_fLNS_15FloatRoundStyleE2EEESJ_S1P_JEEES15_NS16_IS18_S1A_NSX_INS6_IJSI_S1B_EEENS6_IJSD_SI_EEEEEEENS5_17SM75_U16x8_LDSM_TENS5_14SM90_TMA_STOREES21_NS5_17SM90_U16x8_STSM_TENS5_9Copy_AtomIJNS5_17SM90_U32x4_STSM_NESK_EEEvEEEvvEEEEvNT_6ParamsE)
        /*0020*/ 	.word	0x000007f8


	//----- nvinfo : EIATTR_MIN_STACK_SIZE
	.align		4
.L_19:
        /*0024*/ 	.byte	0x04, 0x12
        /*0026*/ 	.short	(.L_21 - .L_20)
	.align		4
.L_20:
        /*0028*/ 	.word	index@(_ZN7cutlass13device_kernelINS_4gemm6kernel13GemmUniversalINS1_17GroupProblemShapeIN4cute5tupleIJiiiEEEEENS1_10collective13CollectiveMmaINS1_39MainloopSm90ArrayTmaGmmaWarpSpecializedILi3ENS6_IJNS5_1CILi1EEESD_SD_EEENS1_43KernelPtrArrayTmaWarpSpecializedCooperativeEEENS6_IJNSC_ILi256EEESH_NSC_ILi64EEEEEENS_6half_tEPNS6_IJlSD_NSC_ILi0EEEEEESK_SN_NS5_8TiledMMAINS5_8MMA_AtomIJNS5_4SM904GMMA26MMA_64x256x16_F32F16F16_SSILNSR_5MajorE0ELST_0ELNSR_7ScaleInE1ELSU_1EEEEEENS5_6LayoutINS6_IJNSC_ILi2EEESD_SD_EEENS6_IJSD_SL_SL_EEEEENS6_IJNS5_10UnderscoreES12_S12_EEEEENS5_13SM90_TMA_LOADENS5_14ComposedLayoutINS5_7SwizzleILi3ELi4ELi3EEENS5_18smem_ptr_flag_bitsILi16EEENSX_INS6_IJNSC_ILi8EEESI_EEENS6_IJSI_SD_EEEEEEEvNS5_8identityES15_S1F_vS1G_EENS_8epilogue10collective18CollectiveEpilogueINS1I_30Sm90PtrArrayTmaWarpSpecializedILi4ELi2ELi16ELb1ELb0ELi2EEEJSJ_NS6_IJNSC_ILi128EEENSC_ILi32EEEEEESK_PNS6_IJSD_lSL_EEESK_S1R_NS1I_6fusion15FusionCallbacksIS1M_NS1S_17LinearCombinationISK_fSK_fLNS_15FloatRoundStyleE2EEESJ_S1P_JEEES15_NS16_IS18_S1A_NSX_INS6_IJSI_S1B_EEENS6_IJSD_SI_EEEEEEENS5_17SM75_U16x8_LDSM_TENS5_14SM90_TMA_STOREES21_NS5_17SM90_U16x8_STSM_TENS5_9Copy_AtomIJNS5_17SM90_U32x4_STSM_NESK_EEEvEEEvvEEEEvNT_6ParamsE)
        /*002c*/ 	.word	0x000007f8
.L_21:


//--------------------- .nv.compat                --------------------------
	.section	.nv.compat,"",@"SHT_CUDA_COMPAT_INFO"
	.align	4
        /*0000*/ 	.byte	0x02, 0x09, 0x01, 0x00, 0x02, 0x02, 0x04, 0x00, 0x02, 0x05, 0x05, 0x00, 0x03, 0x07, 0x01, 0x01
        /*0010*/ 	.byte	0x02, 0x03, 0x03, 0x00, 0x02, 0x06, 0x01, 0x00, 0x04, 0x0b, 0x08, 0x00, 0x00, 0x00, 0x00, 0x00
        /*0020*/ 	.byte	0x00, 0x00, 0x00, 0x00


//--------------------- .nv.info._ZN7cutlass13device_kernelINS_4gemm6kernel13GemmUniversalINS1_17GroupProblemShapeIN4cute5tupleIJiiiEEEEENS1_10collective13CollectiveMmaINS1_39MainloopSm90ArrayTmaGmmaWarpSpecializedILi3ENS6_IJNS5_1CILi1EEESD_SD_EEENS1_43KernelPtrArrayTmaWarpSpecializedCooperativeEEENS6_IJNSC_ILi256EEESH_NSC_ILi64EEEEEENS_6half_tEPNS6_IJlSD_NSC_ILi0EEEEEESK_SN_NS5_8TiledMMAINS5_8MMA_AtomIJNS5_4SM904GMMA26MMA_64x256x16_F32F16F16_SSILNSR_5MajorE0ELST_0ELNSR_7ScaleInE1ELSU_1EEEEEENS5_6LayoutINS6_IJNSC_ILi2EEESD_SD_EEENS6_IJSD_SL_SL_EEEEENS6_IJNS5_10UnderscoreES12_S12_EEEEENS5_13SM90_TMA_LOADENS5_14ComposedLayoutINS5_7SwizzleILi3ELi4ELi3EEENS5_18smem_ptr_flag_bitsILi16EEENSX_INS6_IJNSC_ILi8EEESI_EEENS6_IJSI_SD_EEEEEEEvNS5_8identityES15_S1F_vS1G_EENS_8epilogue10collective18CollectiveEpilogueINS1I_30Sm90PtrArrayTmaWarpSpecializedILi4ELi2ELi16ELb1ELb0ELi2EEEJSJ_NS6_IJNSC_ILi128EEENSC_ILi32EEEEEESK_PNS6_IJSD_lSL_EEESK_S1R_NS1I_6fusion15FusionCallbacksIS1M_NS1S_17LinearCombinationISK_fSK_fLNS_15FloatRoundStyleE2EEESJ_S1P_JEEES15_NS16_IS18_S1A_NSX_INS6_IJSI_S1B_EEENS6_IJSD_SI_EEEEEEENS5_17SM75_U16x8_LDSM_TENS5_14SM90_TMA_STOREES21_NS5_17SM90_U16x8_STSM_TENS5_9Copy_AtomIJNS5_17SM90_U32x4_STSM_NESK_EEEvEEEvvEEEEvNT_6ParamsE --------------------------
	.section	.nv.info._ZN7cutlass13device_kernelINS_4gemm6kernel13GemmUniversalINS1_17GroupProblemShapeIN4cute5tupleIJiiiEEEEENS1_10collective13CollectiveMmaINS1_39MainloopSm90ArrayTmaGmmaWarpSpecializedILi3ENS6_IJNS5_1CILi1EEESD_SD_EEENS1_43KernelPtrArrayTmaWarpSpecializedCooperativeEEENS6_IJNSC_ILi256EEESH_NSC_ILi64EEEEEENS_6half_tEPNS6_IJlSD_NSC_ILi0EEEEEESK_SN_NS5_8TiledMMAINS5_8MMA_AtomIJNS5_4SM904GMMA26MMA_64x256x16_F32F16F16_SSILNSR_5MajorE0ELST_0ELNSR_7ScaleInE1ELSU_1EEEEEENS5_6LayoutINS6_IJNSC_ILi2EEESD_SD_EEENS6_IJSD_SL_SL_EEEEENS6_IJNS5_10UnderscoreES12_S12_EEEEENS5_13SM90_TMA_LOADENS5_14ComposedLayoutINS5_7SwizzleILi3ELi4ELi3EEENS5_18smem_ptr_flag_bitsILi16EEENSX_INS6_IJNSC_ILi8EEESI_EEENS6_IJSI_SD_EEEEEEEvNS5_8identityES15_S1F_vS1G_EENS_8epilogue10collective18CollectiveEpilogueINS1I_30Sm90PtrArrayTmaWarpSpecializedILi4ELi2ELi16ELb1ELb0ELi2EEEJSJ_NS6_IJNSC_ILi128EEENSC_ILi32EEEEEESK_PNS6_IJSD_lSL_EEESK_S1R_NS1I_6fusion15FusionCallbacksIS1M_NS1S_17LinearCombinationISK_fSK_fLNS_15FloatRoundStyleE2EEESJ_S1P_JEEES15_NS16_IS18_S1A_NSX_INS6_IJSI_S1B_EEENS6_IJSD_SI_EEEEEEENS5_17SM75_U16x8_LDSM_TENS5_14SM90_TMA_STOREES21_NS5_17SM90_U16x8_STSM_TENS5_9Copy_AtomIJNS5_17SM90_U32x4_STSM_NESK_EEEvEEEvvEEEEvNT_6ParamsE,"",@"SHT_CUDA_INFO"
	.sectionflags	@""
	.align	4


	//----- nvinfo : EIATTR_CUDA_API_VERSION
	.align		4
        /*0000*/ 	.byte	0x04, 0x37
        /*0002*/ 	.short	(.L_23 - .L_22)
.L_22:
        /*0004*/ 	.word	0x00000082


	//----- nvinfo : EIATTR_KPARAM_INFO
	.align		4
.L_23:
        /*0008*/ 	.byte	0x04, 0x17
        /*000a*/ 	.short	(.L_25 - .L_24)
.L_24:
        /*000c*/ 	.word	0x00000000
        /*0010*/ 	.short	0x0000
        /*0012*/ 	.short	0x0070
        /*0014*/ 	.byte	0x00, 0xf0, 0x01, 0x1c


	//----- nvinfo : EIATTR_SPARSE_MMA_MASK
	.align		4
.L_25:
        /*0018*/ 	.byte	0x03, 0x50
        /*001a*/ 	.short	0x0000


	//----- nvinfo : EIATTR_MAXREG_COUNT
	.align		4
        /*001c*/ 	.byte	0x03, 0x1b
        /*001e*/ 	.short	0x00a8


	//----- nvinfo : EIATTR_NUM_BARRIERS
	.align		4
        /*0020*/ 	.byte	0x02, 0x4c
        /*0022*/ 	.byte	0x02
	.zero		1


	//----- nvinfo : EIATTR_EXTERNS
	.align		4
        /*0024*/ 	.byte	0x04, 0x0f
        /*0026*/ 	.short	(.L_27 - .L_26)


	//   ....[0]....
	.align		4
.L_26:
        /*0028*/ 	.word	index@(__assertfail)


	//----- nvinfo : EIATTR_ANNOTATIONS
	.align		4
.L_27:
        /*002c*/ 	.byte	0x04, 0x55
        /*002e*/ 	.short	(.L_29 - .L_28)


	//   ....[0]....
.L_28:
        /*0030*/ 	.word	0x00000001
        /*0034*/ 	.byte	0xb0, 0x36, 0x00, 0x00, 0x01, 0x00, 0x00, 0x00, 0xf0, 0x36, 0x00, 0x00, 0x01, 0x00, 0x00, 0x00
        /* <DEDUP_REMOVED lines=780> */
        /*3104*/ 	.byte	0x80, 0x67, 0x01, 0x00, 0x01, 0x00, 0x00, 0x00, 0xd0, 0x67, 0x01, 0x00


	//----- nvinfo : EIATTR_MERCURY_ISA_VERSION
	.align		4
.L_29:
        /*3110*/ 	.byte	0x03, 0x5f
        /*3112*/ 	.short	0x0101


	//----- nvinfo : EIATTR_INT_WARP_WIDE_INSTR_OFFSETS
	.align		4
        /*3114*/ 	.byte	0x04, 0x31
        /*3116*/ 	.short	(.L_31 - .L_30)


	//   ....[0]....
.L_30:
        /*3118*/ 	.word	0x00001140


	//   ....[1]....
        /*311c*/ 	.word	0x00001150


	//   ....[2]....
        /*3120*/ 	.word	0x000011c0


	//----- nvinfo : EIATTR_COOP_GROUP_MASK_REGIDS
	.align		4
.L_31:
        /*3124*/ 	.byte	0x04, 0x29
        /*3126*/ 	.short	(.L_33 - .L_32)


	//   ....[0]....
.L_32:
        /*3128*/ 	.word	0xffffffff


	//   ....[1]....
        /*312c*/ 	.word	0xffffffff


	//   ....[2]....
        /*3130*/ 	.word	0xffffffff


	//   ....[3]....
        /*3134*/ 	.word	0xffffffff


	//   ....[4]....
        /*3138*/ 	.word	0xffffffff


	//   ....[5]....
        /*313c*/ 	.word	0xffffffff


	//   ....[6]....
        /*3140*/ 	.word	0xffffffff


	//   ....[7]....
        /*3144*/ 	.word	0xffffffff


	//   ....[8]....
        /*3148*/ 	.word	0xffffffff


	//   ....[9]....
        /*314c*/ 	.word	0xffffffff


	//   ....[10]....
        /*3150*/ 	.word	0xffffffff


	//   ....[11]....
        /*3154*/ 	.word	0xffffffff


	//   ....[12]....
        /*3158*/ 	.word	0xffffffff


	//   ....[13]....
        /*315c*/ 	.word	0xffffffff


	//   ....[14]....
        /*3160*/ 	.word	0xffffffff


	//   ....[15]....
        /*3164*/ 	.word	0xffffffff


	//   ....[16]....
        /*3168*/ 	.word	0xffffffff


	//   ....[17]....
        /*316c*/ 	.word	0xffffffff


	//   ....[18]....
        /*3170*/ 	.word	0xffffffff


	//   ....[19]....
        /*3174*/ 	.word	0xffffffff


	//   ....[20]....
        /*3178*/ 	.word	0xffffffff


	//   ....[21]....
        /*317c*/ 	.word	0xffffffff


	//   ....[22]....
        /*3180*/ 	.word	0xffffffff


	//   ....[23]....
        /*3184*/ 	.word	0xffffffff


	//   ....[24]....
        /*3188*/ 	.word	0xffffffff


	//   ....[25]....
        /*318c*/ 	.word	0xffffffff


	//   ....[26]....
        /*3190*/ 	.word	0xffffffff


	//   ....[27]....
        /*3194*/ 	.word	0xffffffff


	//   ....[28]....
        /*3198*/ 	.word	0xffffffff


	//   ....[29]....
        /*319c*/ 	.word	0xffffffff


	//   ....[30]....
        /*31a0*/ 	.word	0xffffffff


	//   ....[31]....
        /*31a4*/ 	.word	0xffffffff


	//   ....[32]....
        /*31a8*/ 	.word	0xffffffff


	//   ....[33]....
        /*31ac*/ 	.word	0xffffffff


	//   ....[34]....
        /*31b0*/ 	.word	0xffffffff


	//   ....[35]....
        /*31b4*/ 	.word	0xffffffff


	//   ....[36]....
        /*31b8*/ 	.word	0xffffffff


	//   ....[37]....
        /*31bc*/ 	.word	0xffffffff


	//   ....[38]....
        /*31c0*/ 	.word	0xffffffff


	//   ....[39]....
        /*31c4*/ 	.word	0xffffffff


	//   ....[40]....
        /*31c8*/ 	.word	0xffffffff


	//   ....[41]....
        /*31cc*/ 	.word	0xffffffff


	//   ....[42]....
        /*31d0*/ 	.word	0xffffffff


	//   ....[43]....
        /*31d4*/ 	.word	0xffffffff


	//   ....[44]....
        /*31d8*/ 	.word	0xffffffff


	//   ....[45]....
        /*31dc*/ 	.word	0xffffffff


	//   ....[46]....
        /*31e0*/ 	.word	0xffffffff


	//   ....[47]....
        /*31e4*/ 	.word	0xffffffff


	//   ....[48]....
        /*31e8*/ 	.word	0xffffffff


	//   ....[49]....
        /*31ec*/ 	.word	0xffffffff


	//   ....[50]....
        /*31f0*/ 	.word	0xffffffff


	//   ....[51]....
        /*31f4*/ 	.word	0xffffffff


	//   ....[52]....
        /*31f8*/ 	.word	0xffffffff


	//   ....[53]....
        /*31fc*/ 	.word	0xffffffff


	//   ....[54]....
        /*3200*/ 	.word	0xffffffff


	//   ....[55]....
        /*3204*/ 	.word	0xffffffff


	//   ....[56]....
        /*3208*/ 	.word	0xffffffff


	//   ....[57]....
        /*320c*/ 	.word	0xffffffff


	//   ....[58]....
        /*3210*/ 	.word	0xffffffff


	//   ....[59]....
        /*3214*/ 	.word	0xffffffff


	//   ....[60]....
        /*3218*/ 	.word	0xffffffff


	//   ....[61]....
        /*321c*/ 	.word	0xffffffff


	//   ....[62]....
        /*3220*/ 	.word	0xffffffff


	//   ....[63]....
        /*3224*/ 	.word	0xffffffff


	//   ....[64]....
        /*3228*/ 	.word	0xffffffff


	//   ....[65]....
        /*322c*/ 	.word	0xffffffff


	//   ....[66]....
        /*3230*/ 	.word	0xffffffff


	//   ....[67]....
        /*3234*/ 	.word	0xffffffff


	//   ....[68]....
        /*3238*/ 	.word	0xffffffff


	//   ....[69]....
        /*323c*/ 	.word	0xffffffff


	//   ....[70]....
        /*3240*/ 	.word	0xffffffff


	//   ....[71]....
        /*3244*/ 	.word	0xffffffff


	//   ....[72]....
        /*3248*/ 	.word	0xffffffff


	//   ....[73]....
        /*324c*/ 	.word	0xffffffff


	//   ....[74]....
        /*3250*/ 	.word	0xffffffff


	//   ....[75]....
        /*3254*/ 	.word	0xffffffff


	//   ....[76]....
        /*3258*/ 	.word	0xffffffff


	//   ....[77]....
        /*325c*/ 	.word	0xffffffff


	//   ....[78]....
        /*3260*/ 	.word	0x0500000f


	//----- nvinfo : EIATTR_COOP_GROUP_INSTR_OFFSETS
	.align		4
.L_33:
        /*3264*/ 	.byte	0x04, 0x28
        /*3266*/ 	.short	(.L_35 - .L_34)


	//   ....[0]....
.L_34:
        /*3268*/ 	.word	0x00000820


	//   ....[1]....
        /*326c*/ 	.word	0x00000850


	//   ....[2]....
        /*3270*/ 	.word	0x00000d00


	//   ....[3]....
        /*3274*/ 	.word	0x00000ed0


	//   ....[4]....
        /*3278*/ 	.word	0x000010a0


	//   ....[5]....
        /*327c*/ 	.word	0x000018f0


	//   ....[6]....
        /*3280*/ 	.word	0x00001920


	//   ....[7]....
        /*3284*/ 	.word	0x000019a0


	//   ....[8]....
        /*3288*/ 	.word	0x000019b0


	//   ....[9]....
        /*328c*/ 	.word	0x000019f0


	//   ....[10]....
        /*3290*/ 	.word	0x00001a10


	//   ....[11]....
        /*3294*/ 	.word	0x00001a50


	//   ....[12]....
        /*3298*/ 	.word	0x00001a70


	//   ....[13]....
        /*329c*/ 	.word	0x00001ab0


	//   ....[14]....
        /*32a0*/ 	.word	0x00001ad0


	//   ....[15]....
        /*32a4*/ 	.word	0x00001b40


	//   ....[16]....
        /*32a8*/ 	.word	0x00001c70


	//   ....[17]....
        /*32ac*/ 	.word	0x00001cf0


	//   ....[18]....
        /*32b0*/ 	.word	0x000022d0


	//   ....[19]....
        /*32b4*/ 	.word	0x000022e0


	//   ....[20]....
        /*32b8*/ 	.word	0x00002330


	//   ....[21]....
        /*32bc*/ 	.word	0x00002340


	//   ....[22]....
        /*32c0*/ 	.word	0x00002390


	//   ....[23]....
        /*32c4*/ 	.word	0x000023a0


	//   ....[24]....
        /*32c8*/ 	.word	0x000023f0


	//   ....[25]....
        /*32cc*/ 	.word	0x00002400


	//   ....[26]....
        /*32d0*/ 	.word	0x00002450


	//   ....[27]....
        /*32d4*/ 	.word	0x00002460


	//   ....[28]....
        /*32d8*/ 	.word	0x000024f0


	//   ....[29]....
        /*32dc*/ 	.word	0x00002540


	//   ....[30]....
        /*32e0*/ 	.word	0x000025d0


	//   ....[31]....
        /*32e4*/ 	.word	0x000025f0


	//   ....[32]....
        /*32e8*/ 	.word	0x00002600


	//   ....[33]....
        /*32ec*/ 	.word	0x00002610


	//   ....[34]....
        /*32f0*/ 	.word	0x00002620


	//   ....[35]....
        /*32f4*/ 	.word	0x00002630


	//   ....[36]....
        /*32f8*/ 	.word	0x00002bd0


	//   ....[37]....
        /*32fc*/ 	.word	0x00002e70


	//   ....[38]....
        /*3300*/ 	.word	0x00003220


	//   ....[39]....
        /*3304*/ 	.word	0x00004090


	//   ....[40]....
        /*3308*/ 	.word	0x000137d0


	//   ....[41]....
        /*330c*/ 	.word	0x00013c90


	//   ....[42]....
        /*3310*/ 	.word	0x00014030


	//   ....[43]....
        /*3314*/ 	.word	0x00016250


	//   ....[44]....
        /*3318*/ 	.word	0x00016980


	//   ....[45]....
        /*331c*/ 	.word	0x00016eb0


	//   ....[46]....
        /*3320*/ 	.word	0x00017d00


	//   ....[47]....
        /*3324*/ 	.word	0x00018aa0


	//   ....[48]....
        /*3328*/ 	.word	0x00018ac0


	//   ....[49]....
        /*332c*/ 	.word	0x00018b10


	//   ....[50]....
        /*3330*/ 	.word	0x00018b30


	//   ....[51]....
        /*3334*/ 	.word	0x00018b70


	//   ....[52]....
        /*3338*/ 	.word	0x00018ba0


	//   ....[53]....
        /*333c*/ 	.word	0x00018be0


	//   ....[54]....
        /*3340*/ 	.word	0x00018c10


	//   ....[55]....
        /*3344*/ 	.word	0x00018c50


	//   ....[56]....
        /*3348*/ 	.word	0x00018c80


	//   ....[57]....
        /*334c*/ 	.word	0x00018d10


	//   ....[58]....
        /*3350*/ 	.word	0x00018e30


	//   ....[59]....
        /*3354*/ 	.word	0x00018e50


	//   ....[60]....
        /*3358*/ 	.word	0x000194b0


	//   ....[61]....
        /*335c*/ 	.word	0x000194c0


	//   ....[62]....
        /*3360*/ 	.word	0x00019510


	//   ....[63]....
        /*3364*/ 	.word	0x00019520


	//   ....[64]....
        /*3368*/ 	.word	0x00019570


	//   ....[65]....
        /*336c*/ 	.word	0x00019580


	//   ....[66]....
        /*3370*/ 	.word	0x000195d0


	//   ....[67]....
        /*3374*/ 	.word	0x000195e0


	//   ....[68]....
        /*3378*/ 	.word	0x00019630


	//   ....[69]....
        /*337c*/ 	.word	0x00019640


	//   ....[70]....
        /*3380*/ 	.word	0x000196d0


	//   ....[71]....
        /*3384*/ 	.word	0x00019740


	//   ....[72]....
        /*3388*/ 	.word	0x000197d0


	//   ....[73]....
        /*338c*/ 	.word	0x000197f0


	//   ....[74]....
        /*3390*/ 	.word	0x00019800


	//   ....[75]....
        /*3394*/ 	.word	0x00019810


	//   ....[76]....
        /*3398*/ 	.word	0x00019820


	//   ....[77]....
        /*339c*/ 	.word	0x00019830


	//   ....[78]....
        /*33a0*/ 	.word	0x0001b560


	//----- nvinfo : EIATTR_REG_RECONFIG
	.align		4
.L_35:
        /*33a4*/ 	.byte	0x01, 0x54
	.zero		2


	//----- nvinfo : EIATTR_SYSCALL_OFFSETS
	.align		4
        /*33a8*/ 	.byte	0x04, 0x46
        /*33aa*/ 	.short	(.L_37 - .L_36)


	//   ....[0]....
.L_36:
        /*33ac*/ 	.word	0x0000c570


	//   ....[1]....
        /*33b0*/ 	.word	0x0000c660


	//----- nvinfo : EIATTR_MBARRIER_INSTR_OFFSETS
	.align		4
.L_37:
        /*33b4*/ 	.byte	0x04, 0x39
        /*33b6*/ 	.short	(.L_39 - .L_38)


	//   ....[0]....
.L_38:
        /*33b8*/ 	.word	0x00000be0
        /*33bc*/ 	.word	0x000000ff
        /*33c0*/ 	.word	0x00038400
        /*33c4*/ 	.short	0x0100
        /*33c6*/ 	.byte	0x06
	.zero		1


	//   ....[1]....
        /*33c8*/ 	.word	0x00000bf0
        /*33cc*/ 	.word	0x000000ff
        /*33d0*/ 	.word	0x00038440
        /*33d4*/ 	.short	0x0100
        /*33d6*/ 	.byte	0x06
	.zero		1


	//   ....[2]....
        /*33d8*/ 	.word	0x00000c00
        /*33dc*/ 	.word	0x000000ff
        /*33e0*/ 	.word	0x00038408
        /*33e4*/ 	.short	0x0100
        /*33e6*/ 	.byte	0x06
	.zero		1


	//   ....[3]....
        /*33e8*/ 	.word	0x00000c10
        /*33ec*/ 	.word	0x000000ff
        /*33f0*/ 	.word	0x00038448
        /*33f4*/ 	.short	0x0100
        /*33f6*/ 	.byte	0x06
	.zero		1


	//   ....[4]....
        /*33f8*/ 	.word	0x00000c20
        /*33fc*/ 	.word	0x000000ff
        /*3400*/ 	.word	0x00038410
        /*3404*/ 	.short	0x0100
        /*3406*/ 	.byte	0x06
	.zero		1


	//   ....[5]....
        /*3408*/ 	.word	0x00000c30
        /*340c*/ 	.word	0x000000ff
        /*3410*/ 	.word	0x00038450
        /*3414*/ 	.short	0x0100
        /*3416*/ 	.byte	0x06
	.zero		1


	//   ....[6]....
        /*3418*/ 	.word	0x00000c40
        /*341c*/ 	.word	0x000000ff
        /*3420*/ 	.word	0x00038418
        /*3424*/ 	.short	0x0100
        /*3426*/ 	.byte	0x06
	.zero		1


	//   ....[7]....
        /*3428*/ 	.word	0x00000c50
        /*342c*/ 	.word	0x000000ff
        /*3430*/ 	.word	0x00038458
        /*3434*/ 	.short	0x0100
        /*3436*/ 	.byte	0x06
	.zero		1


	//   ....[8]....
        /*3438*/ 	.word	0x00000c60
        /*343c*/ 	.word	0x000000ff
        /*3440*/ 	.word	0x00038420
        /*3444*/ 	.short	0x0100
        /*3446*/ 	.byte	0x06
	.zero		1


	//   ....[9]....
        /*3448*/ 	.word	0x00000c70
        /*344c*/ 	.word	0x000000ff
        /*3450*/ 	.word	0x00038460
        /*3454*/ 	.short	0x0100
        /*3456*/ 	.byte	0x06
	.zero		1


	//   ....[10]....
        /*3458*/ 	.word	0x00000c80
        /*345c*/ 	.word	0x000000ff
        /*3460*/ 	.word	0x00038428
        /*3464*/ 	.short	0x0100
        /*3466*/ 	.byte	0x06
	.zero		1


	//   ....[11]....
        /*3468*/ 	.word	0x00000c90
        /*346c*/ 	.word	0x000000ff
        /*3470*/ 	.word	0x00038468
        /*3474*/ 	.short	0x0100
        /*3476*/ 	.byte	0x06
	.zero		1


	//   ....[12]....
        /*3478*/ 	.word	0x00000ca0
        /*347c*/ 	.word	0x000000ff
        /*3480*/ 	.word	0x00038430
        /*3484*/ 	.short	0x0100
        /*3486*/ 	.byte	0x06
	.zero		1


	//   ....[13]....
        /*3488*/ 	.word	0x00000cb0
        /*348c*/ 	.word	0x000000ff
        /*3490*/ 	.word	0x00038470
        /*3494*/ 	.short	0x0100
        /*3496*/ 	.byte	0x06
	.zero		1


	//   ....[14]....
        /*3498*/ 	.word	0x00000cc0
        /*349c*/ 	.word	0x000000ff
        /*34a0*/ 	.word	0x00038438
        /*34a4*/ 	.short	0x0100
        /*34a6*/ 	.byte	0x06
	.zero		1


	//   ....[15]....
        /*34a8*/ 	.word	0x00000cd0
        /*34ac*/ 	.word	0x000000ff
        /*34b0*/ 	.word	0x00038478
        /*34b4*/ 	.short	0x0100
        /*34b6*/ 	.byte	0x06
	.zero		1


	//   ....[16]....
        /*34b8*/ 	.word	0x00000e60
        /*34bc*/ 	.word	0x000000ff
        /*34c0*/ 	.word	0x00038480
        /*34c4*/ 	.short	0x0100
        /*34c6*/ 	.byte	0x06
	.zero		1


	//   ....[17]....
        /*34c8*/ 	.word	0x00000e70
        /*34cc*/ 	.word	0x000000ff
        /*34d0*/ 	.word	0x00038498
        /*34d4*/ 	.short	0x0100
        /*34d6*/ 	.byte	0x06
	.zero		1


	//   ....[18]....
        /*34d8*/ 	.word	0x00000e80
        /*34dc*/ 	.word	0x000000ff
        /*34e0*/ 	.word	0x00038488
        /*34e4*/ 	.short	0x0100
        /*34e6*/ 	.byte	0x06
	.zero		1


	//   ....[19]....
        /*34e8*/ 	.word	0x00000e90
        /*34ec*/ 	.word	0x000000ff
        /*34f0*/ 	.word	0x000384a0
        /*34f4*/ 	.short	0x0100
        /*34f6*/ 	.byte	0x06
	.zero		1


	//   ....[20]....
        /*34f8*/ 	.word	0x00000ea0
        /*34fc*/ 	.word	0x000000ff
        /*3500*/ 	.word	0x00038490
        /*3504*/ 	.short	0x0100
        /*3506*/ 	.byte	0x06
	.zero		1


	//   ....[21]....
        /*3508*/ 	.word	0x00000eb0
        /*350c*/ 	.word	0x000000ff
        /*3510*/ 	.word	0x000384a8
        /*3514*/ 	.short	0x0100
        /*3516*/ 	.byte	0x06
	.zero		1


	//   ....[22]....
        /*3518*/ 	.word	0x00001010
        /*351c*/ 	.word	0x000000ff
        /*3520*/ 	.word	0x000384b0
        /*3524*/ 	.short	0x0100
        /*3526*/ 	.byte	0x06
	.zero		1


	//   ....[23]....
        /*3528*/ 	.word	0x00001020
        /*352c*/ 	.word	0x000000ff
        /*3530*/ 	.word	0x000384d0
        /*3534*/ 	.short	0x0100
        /*3536*/ 	.byte	0x06
	.zero		1


	//   ....[24]....
        /*3538*/ 	.word	0x00001030
        /*353c*/ 	.word	0x000000ff
        /*3540*/ 	.word	0x000384b8
        /*3544*/ 	.short	0x0100
        /*3546*/ 	.byte	0x06
	.zero		1


	//   ....[25]....
        /*3548*/ 	.word	0x00001040
        /*354c*/ 	.word	0x000000ff
        /*3550*/ 	.word	0x000384d8
        /*3554*/ 	.short	0x0100
        /*3556*/ 	.byte	0x06
	.zero		1


	//   ....[26]....
        /*3558*/ 	.word	0x00001050
        /*355c*/ 	.word	0x000000ff
        /*3560*/ 	.word	0x000384c0
        /*3564*/ 	.short	0x0100
        /*3566*/ 	.byte	0x06
	.zero		1


	//   ....[27]....
        /*3568*/ 	.word	0x00001060
        /*356c*/ 	.word	0x000000ff
        /*3570*/ 	.word	0x000384e0
        /*3574*/ 	.short	0x0100
        /*3576*/ 	.byte	0x06
	.zero		1


	//   ....[28]....
        /*3578*/ 	.word	0x00001070
        /*357c*/ 	.word	0x000000ff
        /*3580*/ 	.word	0x000384c8
        /*3584*/ 	.short	0x0100
        /*3586*/ 	.byte	0x06
	.zero		1


	//   ....[29]....
        /*3588*/ 	.word	0x00001080
        /*358c*/ 	.word	0x000000ff
        /*3590*/ 	.word	0x000384e8
        /*3594*/ 	.short	0x0100
        /*3596*/ 	.byte	0x06
	.zero		1


	//   ....[30]....
        /*3598*/ 	.word	0x00001220
        /*359c*/ 	.word	0x000000ff
        /*35a0*/ 	.word	0x000384f0
        /*35a4*/ 	.short	0x0100
        /*35a6*/ 	.byte	0x06
	.zero		1


	//   ....[31]....
        /*35a8*/ 	.word	0x00001230
        /*35ac*/ 	.word	0x000000ff
        /*35b0*/ 	.word	0x000384f8
        /*35b4*/ 	.short	0x0100
        /*35b6*/ 	.byte	0x06
	.zero		1


	//   ....[32]....
        /*35b8*/ 	.word	0x00004420
        /*35bc*/ 	.word	0x000000ff
        /*35c0*/ 	.word	0x00038480
        /*35c4*/ 	.short	0x010a
        /*35c6*/ 	.byte	0x04
	.zero		1


	//   ....[33]....
        /*35c8*/ 	.word	0x00004460
        /*35cc*/ 	.word	0x000000ff
        /*35d0*/ 	.word	0x00038480
        /*35d4*/ 	.short	0x010a
        /*35d6*/ 	.byte	0x04
	.zero		1


	//   ....[34]....
        /*35d8*/ 	.word	0x00007cc0
        /*35dc*/ 	.word	0x000000ff
        /*35e0*/ 	.word	0x00038480
        /*35e4*/ 	.short	0x010a
        /*35e6*/ 	.byte	0x04
	.zero		1


	//   ....[35]....
        /*35e8*/ 	.word	0x00007d00
        /*35ec*/ 	.word	0x000000ff
        /*35f0*/ 	.word	0x00038480
        /*35f4*/ 	.short	0x010a
        /*35f6*/ 	.byte	0x04
	.zero		1


	//   ....[36]....
        /*35f8*/ 	.word	0x0000c0d0
        /*35fc*/ 	.word	0x000000ff
        /*3600*/ 	.word	0x00000000
        /*3604*/ 	.short	0x0101
        /*3606*/ 	.byte	0x04
	.zero		1


	//   ....[37]....
        /*3608*/ 	.word	0x0000c2a0
        /*360c*/ 	.word	0x00000000
        /*3610*/ 	.word	0x00000000
        /*3614*/ 	.short	0x0101
        /*3616*/ 	.byte	0x3f
	.zero		1


	//   ....[38]....
        /*3618*/ 	.word	0x0000ca00
        /*361c*/ 	.word	0x000000ff
        /*3620*/ 	.word	0x000384b0
        /*3624*/ 	.short	0x010a
        /*3626*/ 	.byte	0x2b
	.zero		1


	//   ....[39]....
        /*3628*/ 	.word	0x0000d1a0
        /*362c*/ 	.word	0x000000ff
        /*3630*/ 	.word	0x00000000
        /*3634*/ 	.short	0x0101
        /*3636*/ 	.byte	0x04
	.zero		1


	//   ....[40]....
        /*3638*/ 	.word	0x0000d1d0
        /*363c*/ 	.word	0x000000ff
        /*3640*/ 	.word	0x000384b8
        /*3644*/ 	.short	0x010a
        /*3646*/ 	.byte	0x2b
	.zero		1


	//   ....[41]....
        /*3648*/ 	.word	0x0000d770
        /*364c*/ 	.word	0x000000ff
        /*3650*/ 	.word	0x00000000
        /*3654*/ 	.short	0x0101
        /*3656*/ 	.byte	0x04
	.zero		1


	//   ....[42]....
        /*3658*/ 	.word	0x0000d7a0
        /*365c*/ 	.word	0x000000ff
        /*3660*/ 	.word	0x000384c0
        /*3664*/ 	.short	0x010a
        /*3666*/ 	.byte	0x2b
	.zero		1


	//   ....[43]....
        /*3668*/ 	.word	0x0000de70
        /*366c*/ 	.word	0x000000ff
        /*3670*/ 	.word	0x00000000
        /*3674*/ 	.short	0x0101
        /*3676*/ 	.byte	0x04
	.zero		1


	//   ....[44]....
        /*3678*/ 	.word	0x0000dea0
        /*367c*/ 	.word	0x000000ff
        /*3680*/ 	.word	0x000384c8
        /*3684*/ 	.short	0x010a
        /*3686*/ 	.byte	0x2b
	.zero		1


	//   ....[45]....
        /*3688*/ 	.word	0x0000e470
        /*368c*/ 	.word	0x000000ff
        /*3690*/ 	.word	0x00000000
        /*3694*/ 	.short	0x0101
        /*3696*/ 	.byte	0x04
	.zero		1


	//   ....[46]....
        /*3698*/ 	.word	0x0000e4c0
        /*369c*/ 	.word	0x000000ff
        /*36a0*/ 	.word	0x000384b0
        /*36a4*/ 	.short	0x010a
        /*36a6*/ 	.byte	0x2b
	.zero		1


	//   ....[47]....
        /*36a8*/ 	.word	0x0000eb90
        /*36ac*/ 	.word	0x000000ff
        /*36b0*/ 	.word	0x00000000
        /*36b4*/ 	.short	0x0101
        /*36b6*/ 	.byte	0x04
	.zero		1


	//   ....[48]....
        /*36b8*/ 	.word	0x0000ebc0
        /*36bc*/ 	.word	0x000000ff
        /*36c0*/ 	.word	0x000384b8
        /*36c4*/ 	.short	0x010a
        /*36c6*/ 	.byte	0x2b
	.zero		1


	//   ....[49]....
        /*36c8*/ 	.word	0x0000f190
        /*36cc*/ 	.word	0x000000ff
        /*36d0*/ 	.word	0x00000000
        /*36d4*/ 	.short	0x0101
        /*36d6*/ 	.byte	0x04
	.zero		1


	//   ....[50]....
        /*36d8*/ 	.word	0x0000f1c0
        /*36dc*/ 	.word	0x000000ff
        /*36e0*/ 	.word	0x000384c0
        /*36e4*/ 	.short	0x010a
        /*36e6*/ 	.byte	0x2b
	.zero		1


	//   ....[51]....
        /*36e8*/ 	.word	0x0000f890
        /*36ec*/ 	.word	0x000000ff
        /*36f0*/ 	.word	0x00000000
        /*36f4*/ 	.short	0x0101
        /*36f6*/ 	.byte	0x04
	.zero		1


	//   ....[52]....
        /*36f8*/ 	.word	0x0000f8c0
        /*36fc*/ 	.word	0x000000ff
        /*3700*/ 	.word	0x000384c8
        /*3704*/ 	.short	0x010a
        /*3706*/ 	.byte	0x2b
	.zero		1


	//   ....[53]....
        /*3708*/ 	.word	0x0000fe90
        /*370c*/ 	.word	0x000000ff
        /*3710*/ 	.word	0x00000000
        /*3714*/ 	.short	0x0101
        /*3716*/ 	.byte	0x04
	.zero		1


	//   ....[54]....
        /*3718*/ 	.word	0x0000fec0
        /*371c*/ 	.word	0x000000ff
        /*3720*/ 	.word	0x000384b0
        /*3724*/ 	.short	0x010a
        /*3726*/ 	.byte	0x2b
	.zero		1


	//   ....[55]....
        /*3728*/ 	.word	0x00010590
        /*372c*/ 	.word	0x000000ff
        /*3730*/ 	.word	0x00000000
        /*3734*/ 	.short	0x0101
        /*3736*/ 	.byte	0x04
	.zero		1


	//   ....[56]....
        /*3738*/ 	.word	0x000105c0
        /*373c*/ 	.word	0x000000ff
        /*3740*/ 	.word	0x000384b8
        /*3744*/ 	.short	0x010a
        /*3746*/ 	.byte	0x2b
	.zero		1


	//   ....[57]....
        /*3748*/ 	.word	0x00010b90
        /*374c*/ 	.word	0x000000ff
        /*3750*/ 	.word	0x00000000
        /*3754*/ 	.short	0x0101
        /*3756*/ 	.byte	0x04
	.zero		1


	//   ....[58]....
        /*3758*/ 	.word	0x00010bc0
        /*375c*/ 	.word	0x000000ff
        /*3760*/ 	.word	0x000384c0
        /*3764*/ 	.short	0x010a
        /*3766*/ 	.byte	0x2b
	.zero		1


	//   ....[59]....
        /*3768*/ 	.word	0x00011290
        /*376c*/ 	.word	0x000000ff
        /*3770*/ 	.word	0x00000000
        /*3774*/ 	.short	0x0101
        /*3776*/ 	.byte	0x04
	.zero		1


	//   ....[60]....
        /*3778*/ 	.word	0x000112c0
        /*377c*/ 	.word	0x000000ff
        /*3780*/ 	.word	0x000384c8
        /*3784*/ 	.short	0x010a
        /*3786*/ 	.byte	0x2b
	.zero		1


	//   ....[61]....
        /*3788*/ 	.word	0x00011890
        /*378c*/ 	.word	0x000000ff
        /*3790*/ 	.word	0x00000000
        /*3794*/ 	.short	0x0101
        /*3796*/ 	.byte	0x04
	.zero		1


	//   ....[62]....
        /*3798*/ 	.word	0x000118c0
        /*379c*/ 	.word	0x000000ff
        /*37a0*/ 	.word	0x000384b0
        /*37a4*/ 	.short	0x010a
        /*37a6*/ 	.byte	0x2b
	.zero		1


	//   ....[63]....
        /*37a8*/ 	.word	0x00011f90
        /*37ac*/ 	.word	0x000000ff
        /*37b0*/ 	.word	0x00000000
        /*37b4*/ 	.short	0x0101
        /*37b6*/ 	.byte	0x04
	.zero		1


	//   ....[64]....
        /*37b8*/ 	.word	0x00011fc0
        /*37bc*/ 	.word	0x000000ff
        /*37c0*/ 	.word	0x000384b8
        /*37c4*/ 	.short	0x010a
        /*37c6*/ 	.byte	0x2b
	.zero		1


	//   ....[65]....
        /*37c8*/ 	.word	0x00012590
        /*37cc*/ 	.word	0x000000ff
        /*37d0*/ 	.word	0x00000000
        /*37d4*/ 	.short	0x0101
        /*37d6*/ 	.byte	0x04
	.zero		1


	//   ....[66]....
        /*37d8*/ 	.word	0x000125c0
        /*37dc*/ 	.word	0x000000ff
        /*37e0*/ 	.word	0x000384c0
        /*37e4*/ 	.short	0x010a
        /*37e6*/ 	.byte	0x2b
	.zero		1


	//   ....[67]....
        /*37e8*/ 	.word	0x00012c90
        /*37ec*/ 	.word	0x000000ff
        /*37f0*/ 	.word	0x00000000
        /*37f4*/ 	.short	0x0101
        /*37f6*/ 	.byte	0x04
	.zero		1


	//   ....[68]....
        /*37f8*/ 	.word	0x00012cc0
        /*37fc*/ 	.word	0x000000ff
        /*3800*/ 	.word	0x000384c8
        /*3804*/ 	.short	0x010a
        /*3806*/ 	.byte	0x2b
	.zero		1


	//   ....[69]....
        /*3808*/ 	.word	0x00013310
        /*380c*/ 	.word	0x000000ff
        /*3810*/ 	.word	0x00000000
        /*3814*/ 	.short	0x0101
        /*3816*/ 	.byte	0x05
	.zero		1


	//   ....[70]....
        /*3818*/ 	.word	0x00013360
        /*381c*/ 	.word	0x000000ff
        /*3820*/ 	.word	0x00038400
        /*3824*/ 	.short	0x010a
        /*3826*/ 	.byte	0x04
	.zero		1


	//   ....[71]....
        /*3828*/ 	.word	0x00013470
        /*382c*/ 	.word	0x000000ff
        /*3830*/ 	.word	0x00000000
        /*3834*/ 	.short	0x0101
        /*3836*/ 	.byte	0x04
	.zero		1


	//   ....[72]....
        /*3838*/ 	.word	0x000139a0
        /*383c*/ 	.word	0x000000ff
        /*3840*/ 	.word	0x00000000
        /*3844*/ 	.short	0x0101
        /*3846*/ 	.byte	0x2b
	.zero		1


	//   ....[73]....
        /*3848*/ 	.word	0x00014140
        /*384c*/ 	.word	0x000000ff
        /*3850*/ 	.word	0x000384f8
        /*3854*/ 	.short	0x010a
        /*3856*/ 	.byte	0x23
	.zero		1


	//   ....[74]....
        /*3858*/ 	.word	0x00014240
        /*385c*/ 	.word	0x000000ff
        /*3860*/ 	.word	0x00038400
        /*3864*/ 	.short	0x010a
        /*3866*/ 	.byte	0x08
	.zero		1


	//   ....[75]....
        /*3868*/ 	.word	0x00014370
        /*386c*/ 	.word	0x000000ff
        /*3870*/ 	.word	0x00000000
        /*3874*/ 	.short	0x0101
        /*3876*/ 	.byte	0x08
	.zero		1


	//   ....[76]....
        /*3878*/ 	.word	0x00014560
        /*387c*/ 	.word	0x000000ff
        /*3880*/ 	.word	0x000384d0
        /*3884*/ 	.short	0x010a
        /*3886*/ 	.byte	0x23
	.zero		1


	//   ....[77]....
        /*3888*/ 	.word	0x00014670
        /*388c*/ 	.word	0x000000ff
        /*3890*/ 	.word	0x000384b0
        /*3894*/ 	.short	0x010b
        /*3896*/ 	.byte	0x23
	.zero		1


	//   ....[78]....
        /*3898*/ 	.word	0x000146d0
        /*389c*/ 	.word	0x000000ff
        /*38a0*/ 	.word	0x00000000
        /*38a4*/ 	.short	0x0101
        /*38a6*/ 	.byte	0x09
	.zero		1


	//   ....[79]....
        /*38a8*/ 	.word	0x00014700
        /*38ac*/ 	.word	0x000000ff
        /*38b0*/ 	.word	0x000384d8
        /*38b4*/ 	.short	0x010a
        /*38b6*/ 	.byte	0x23
	.zero		1


	//   ....[80]....
        /*38b8*/ 	.word	0x00014830
        /*38bc*/ 	.word	0x000000ff
        /*38c0*/ 	.word	0x000384b8
        /*38c4*/ 	.short	0x010b
        /*38c6*/ 	.byte	0x23
	.zero		1


	//   ....[81]....
        /*38c8*/ 	.word	0x000148a0
        /*38cc*/ 	.word	0x000000ff
        /*38d0*/ 	.word	0x00000000
        /*38d4*/ 	.short	0x0101
        /*38d6*/ 	.byte	0x08
	.zero		1


	//   ....[82]....
        /*38d8*/ 	.word	0x000148d0
        /*38dc*/ 	.word	0x000000ff
        /*38e0*/ 	.word	0x000384e0
        /*38e4*/ 	.short	0x010a
        /*38e6*/ 	.byte	0x23
	.zero		1


	//   ....[83]....
        /*38e8*/ 	.word	0x000149f0
        /*38ec*/ 	.word	0x000000ff
        /*38f0*/ 	.word	0x000384c0
        /*38f4*/ 	.short	0x010b
        /*38f6*/ 	.byte	0x23
	.zero		1


	//   ....[84]....
        /*38f8*/ 	.word	0x00014a50
        /*38fc*/ 	.word	0x000000ff
        /*3900*/ 	.word	0x00000000
        /*3904*/ 	.short	0x0101
        /*3906*/ 	.byte	0x2a
	.zero		1


	//   ....[85]....
        /*3908*/ 	.word	0x00014a80
        /*390c*/ 	.word	0x000000ff
        /*3910*/ 	.word	0x000384e8
        /*3914*/ 	.short	0x010a
        /*3916*/ 	.byte	0x23
	.zero		1


	//   ....[86]....
        /*3918*/ 	.word	0x00014ba0
        /*391c*/ 	.word	0x000000ff
        /*3920*/ 	.word	0x000384c8
        /*3924*/ 	.short	0x010b
        /*3926*/ 	.byte	0x23
	.zero		1


	//   ....[87]....
        /*3928*/ 	.word	0x00014c10
        /*392c*/ 	.word	0x000000ff
        /*3930*/ 	.word	0x00000000
        /*3934*/ 	.short	0x0101
        /*3936*/ 	.byte	0x2b
	.zero		1


	//   ....[88]....
        /*3938*/ 	.word	0x00014c50
        /*393c*/ 	.word	0x000000ff
        /*3940*/ 	.word	0x000384d0
        /*3944*/ 	.short	0x010a
        /*3946*/ 	.byte	0x23
	.zero		1


	//   ....[89]....
        /*3948*/ 	.word	0x00014d60
        /*394c*/ 	.word	0x000000ff
        /*3950*/ 	.word	0x000384b0
        /*3954*/ 	.short	0x010b
        /*3956*/ 	.byte	0x23
	.zero		1


	//   ....[90]....
        /*3958*/ 	.word	0x00014da0
        /*395c*/ 	.word	0x000000ff
        /*3960*/ 	.word	0x00000000
        /*3964*/ 	.short	0x0101
        /*3966*/ 	.byte	0x09
	.zero		1


	//   ....[91]....
        /*3968*/ 	.word	0x00014dd0
        /*396c*/ 	.word	0x000000ff
        /*3970*/ 	.word	0x000384d8
        /*3974*/ 	.short	0x010a
        /*3976*/ 	.byte	0x23
	.zero		1


	//   ....[92]....
        /*3978*/ 	.word	0x00014ef0
        /*397c*/ 	.word	0x000000ff
        /*3980*/ 	.word	0x000384b8
        /*3984*/ 	.short	0x010b
        /*3986*/ 	.byte	0x23
	.zero		1


	//   ....[93]....
        /*3988*/ 	.word	0x00014f30
        /*398c*/ 	.word	0x000000ff
        /*3990*/ 	.word	0x00000000
        /*3994*/ 	.short	0x0101
        /*3996*/ 	.byte	0x08
	.zero		1


	//   ....[94]....
        /*3998*/ 	.word	0x00014f70
        /*399c*/ 	.word	0x000000ff
        /*39a0*/ 	.word	0x000384e0
        /*39a4*/ 	.short	0x010a
        /*39a6*/ 	.byte	0x23
	.zero		1


	//   ....[95]....
        /*39a8*/ 	.word	0x00015080
        /*39ac*/ 	.word	0x000000ff
        /*39b0*/ 	.word	0x000384c0
        /*39b4*/ 	.short	0x010b
        /*39b6*/ 	.byte	0x23
	.zero		1


	//   ....[96]....
        /*39b8*/ 	.word	0x000150c0
        /*39bc*/ 	.word	0x000000ff
        /*39c0*/ 	.word	0x00000000
        /*39c4*/ 	.short	0x0101
        /*39c6*/ 	.byte	0x2a
	.zero		1


	//   ....[97]....
        /*39c8*/ 	.word	0x000150f0
        /*39cc*/ 	.word	0x000000ff
        /*39d0*/ 	.word	0x000384e8
        /*39d4*/ 	.short	0x010a
        /*39d6*/ 	.byte	0x23
	.zero		1


	//   ....[98]....
        /*39d8*/ 	.word	0x00015210
        /*39dc*/ 	.word	0x000000ff
        /*39e0*/ 	.word	0x000384c8
        /*39e4*/ 	.short	0x010b
        /*39e6*/ 	.byte	0x23
	.zero		1


	//   ....[99]....
        /*39e8*/ 	.word	0x00015250
        /*39ec*/ 	.word	0x000000ff
        /*39f0*/ 	.word	0x00000000
        /*39f4*/ 	.short	0x0101
        /*39f6*/ 	.byte	0x2b
	.zero		1


	//   ....[100]....
        /*39f8*/ 	.word	0x00015290
        /*39fc*/ 	.word	0x000000ff
        /*3a00*/ 	.word	0x000384d0
        /*3a04*/ 	.short	0x010a
        /*3a06*/ 	.byte	0x23
	.zero		1


	//   ....[101]....
        /*3a08*/ 	.word	0x000153a0
        /*3a0c*/ 	.word	0x000000ff
        /*3a10*/ 	.word	0x000384b0
        /*3a14*/ 	.short	0x010b
        /*3a16*/ 	.byte	0x23
	.zero		1


	//   ....[102]....
        /*3a18*/ 	.word	0x000153e0
        /*3a1c*/ 	.word	0x000000ff
        /*3a20*/ 	.word	0x00000000
        /*3a24*/ 	.short	0x0101
        /*3a26*/ 	.byte	0x09
	.zero		1


	//   ....[103]....
        /*3a28*/ 	.word	0x00015410
        /*3a2c*/ 	.word	0x000000ff
        /*3a30*/ 	.word	0x000384d8
        /*3a34*/ 	.short	0x010a
        /*3a36*/ 	.byte	0x23
	.zero		1


	//   ....[104]....
        /*3a38*/ 	.word	0x00015530
        /*3a3c*/ 	.word	0x000000ff
        /*3a40*/ 	.word	0x000384b8
        /*3a44*/ 	.short	0x010b
        /*3a46*/ 	.byte	0x23
	.zero		1


	//   ....[105]....
        /*3a48*/ 	.word	0x00015570
        /*3a4c*/ 	.word	0x000000ff
        /*3a50*/ 	.word	0x00000000
        /*3a54*/ 	.short	0x0101
        /*3a56*/ 	.byte	0x08
	.zero		1


	//   ....[106]....
        /*3a58*/ 	.word	0x000155b0
        /*3a5c*/ 	.word	0x000000ff
        /*3a60*/ 	.word	0x000384e0
        /*3a64*/ 	.short	0x010a
        /*3a66*/ 	.byte	0x23
	.zero		1


	//   ....[107]....
        /*3a68*/ 	.word	0x000156c0
        /*3a6c*/ 	.word	0x000000ff
        /*3a70*/ 	.word	0x000384c0
        /*3a74*/ 	.short	0x010b
        /*3a76*/ 	.byte	0x23
	.zero		1


	//   ....[108]....
        /*3a78*/ 	.word	0x00015700
        /*3a7c*/ 	.word	0x000000ff
        /*3a80*/ 	.word	0x00000000
        /*3a84*/ 	.short	0x0101
        /*3a86*/ 	.byte	0x2a
	.zero		1


	//   ....[109]....
        /*3a88*/ 	.word	0x00015730
        /*3a8c*/ 	.word	0x000000ff
        /*3a90*/ 	.word	0x000384e8
        /*3a94*/ 	.short	0x010a
        /*3a96*/ 	.byte	0x23
	.zero		1


	//   ....[110]....
        /*3a98*/ 	.word	0x00015850
        /*3a9c*/ 	.word	0x000000ff
        /*3aa0*/ 	.word	0x000384c8
        /*3aa4*/ 	.short	0x010b
        /*3aa6*/ 	.byte	0x23
	.zero		1


	//   ....[111]....
        /*3aa8*/ 	.word	0x00015890
        /*3aac*/ 	.word	0x000000ff
        /*3ab0*/ 	.word	0x00000000
        /*3ab4*/ 	.short	0x0101
        /*3ab6*/ 	.byte	0x2b
	.zero		1


	//   ....[112]....
        /*3ab8*/ 	.word	0x000158d0
        /*3abc*/ 	.word	0x000000ff
        /*3ac0*/ 	.word	0x000384d0
        /*3ac4*/ 	.short	0x010a
        /*3ac6*/ 	.byte	0x23
	.zero		1


	//   ....[113]....
        /*3ac8*/ 	.word	0x000159e0
        /*3acc*/ 	.word	0x000000ff
        /*3ad0*/ 	.word	0x000384b0
        /*3ad4*/ 	.short	0x010b
        /*3ad6*/ 	.byte	0x23
	.zero		1


	//   ....[114]....
        /*3ad8*/ 	.word	0x00015a20
        /*3adc*/ 	.word	0x000000ff
        /*3ae0*/ 	.word	0x00000000
        /*3ae4*/ 	.short	0x0101
        /*3ae6*/ 	.byte	0x09
	.zero		1


	//   ....[115]....
        /*3ae8*/ 	.word	0x00015a50
        /*3aec*/ 	.word	0x000000ff
        /*3af0*/ 	.word	0x000384d8
        /*3af4*/ 	.short	0x010a
        /*3af6*/ 	.byte	0x23
	.zero		1


	//   ....[116]....
        /*3af8*/ 	.word	0x00015b60
        /*3afc*/ 	.word	0x000000ff
        /*3b00*/ 	.word	0x000384b8
        /*3b04*/ 	.short	0x010b
        /*3b06*/ 	.byte	0x23
	.zero		1


	//   ....[117]....
        /*3b08*/ 	.word	0x00015ba0
        /*3b0c*/ 	.word	0x000000ff
        /*3b10*/ 	.word	0x00000000
        /*3b14*/ 	.short	0x0101
        /*3b16*/ 	.byte	0x08
	.zero		1


	//   ....[118]....
        /*3b18*/ 	.word	0x00015be0
        /*3b1c*/ 	.word	0x000000ff
        /*3b20*/ 	.word	0x000384e0
        /*3b24*/ 	.short	0x010a
        /*3b26*/ 	.byte	0x23
	.zero		1


	//   ....[119]....
        /*3b28*/ 	.word	0x00015ce0
        /*3b2c*/ 	.word	0x000000ff
        /*3b30*/ 	.word	0x000384c0
        /*3b34*/ 	.short	0x010b
        /*3b36*/ 	.byte	0x23
	.zero		1


	//   ....[120]....
        /*3b38*/ 	.word	0x00015d20
        /*3b3c*/ 	.word	0x000000ff
        /*3b40*/ 	.word	0x00000000
        /*3b44*/ 	.short	0x0101
        /*3b46*/ 	.byte	0x2a
	.zero		1


	//   ....[121]....
        /*3b48*/ 	.word	0x00015d50
        /*3b4c*/ 	.word	0x000000ff
        /*3b50*/ 	.word	0x000384e8
        /*3b54*/ 	.short	0x010a
        /*3b56*/ 	.byte	0x23
	.zero		1


	//   ....[122]....
        /*3b58*/ 	.word	0x00015e70
        /*3b5c*/ 	.word	0x000000ff
        /*3b60*/ 	.word	0x000384c8
        /*3b64*/ 	.short	0x010b
        /*3b66*/ 	.byte	0x23
	.zero		1


	//   ....[123]....
        /*3b68*/ 	.word	0x00015ec0
        /*3b6c*/ 	.word	0x000000ff
        /*3b70*/ 	.word	0x00000000
        /*3b74*/ 	.short	0x0101
        /*3b76*/ 	.byte	0x2b
	.zero		1


	//   ....[124]....
        /*3b78*/ 	.word	0x00016410
        /*3b7c*/ 	.word	0x000000ff
        /*3b80*/ 	.word	0x000384d0
        /*3b84*/ 	.short	0x010a
        /*3b86*/ 	.byte	0x23
	.zero		1


	//   ....[125]....
        /*3b88*/ 	.word	0x00016450
        /*3b8c*/ 	.word	0x000000ff
        /*3b90*/ 	.word	0x000384d8
        /*3b94*/ 	.short	0x010a
        /*3b96*/ 	.byte	0x23
	.zero		1


	//   ....[126]....
        /*3b98*/ 	.word	0x00016490
        /*3b9c*/ 	.word	0x000000ff
        /*3ba0*/ 	.word	0x000384e0
        /*3ba4*/ 	.short	0x010a
        /*3ba6*/ 	.byte	0x23
	.zero		1


	//   ....[127]....
        /*3ba8*/ 	.word	0x00016500
        /*3bac*/ 	.word	0x00000003
        /*3bb0*/ 	.word	0x000384e8
        /*3bb4*/ 	.short	0x010a
        /*3bb6*/ 	.byte	0x3f
	.zero		1


	//   ....[128]....
        /*3bb8*/ 	.word	0x000172b0
        /*3bbc*/ 	.word	0x00000008
        /*3bc0*/ 	.word	0x00038498
        /*3bc4*/ 	.short	0x010a
        /*3bc6*/ 	.byte	0x3f
	.zero		1


	//   ....[129]....
        /*3bc8*/ 	.word	0x00017550
        /*3bcc*/ 	.word	0x000000ff
        /*3bd0*/ 	.word	0x000384f8
        /*3bd4*/ 	.short	0x0101
        /*3bd6*/ 	.byte	0x0c
	.zero		1


	//   ....[130]....
        /*3bd8*/ 	.word	0x00017610
        /*3bdc*/ 	.word	0x00000003
        /*3be0*/ 	.word	0x00038400
        /*3be4*/ 	.short	0x010a
        /*3be6*/ 	.byte	0x3f
	.zero		1


	//   ....[131]....
        /*3be8*/ 	.word	0x00017750
        /*3bec*/ 	.word	0x00000002
        /*3bf0*/ 	.word	0x00000000
        /*3bf4*/ 	.short	0x0101
        /*3bf6*/ 	.byte	0x3f
	.zero		1


	//   ....[132]....
        /*3bf8*/ 	.word	0x00017f90
        /*3bfc*/ 	.word	0x00000007
        /*3c00*/ 	.word	0x00000000
        /*3c04*/ 	.short	0x010a
        /*3c06*/ 	.byte	0x3f
	.zero		1


	//   ....[133]....
        /*3c08*/ 	.word	0x00018010
        /*3c0c*/ 	.word	0x00000009
        /*3c10*/ 	.word	0x00000000
        /*3c14*/ 	.short	0x010a
        /*3c16*/ 	.byte	0x3f
	.zero		1


	//   ....[134]....
        /*3c18*/ 	.word	0x000180a0
        /*3c1c*/ 	.word	0x00000003
        /*3c20*/ 	.word	0x00000000
        /*3c24*/ 	.short	0x010a
        /*3c26*/ 	.byte	0x3f
	.zero		1


	//   ....[135]....
        /*3c28*/ 	.word	0x00019d20
        /*3c2c*/ 	.word	0x0000000c
        /*3c30*/ 	.word	0x00038440
        /*3c34*/ 	.short	0x010a
        /*3c36*/ 	.byte	0x3f
	.zero		1


	//   ....[136]....
        /*3c38*/ 	.word	0x00019e40
        /*3c3c*/ 	.word	0x0000000c
        /*3c40*/ 	.word	0x00038400
        /*3c44*/ 	.short	0x0101
        /*3c46*/ 	.byte	0x3f
	.zero		1


	//   ....[137]....
        /*3c48*/ 	.word	0x00019f10
        /*3c4c*/ 	.word	0x00000003
        /*3c50*/ 	.word	0x00038440
        /*3c54*/ 	.short	0x010a
        /*3c56*/ 	.byte	0x3f
	.zero		1


	//   ....[138]....
        /*3c58*/ 	.word	0x00019fc0
        /*3c5c*/ 	.word	0x00000003
        /*3c60*/ 	.word	0x00038440
        /*3c64*/ 	.short	0x010a
        /*3c66*/ 	.byte	0x3f
	.zero		1


	//   ....[139]....
        /*3c68*/ 	.word	0x0001a070
        /*3c6c*/ 	.word	0x00000003
        /*3c70*/ 	.word	0x00038440
        /*3c74*/ 	.short	0x010a
        /*3c76*/ 	.byte	0x3f
	.zero		1


	//   ....[140]....
        /*3c78*/ 	.word	0x0001a120
        /*3c7c*/ 	.word	0x00000003
        /*3c80*/ 	.word	0x00038440
        /*3c84*/ 	.short	0x010a
        /*3c86*/ 	.byte	0x3f
	.zero		1


	//   ....[141]....
        /*3c88*/ 	.word	0x0001a1d0
        /*3c8c*/ 	.word	0x00000003
        /*3c90*/ 	.word	0x00038440
        /*3c94*/ 	.short	0x010a
        /*3c96*/ 	.byte	0x3f
	.zero		1


	//   ....[142]....
        /*3c98*/ 	.word	0x0001a280
        /*3c9c*/ 	.word	0x00000003
        /*3ca0*/ 	.word	0x00038440
        /*3ca4*/ 	.short	0x010a
        /*3ca6*/ 	.byte	0x3f
	.zero		1


	//   ....[143]....
        /*3ca8*/ 	.word	0x0001a330
        /*3cac*/ 	.word	0x00000003
        /*3cb0*/ 	.word	0x00038440
        /*3cb4*/ 	.short	0x010a
        /*3cb6*/ 	.byte	0x3f
	.zero		1


	//   ....[144]....
        /*3cb8*/ 	.word	0x0001a3e0
        /*3cbc*/ 	.word	0x00000003
        /*3cc0*/ 	.word	0x00038440
        /*3cc4*/ 	.short	0x010a
        /*3cc6*/ 	.byte	0x3f
	.zero		1


	//   ....[145]....
        /*3cc8*/ 	.word	0x0001a440
        /*3ccc*/ 	.word	0x00000003
        /*3cd0*/ 	.word	0x00038480
        /*3cd4*/ 	.short	0x010a
        /*3cd6*/ 	.byte	0x3f
	.zero		1


	//   ....[146]....
        /*3cd8*/ 	.word	0x0001a4a0
        /*3cdc*/ 	.word	0x00000007
        /*3ce0*/ 	.word	0x00038480
        /*3ce4*/ 	.short	0x010a
        /*3ce6*/ 	.byte	0x3f
	.zero		1


	//   ....[147]....
        /*3ce8*/ 	.word	0x0001a560
        /*3cec*/ 	.word	0x00000004
        /*3cf0*/ 	.word	0x000384b0
        /*3cf4*/ 	.short	0x010a
        /*3cf6*/ 	.byte	0x3f
	.zero		1


	//   ....[148]....
        /*3cf8*/ 	.word	0x0001a5c0
        /*3cfc*/ 	.word	0x0000000c
        /*3d00*/ 	.word	0x000384b8
        /*3d04*/ 	.short	0x010a
        /*3d06*/ 	.byte	0x3f
	.zero		1


	//   ....[149]....
        /*3d08*/ 	.word	0x0001a620
        /*3d0c*/ 	.word	0x0000000c
        /*3d10*/ 	.word	0x000384c0
        /*3d14*/ 	.short	0x010a
        /*3d16*/ 	.byte	0x3f
	.zero		1


	//   ....[150]....
        /*3d18*/ 	.word	0x0001a680
        /*3d1c*/ 	.word	0x0000000c
        /*3d20*/ 	.word	0x000384c8
        /*3d24*/ 	.short	0x010a
        /*3d26*/ 	.byte	0x3f
	.zero		1


	//   ....[151]....
        /*3d28*/ 	.word	0x0001a6e0
        /*3d2c*/ 	.word	0x0000000d
        /*3d30*/ 	.word	0x000384b0
        /*3d34*/ 	.short	0x010a
        /*3d36*/ 	.byte	0x3f
	.zero		1


	//   ....[152]....
        /*3d38*/ 	.word	0x0001a740
        /*3d3c*/ 	.word	0x0000000d
        /*3d40*/ 	.word	0x000384b8
        /*3d44*/ 	.short	0x010a
        /*3d46*/ 	.byte	0x3f
	.zero		1


	//   ....[153]....
        /*3d48*/ 	.word	0x0001a7a0
        /*3d4c*/ 	.word	0x0000000d
        /*3d50*/ 	.word	0x000384c0
        /*3d54*/ 	.short	0x010a
        /*3d56*/ 	.byte	0x3f
	.zero		1


	//   ....[154]....
        /*3d58*/ 	.word	0x0001a800
        /*3d5c*/ 	.word	0x0000000d
        /*3d60*/ 	.word	0x000384c8
        /*3d64*/ 	.short	0x010a
        /*3d66*/ 	.byte	0x3f
	.zero		1


	//   ....[155]....
        /*3d68*/ 	.word	0x0001a860
        /*3d6c*/ 	.word	0x0000000c
        /*3d70*/ 	.word	0x000384b0
        /*3d74*/ 	.short	0x010a
        /*3d76*/ 	.byte	0x3f
	.zero		1


	//   ....[156]....
        /*3d78*/ 	.word	0x0001a8c0
        /*3d7c*/ 	.word	0x0000000c
        /*3d80*/ 	.word	0x000384b8
        /*3d84*/ 	.short	0x010a
        /*3d86*/ 	.byte	0x3f
	.zero		1


	//   ....[157]....
        /*3d88*/ 	.word	0x0001a920
        /*3d8c*/ 	.word	0x0000000c
        /*3d90*/ 	.word	0x000384c0
        /*3d94*/ 	.short	0x010a
        /*3d96*/ 	.byte	0x3f
	.zero		1


	//   ....[158]....
        /*3d98*/ 	.word	0x0001a980
        /*3d9c*/ 	.word	0x0000000c
        /*3da0*/ 	.word	0x000384c8
        /*3da4*/ 	.short	0x010a
        /*3da6*/ 	.byte	0x3f
	.zero		1


	//   ....[159]....
        /*3da8*/ 	.word	0x0001a9e0
        /*3dac*/ 	.word	0x0000000d
        /*3db0*/ 	.word	0x000384b0
        /*3db4*/ 	.short	0x010a
        /*3db6*/ 	.byte	0x3f
	.zero		1


	//   ....[160]....
        /*3db8*/ 	.word	0x0001aa40
        /*3dbc*/ 	.word	0x0000000d
        /*3dc0*/ 	.word	0x000384b8
        /*3dc4*/ 	.short	0x010a
        /*3dc6*/ 	.byte	0x3f
	.zero		1


	//   ....[161]....
        /*3dc8*/ 	.word	0x0001aaa0
        /*3dcc*/ 	.word	0x0000000d
        /*3dd0*/ 	.word	0x000384c0
        /*3dd4*/ 	.short	0x010a
        /*3dd6*/ 	.byte	0x3f
	.zero		1


	//   ....[162]....
        /*3dd8*/ 	.word	0x0001ab00
        /*3ddc*/ 	.word	0x0000000d
        /*3de0*/ 	.word	0x000384c8
        /*3de4*/ 	.short	0x010a
        /*3de6*/ 	.byte	0x3f
	.zero		1


	//   ....[163]....
        /*3de8*/ 	.word	0x0001ab60
        /*3dec*/ 	.word	0x00000003
        /*3df0*/ 	.word	0x00038400
        /*3df4*/ 	.short	0x010a
        /*3df6*/ 	.byte	0x3f
	.zero		1


	//   ....[164]....
        /*3df8*/ 	.word	0x0001abc0
        /*3dfc*/ 	.word	0x00000003
        /*3e00*/ 	.word	0x000384f8
        /*3e04*/ 	.short	0x010a
        /*3e06*/ 	.byte	0x3f
	.zero		1


	//   ....[165]....
        /*3e08*/ 	.word	0x0001ac20
        /*3e0c*/ 	.word	0x00000003
        /*3e10*/ 	.word	0x00038400
        /*3e14*/ 	.short	0x010a
        /*3e16*/ 	.byte	0x3f
	.zero		1


	//   ....[166]....
        /*3e18*/ 	.word	0x0001ac80
        /*3e1c*/ 	.word	0x00000003
        /*3e20*/ 	.word	0x000384d0
        /*3e24*/ 	.short	0x010a
        /*3e26*/ 	.byte	0x3f
	.zero		1


	//   ....[167]....
        /*3e28*/ 	.word	0x0001ace0
        /*3e2c*/ 	.word	0x00000003
        /*3e30*/ 	.word	0x000384d8
        /*3e34*/ 	.short	0x010a
        /*3e36*/ 	.byte	0x3f
	.zero		1


	//   ....[168]....
        /*3e38*/ 	.word	0x0001ad40
        /*3e3c*/ 	.word	0x00000003
        /*3e40*/ 	.word	0x000384e0
        /*3e44*/ 	.short	0x010a
        /*3e46*/ 	.byte	0x3f
	.zero		1


	//   ....[169]....
        /*3e48*/ 	.word	0x0001ada0
        /*3e4c*/ 	.word	0x00000003
        /*3e50*/ 	.word	0x000384e8
        /*3e54*/ 	.short	0x010a
        /*3e56*/ 	.byte	0x3f
	.zero		1


	//   ....[170]....
        /*3e58*/ 	.word	0x0001ae00
        /*3e5c*/ 	.word	0x00000003
        /*3e60*/ 	.word	0x000384d0
        /*3e64*/ 	.short	0x010a
        /*3e66*/ 	.byte	0x3f
	.zero		1


	//   ....[171]....
        /*3e68*/ 	.word	0x0001ae60
        /*3e6c*/ 	.word	0x00000003
        /*3e70*/ 	.word	0x000384d8
        /*3e74*/ 	.short	0x010a
        /*3e76*/ 	.byte	0x3f
	.zero		1


	//   ....[172]....
        /*3e78*/ 	.word	0x0001aec0
        /*3e7c*/ 	.word	0x00000003
        /*3e80*/ 	.word	0x000384e0
        /*3e84*/ 	.short	0x010a
        /*3e86*/ 	.byte	0x3f
	.zero		1


	//   ....[173]....
        /*3e88*/ 	.word	0x0001af20
        /*3e8c*/ 	.word	0x00000003
        /*3e90*/ 	.word	0x000384e8
        /*3e94*/ 	.short	0x010a
        /*3e96*/ 	.byte	0x3f
	.zero		1


	//   ....[174]....
        /*3e98*/ 	.word	0x0001af80
        /*3e9c*/ 	.word	0x00000003
        /*3ea0*/ 	.word	0x000384d0
        /*3ea4*/ 	.short	0x010a
        /*3ea6*/ 	.byte	0x3f
	.zero		1


	//   ....[175]....
        /*3ea8*/ 	.word	0x0001afe0
        /*3eac*/ 	.word	0x00000003
        /*3eb0*/ 	.word	0x000384d8
        /*3eb4*/ 	.short	0x010a
        /*3eb6*/ 	.byte	0x3f
	.zero		1


	//   ....[176]....
        /*3eb8*/ 	.word	0x0001b040
        /*3ebc*/ 	.word	0x00000003
        /*3ec0*/ 	.word	0x000384e0
        /*3ec4*/ 	.short	0x010a
        /*3ec6*/ 	.byte	0x3f
	.zero		1


	//   ....[177]....
        /*3ec8*/ 	.word	0x0001b0a0
        /*3ecc*/ 	.word	0x00000003
        /*3ed0*/ 	.word	0x000384e8
        /*3ed4*/ 	.short	0x010a
        /*3ed6*/ 	.byte	0x3f
	.zero		1


	//   ....[178]....
        /*3ed8*/ 	.word	0x0001b100
        /*3edc*/ 	.word	0x00000003
        /*3ee0*/ 	.word	0x000384d0
        /*3ee4*/ 	.short	0x010a
        /*3ee6*/ 	.byte	0x3f
	.zero		1


	//   ....[179]....
        /*3ee8*/ 	.word	0x0001b160
        /*3eec*/ 	.word	0x00000003
        /*3ef0*/ 	.word	0x000384d8
        /*3ef4*/ 	.short	0x010a
        /*3ef6*/ 	.byte	0x3f
	.zero		1


	//   ....[180]....
        /*3ef8*/ 	.word	0x0001b1c0
        /*3efc*/ 	.word	0x00000003
        /*3f00*/ 	.word	0x000384e0
        /*3f04*/ 	.short	0x010a
        /*3f06*/ 	.byte	0x3f
	.zero		1


	//   ....[181]....
        /*3f08*/ 	.word	0x0001b220
        /*3f0c*/ 	.word	0x00000003
        /*3f10*/ 	.word	0x000384e8
        /*3f14*/ 	.short	0x010a
        /*3f16*/ 	.byte	0x3f
	.zero		1


	//   ....[182]....
        /*3f18*/ 	.word	0x0001b280
        /*3f1c*/ 	.word	0x00000003
        /*3f20*/ 	.word	0x000384d0
        /*3f24*/ 	.short	0x010a
        /*3f26*/ 	.byte	0x3f
	.zero		1


	//   ....[183]....
        /*3f28*/ 	.word	0x0001b2e0
        /*3f2c*/ 	.word	0x00000003
        /*3f30*/ 	.word	0x000384d8
        /*3f34*/ 	.short	0x010a
        /*3f36*/ 	.byte	0x3f
	.zero		1


	//   ....[184]....
        /*3f38*/ 	.word	0x0001b340
        /*3f3c*/ 	.word	0x00000003
        /*3f40*/ 	.word	0x000384e0
        /*3f44*/ 	.short	0x010a
        /*3f46*/ 	.byte	0x3f
	.zero		1


	//   ....[185]....
        /*3f48*/ 	.word	0x0001b410
        /*3f4c*/ 	.word	0x00000008
        /*3f50*/ 	.word	0x00038498
        /*3f54*/ 	.short	0x010a
        /*3f56*/ 	.byte	0x3f
	.zero		1


	//   ....[186]....
        /*3f58*/ 	.word	0x0001b460
        /*3f5c*/ 	.word	0x00000003
        /*3f60*/ 	.word	0x00038400
        /*3f64*/ 	.short	0x010a
        /*3f66*/ 	.byte	0x3f
	.zero		1


	//   ....[187]....
        /*3f68*/ 	.word	0x0001b670
        /*3f6c*/ 	.word	0x00000007
        /*3f70*/ 	.word	0x00000000
        /*3f74*/ 	.short	0x010a
        /*3f76*/ 	.byte	0x3f
	.zero		1


	//   ....[188]....
        /*3f78*/ 	.word	0x0001b6c0
        /*3f7c*/ 	.word	0x00000009
        /*3f80*/ 	.word	0x00000000
        /*3f84*/ 	.short	0x010a
        /*3f86*/ 	.byte	0x3f
	.zero		1


	//   ....[189]....
        /*3f88*/ 	.word	0x0001b710
        /*3f8c*/ 	.word	0x0000000c
        /*3f90*/ 	.word	0x00038440
        /*3f94*/ 	.short	0x010a
        /*3f96*/ 	.byte	0x3f
	.zero		1


	//   ....[190]....
        /*3f98*/ 	.word	0x0001b760
        /*3f9c*/ 	.word	0x00000003
        /*3fa0*/ 	.word	0x00038440
        /*3fa4*/ 	.short	0x010a
        /*3fa6*/ 	.byte	0x3f
	.zero		1


	//   ....[191]....
        /*3fa8*/ 	.word	0x0001b7b0
        /*3fac*/ 	.word	0x00000003
        /*3fb0*/ 	.word	0x00038440
        /*3fb4*/ 	.short	0x010a
        /*3fb6*/ 	.byte	0x3f
	.zero		1


	//   ....[192]....
        /*3fb8*/ 	.word	0x0001b800
        /*3fbc*/ 	.word	0x00000003
        /*3fc0*/ 	.word	0x00038440
        /*3fc4*/ 	.short	0x010a
        /*3fc6*/ 	.byte	0x3f
	.zero		1


	//   ....[193]....
        /*3fc8*/ 	.word	0x0001b850
        /*3fcc*/ 	.word	0x00000003
        /*3fd0*/ 	.word	0x00038440
        /*3fd4*/ 	.short	0x010a
        /*3fd6*/ 	.byte	0x3f
	.zero		1


	//   ....[194]....
        /*3fd8*/ 	.word	0x0001b8a0
        /*3fdc*/ 	.word	0x00000003
        /*3fe0*/ 	.word	0x00038440
        /*3fe4*/ 	.short	0x010a
        /*3fe6*/ 	.byte	0x3f
	.zero		1


	//   ....[195]....
        /*3fe8*/ 	.word	0x0001b8f0
        /*3fec*/ 	.word	0x00000003
        /*3ff0*/ 	.word	0x00038440
        /*3ff4*/ 	.short	0x010a
        /*3ff6*/ 	.byte	0x3f
	.zero		1


	//   ....[196]....
        /*3ff8*/ 	.word	0x0001b940
        /*3ffc*/ 	.word	0x00000003
        /*4000*/ 	.word	0x00038440
        /*4004*/ 	.short	0x010a
        /*4006*/ 	.byte	0x3f
	.zero		1


	//----- nvinfo : EIATTR_NUM_MBARRIERS
	.align		4
.L_39:
        /*4008*/ 	.byte	0x03, 0x38
        /*400a*/ 	.short	0x0020


	//----- nvinfo : EIATTR_EXIT_INSTR_OFFSETS
	.align		4
        /*400c*/ 	.byte	0x04, 0x1c
        /*400e*/ 	.short	(.L_41 - .L_40)


	//   ....[0]....
.L_40:
        /*4010*/ 	.word	0x00002ac0


	//   ....[1]....
        /*4014*/ 	.word	0x00002b80


	//   ....[2]....
        /*4018*/ 	.word	0x000139b0


	//   ....[3]....
        /*401c*/ 	.word	0x00013a50


	//   ....[4]....
        /*4020*/ 	.word	0x00016550


	//   ....[5]....
        /*4024*/ 	.word	0x000180f0


	//   ....[6]....
        /*4028*/ 	.word	0x0001a410


	//----- nvinfo : EIATTR_MAX_THREADS
	.align		4
.L_41:
        /*402c*/ 	.byte	0x04, 0x05
        /*402e*/ 	.short	(.L_43 - .L_42)
.L_42:
        /*4030*/ 	.word	0x00000180
        /*4034*/ 	.word	0x00000001
        /*4038*/ 	.word	0x00000001


	//----- nvinfo : EIATTR_CRS_STACK_SIZE
	.align		4
.L_43:
        /*403c*/ 	.byte	0x04, 0x1e
        /*403e*/ 	.short	(.L_45 - .L_44)
.L_44:
        /*4040*/ 	.word	0x00000000


	//----- nvinfo : EIATTR_CBANK_PARAM_SIZE
	.align		4
.L_45:
        /*4044*/ 	.byte	0x03, 0x19
        /*4046*/ 	.short	0x0770


	//----- nvinfo : EIATTR_PARAM_CBANK
	.align		4
        /*4048*/ 	.byte	0x04, 0x0a
        /*404a*/ 	.short	(.L_47 - .L_46)
	.align		4
.L_46:
        /*404c*/ 	.word	index@(.nv.constant0._ZN7cutlass13device_kernelINS_4gemm6kernel13GemmUniversalINS1_17GroupProblemShapeIN4cute5tupleIJiiiEEEEENS1_10collective13CollectiveMmaINS1_39MainloopSm90ArrayTmaGmmaWarpSpecializedILi3ENS6_IJNS5_1CILi1EEESD_SD_EEENS1_43KernelPtrArrayTmaWarpSpecializedCooperativeEEENS6_IJNSC_ILi256EEESH_NSC_ILi64EEEEEENS_6half_tEPNS6_IJlSD_NSC_ILi0EEEEEESK_SN_NS5_8TiledMMAINS5_8MMA_AtomIJNS5_4SM904GMMA26MMA_64x256x16_F32F16F16_SSILNSR_5MajorE0ELST_0ELNSR_7ScaleInE1ELSU_1EEEEEENS5_6LayoutINS6_IJNSC_ILi2EEESD_SD_EEENS6_IJSD_SL_SL_EEEEENS6_IJNS5_10UnderscoreES12_S12_EEEEENS5_13SM90_TMA_LOADENS5_14ComposedLayoutINS5_7SwizzleILi3ELi4ELi3EEENS5_18smem_ptr_flag_bitsILi16EEENSX_INS6_IJNSC_ILi8EEESI_EEENS6_IJSI_SD_EEEEEEEvNS5_8identityES15_S1F_vS1G_EENS_8epilogue10collective18CollectiveEpilogueINS1I_30Sm90PtrArrayTmaWarpSpecializedILi4ELi2ELi16ELb1ELb0ELi2EEEJSJ_NS6_IJNSC_ILi128EEENSC_ILi32EEEEEESK_PNS6_IJSD_lSL_EEESK_S1R_NS1I_6fusion15FusionCallbacksIS1M_NS1S_17LinearCombinationISK_fSK_fLNS_15FloatRoundStyleE2EEESJ_S1P_JEEES15_NS16_IS18_S1A_NSX_INS6_IJSI_S1B_EEENS6_IJSD_SI_EEEEEEENS5_17SM75_U16x8_LDSM_TENS5_14SM90_TMA_STOREES21_NS5_17SM90_U16x8_STSM_TENS5_9Copy_AtomIJNS5_17SM90_U32x4_STSM_NESK_EEEvEEEvvEEEEvNT_6ParamsE)
        /*4050*/ 	.short	0x0210
        /*4052*/ 	.short	0x0770


	//----- nvinfo : EIATTR_SW_WAR
	.align		4
.L_47:
        /*4054*/ 	.byte	0x04, 0x36
        /*4056*/ 	.short	(.L_49 - .L_48)
.L_48:
        /*4058*/ 	.word	0x00000008
.L_49:


//--------------------- .nv.callgraph             --------------------------
	.section	.nv.callgraph,"",@"SHT_CUDA_CALLGRAPH"
	.align	4
	.sectionentsize	8
	.align		4
        /*0000*/ 	.word	0x00000000
	.align		4
        /*0004*/ 	.word	0xffffffff
	.align		4
        /*0008*/ 	.word	index@(_ZN7cutlass13device_kernelINS_4gemm6kernel13GemmUniversalINS1_17GroupProblemShapeIN4cute5tupleIJiiiEEEEENS1_10collective13CollectiveMmaINS1_39MainloopSm90ArrayTmaGmmaWarpSpecializedILi3ENS6_IJNS5_1CILi1EEESD_SD_EEENS1_43KernelPtrArrayTmaWarpSpecializedCooperativeEEENS6_IJNSC_ILi256EEESH_NSC_ILi64EEEEEENS_6half_tEPNS6_IJlSD_NSC_ILi0EEEEEESK_SN_NS5_8TiledMMAINS5_8MMA_AtomIJNS5_4SM904GMMA26MMA_64x256x16_F32F16F16_SSILNSR_5MajorE0ELST_0ELNSR_7ScaleInE1ELSU_1EEEEEENS5_6LayoutINS6_IJNSC_ILi2EEESD_SD_EEENS6_IJSD_SL_SL_EEEEENS6_IJNS5_10UnderscoreES12_S12_EEEEENS5_13SM90_TMA_LOADENS5_14ComposedLayoutINS5_7SwizzleILi3ELi4ELi3EEENS5_18smem_ptr_flag_bitsILi16EEENSX_INS6_IJNSC_ILi8EEESI_EEENS6_IJSI_SD_EEEEEEEvNS5_8identityES15_S1F_vS1G_EENS_8epilogue10collective18CollectiveEpilogueINS1I_30Sm90PtrArrayTmaWarpSpecializedILi4ELi2ELi16ELb1ELb0ELi2EEEJSJ_NS6_IJNSC_ILi128EEENSC_ILi32EEEEEESK_PNS6_IJSD_lSL_EEESK_S1R_NS1I_6fusion15FusionCallbacksIS1M_NS1S_17LinearCombinationISK_fSK_fLNS_15FloatRoundStyleE2EEESJ_S1P_JEEES15_NS16_IS18_S1A_NSX_INS6_IJSI_S1B_EEENS6_IJSD_SI_EEEEEEENS5_17SM75_U16x8_LDSM_TENS5_14SM90_TMA_STOREES21_NS5_17SM90_U16x8_STSM_TENS5_9Copy_AtomIJNS5_17SM90_U32x4_STSM_NESK_EEEvEEEvvEEEEvNT_6ParamsE)
	.align		4
        /*000c*/ 	.word	index@(__assertfail)
	.align		4
        /*0010*/ 	.word	0x00000000
	.align		4
        /*0014*/ 	.word	0xfffffffe
	.align		4
        /*0018*/ 	.word	0x00000000
	.align		4
        /*001c*/ 	.word	0xfffffffd
	.align		4
        /*0020*/ 	.word	0x00000000
	.align		4
        /*0024*/ 	.word	0xfffffffc


//--------------------- .nv.constant4             --------------------------
	.section	.nv.constant4,"a",@progbits
	.align	8
	.align		8
.nv.constant4:
        /*0000*/ 	.dword	__assertfail
	.align		8
        /*0008*/ 	.dword	__unnamed_1
	.align		8
        /*0010*/ 	.dword	_ZN39_INTERNAL_5cf19c6c_4_k_cu_69fa51bb_35614cuda3std3__45__cpo5beginE
	.align		8
        /*0018*/ 	.dword	_ZN39_INTERNAL_5cf19c6c_4_k_cu_69fa51bb_35614cuda3std3__45__cpo3endE
	.align		8
        /*0020*/ 	.dword	_ZN39_INTERNAL_5cf19c6c_4_k_cu_69fa51bb_35614cuda3std3__45__cpo6cbeginE
	.align		8
        /*0028*/ 	.dword	_ZN39_INTERNAL_5cf19c6c_4_k_cu_69fa51bb_35614cuda3std3__45__cpo4cendE
	.align		8
        /*0030*/ 	.dword	_ZN39_INTERNAL_5cf19c6c_4_k_cu_69fa51bb_35614cuda3std3__441_GLOBAL__N__5cf19c6c_4_k_cu_69fa51bb_35616ignoreE
	.align		8
        /*0038*/ 	.dword	_ZN39_INTERNAL_5cf19c6c_4_k_cu_69fa51bb_35614cuda3std3__419piecewise_constructE
	.align		8
        /*0040*/ 	.dword	_ZN39_INTERNAL_5cf19c6c_4_k_cu_69fa51bb_35614cuda3std3__48in_placeE
	.align		8
        /*0048*/ 	.dword	_ZN39_INTERNAL_5cf19c6c_4_k_cu_69fa51bb_35614cuda3std6ranges3__45__cpo4swapE
	.align		8
        /*0050*/ 	.dword	_ZN39_INTERNAL_5cf19c6c_4_k_cu_69fa51bb_35614cuda3std6ranges3__45__cpo9iter_moveE
	.align		8
        /*0058*/ 	.dword	_ZN39_INTERNAL_5cf19c6c_4_k_cu_69fa51bb_35614cute7productE
	.align		8
        /*0060*/ 	.dword	_ZN39_INTERNAL_5cf19c6c_4_k_cu_69fa51bb_35614cute1_E
	.align		8
        /*0068*/ 	.dword	$str$24
	.align		8
        /*0070*/ 	.dword	$str$25


//--------------------- .text._ZN7cutlass13device_kernelINS_4gemm6kernel13GemmUniversalINS1_17GroupProblemShapeIN4cute5tupleIJiiiEEEEENS1_10collective13CollectiveMmaINS1_39MainloopSm90ArrayTmaGmmaWarpSpecializedILi3ENS6_IJNS5_1CILi1EEESD_SD_EEENS1_43KernelPtrArrayTmaWarpSpecializedCooperativeEEENS6_IJNSC_ILi256EEESH_NSC_ILi64EEEEEENS_6half_tEPNS6_IJlSD_NSC_ILi0EEEEEESK_SN_NS5_8TiledMMAINS5_8MMA_AtomIJNS5_4SM904GMMA26MMA_64x256x16_F32F16F16_SSILNSR_5MajorE0ELST_0ELNSR_7ScaleInE1ELSU_1EEEEEENS5_6LayoutINS6_IJNSC_ILi2EEESD_SD_EEENS6_IJSD_SL_SL_EEEEENS6_IJNS5_10UnderscoreES12_S12_EEEEENS5_13SM90_TMA_LOADENS5_14ComposedLayoutINS5_7SwizzleILi3ELi4ELi3EEENS5_18smem_ptr_flag_bitsILi16EEENSX_INS6_IJNSC_ILi8EEESI_EEENS6_IJSI_SD_EEEEEEEvNS5_8identityES15_S1F_vS1G_EENS_8epilogue10collective18CollectiveEpilogueINS1I_30Sm90PtrArrayTmaWarpSpecializedILi4ELi2ELi16ELb1ELb0ELi2EEEJSJ_NS6_IJNSC_ILi128EEENSC_ILi32EEEEEESK_PNS6_IJSD_lSL_EEESK_S1R_NS1I_6fusion15FusionCallbacksIS1M_NS1S_17LinearCombinationISK_fSK_fLNS_15FloatRoundStyleE2EEESJ_S1P_JEEES15_NS16_IS18_S1A_NSX_INS6_IJSI_S1B_EEENS6_IJSD_SI_EEEEEEENS5_17SM75_U16x8_LDSM_TENS5_14SM90_TMA_STOREES21_NS5_17SM90_U16x8_STSM_TENS5_9Copy_AtomIJNS5_17SM90_U32x4_STSM_NESK_EEEvEEEvvEEEEvNT_6ParamsE --------------------------
	.section	.text._ZN7cutlass13device_kernelINS_4gemm6kernel13GemmUniversalINS1_17GroupProblemShapeIN4cute5tupleIJiiiEEEEENS1_10collective13CollectiveMmaINS1_39MainloopSm90ArrayTmaGmmaWarpSpecializedILi3ENS6_IJNS5_1CILi1EEESD_SD_EEENS1_43KernelPtrArrayTmaWarpSpecializedCooperativeEEENS6_IJNSC_ILi256EEESH_NSC_ILi64EEEEEENS_6half_tEPNS6_IJlSD_NSC_ILi0EEEEEESK_SN_NS5_8TiledMMAINS5_8MMA_AtomIJNS5_4SM904GMMA26MMA_64x256x16_F32F16F16_SSILNSR_5MajorE0ELST_0ELNSR_7ScaleInE1ELSU_1EEEEEENS5_6LayoutINS6_IJNSC_ILi2EEESD_SD_EEENS6_IJSD_SL_SL_EEEEENS6_IJNS5_10UnderscoreES12_S12_EEEEENS5_13SM90_TMA_LOADENS5_14ComposedLayoutINS5_7SwizzleILi3ELi4ELi3EEENS5_18smem_ptr_flag_bitsILi16EEENSX_INS6_IJNSC_ILi8EEESI_EEENS6_IJSI_SD_EEEEEEEvNS5_8identityES15_S1F_vS1G_EENS_8epilogue10collective18CollectiveEpilogueINS1I_30Sm90PtrArrayTmaWarpSpecializedILi4ELi2ELi16ELb1ELb0ELi2EEEJSJ_NS6_IJNSC_ILi128EEENSC_ILi32EEEEEESK_PNS6_IJSD_lSL_EEESK_S1R_NS1I_6fusion15FusionCallbacksIS1M_NS1S_17LinearCombinationISK_fSK_fLNS_15FloatRoundStyleE2EEESJ_S1P_JEEES15_NS16_IS18_S1A_NSX_INS6_IJSI_S1B_EEENS6_IJSD_SI_EEEEEEENS5_17SM75_U16x8_LDSM_TENS5_14SM90_TMA_STOREES21_NS5_17SM90_U16x8_STSM_TENS5_9Copy_AtomIJNS5_17SM90_U32x4_STSM_NESK_EEEvEEEvvEEEEvNT_6ParamsE,"ax",@progbits
	.align	128
.text._ZN7cutlass13device_kernelINS_4gemm6kernel13GemmUniversalINS1_17GroupProblemShapeIN4cute5tupleIJiiiEEEEENS1_10collective13CollectiveMmaINS1_39MainloopSm90ArrayTmaGmmaWarpSpecializedILi3ENS6_IJNS5_1CILi1EEESD_SD_EEENS1_43KernelPtrArrayTmaWarpSpecializedCooperativeEEENS6_IJNSC_ILi256EEESH_NSC_ILi64EEEEEENS_6half_tEPNS6_IJlSD_NSC_ILi0EEEEEESK_SN_NS5_8TiledMMAINS5_8MMA_AtomIJNS5_4SM904GMMA26MMA_64x256x16_F32F16F16_SSILNSR_5MajorE0ELST_0ELNSR_7ScaleInE1ELSU_1EEEEEENS5_6LayoutINS6_IJNSC_ILi2EEESD_SD_EEENS6_IJSD_SL_SL_EEEEENS6_IJNS5_10UnderscoreES12_S12_EEEEENS5_13SM90_TMA_LOADENS5_14ComposedLayoutINS5_7SwizzleILi3ELi4ELi3EEENS5_18smem_ptr_flag_bitsILi16EEENSX_INS6_IJNSC_ILi8EEESI_EEENS6_IJSI_SD_EEEEEEEvNS5_8identityES15_S1F_vS1G_EENS_8epilogue10collective18CollectiveEpilogueINS1I_30Sm90PtrArrayTmaWarpSpecializedILi4ELi2ELi16ELb1ELb0ELi2EEEJSJ_NS6_IJNSC_ILi128EEENSC_ILi32EEEEEESK_PNS6_IJSD_lSL_EEESK_S1R_NS1I_6fusion15FusionCallbacksIS1M_NS1S_17LinearCombinationISK_fSK_fLNS_15FloatRoundStyleE2EEESJ_S1P_JEEES15_NS16_IS18_S1A_NSX_INS6_IJSI_S1B_EEENS6_IJSD_SI_EEEEEEENS5_17SM75_U16x8_LDSM_TENS5_14SM90_TMA_STOREES21_NS5_17SM90_U16x8_STSM_TENS5_9Copy_AtomIJNS5_17SM90_U32x4_STSM_NESK_EEEvEEEvvEEEEvNT_6ParamsE:
        .type           _ZN7cutlass13device_kernelINS_4gemm6kernel13GemmUniversalINS1_17GroupProblemShapeIN4cute5tupleIJiiiEEEEENS1_10collective13CollectiveMmaINS1_39MainloopSm90ArrayTmaGmmaWarpSpecializedILi3ENS6_IJNS5_1CILi1EEESD_SD_EEENS1_43KernelPtrArrayTmaWarpSpecializedCooperativeEEENS6_IJNSC_ILi256EEESH_NSC_ILi64EEEEEENS_6half_tEPNS6_IJlSD_NSC_ILi0EEEEEESK_SN_NS5_8TiledMMAINS5_8MMA_AtomIJNS5_4SM904GMMA26MMA_64x256x16_F32F16F16_SSILNSR_5MajorE0ELST_0ELNSR_7ScaleInE1ELSU_1EEEEEENS5_6LayoutINS6_IJNSC_ILi2EEESD_SD_EEENS6_IJSD_SL_SL_EEEEENS6_IJNS5_10UnderscoreES12_S12_EEEEENS5_13SM90_TMA_LOADENS5_14ComposedLayoutINS5_7SwizzleILi3ELi4ELi3EEENS5_18smem_ptr_flag_bitsILi16EEENSX_INS6_IJNSC_ILi8EEESI_EEENS6_IJSI_SD_EEEEEEEvNS5_8identityES15_S1F_vS1G_EENS_8epilogue10collective18CollectiveEpilogueINS1I_30Sm90PtrArrayTmaWarpSpecializedILi4ELi2ELi16ELb1ELb0ELi2EEEJSJ_NS6_IJNSC_ILi128EEENSC_ILi32EEEEEESK_PNS6_IJSD_lSL_EEESK_S1R_NS1I_6fusion15FusionCallbacksIS1M_NS1S_17LinearCombinationISK_fSK_fLNS_15FloatRoundStyleE2EEESJ_S1P_JEEES15_NS16_IS18_S1A_NSX_INS6_IJSI_S1B_EEENS6_IJSD_SI_EEEEEEENS5_17SM75_U16x8_LDSM_TENS5_14SM90_TMA_STOREES21_NS5_17SM90_U16x8_STSM_TENS5_9Copy_AtomIJNS5_17SM90_U32x4_STSM_NESK_EEEvEEEvvEEEEvNT_6ParamsE,@function
        .size           _ZN7cutlass13device_kernelINS_4gemm6kernel13GemmUniversalINS1_17GroupProblemShapeIN4cute5tupleIJiiiEEEEENS1_10collective13CollectiveMmaINS1_39MainloopSm90ArrayTmaGmmaWarpSpecializedILi3ENS6_IJNS5_1CILi1EEESD_SD_EEENS1_43KernelPtrArrayTmaWarpSpecializedCooperativeEEENS6_IJNSC_ILi256EEESH_NSC_ILi64EEEEEENS_6half_tEPNS6_IJlSD_NSC_ILi0EEEEEESK_SN_NS5_8TiledMMAINS5_8MMA_AtomIJNS5_4SM904GMMA26MMA_64x256x16_F32F16F16_SSILNSR_5MajorE0ELST_0ELNSR_7ScaleInE1ELSU_1EEEEEENS5_6LayoutINS6_IJNSC_ILi2EEESD_SD_EEENS6_IJSD_SL_SL_EEEEENS6_IJNS5_10UnderscoreES12_S12_EEEEENS5_13SM90_TMA_LOADENS5_14ComposedLayoutINS5_7SwizzleILi3ELi4ELi3EEENS5_18smem_ptr_flag_bitsILi16EEENSX_INS6_IJNSC_ILi8EEESI_EEENS6_IJSI_SD_EEEEEEEvNS5_8identityES15_S1F_vS1G_EENS_8epilogue10collective18CollectiveEpilogueINS1I_30Sm90PtrArrayTmaWarpSpecializedILi4ELi2ELi16ELb1ELb0ELi2EEEJSJ_NS6_IJNSC_ILi128EEENSC_ILi32EEEEEESK_PNS6_IJSD_lSL_EEESK_S1R_NS1I_6fusion15FusionCallbacksIS1M_NS1S_17LinearCombinationISK_fSK_fLNS_15FloatRoundStyleE2EEESJ_S1P_JEEES15_NS16_IS18_S1A_NSX_INS6_IJSI_S1B_EEENS6_IJSD_SI_EEEEEEENS5_17SM75_U16x8_LDSM_TENS5_14SM90_TMA_STOREES21_NS5_17SM90_U16x8_STSM_TENS5_9Copy_AtomIJNS5_17SM90_U32x4_STSM_NESK_EEEvEEEvvEEEEvNT_6ParamsE,(.L_x_417 - _ZN7cutlass13device_kernelINS_4gemm6kernel13GemmUniversalINS1_17GroupProblemShapeIN4cute5tupleIJiiiEEEEENS1_10collective13CollectiveMmaINS1_39MainloopSm90ArrayTmaGmmaWarpSpecializedILi3ENS6_IJNS5_1CILi1EEESD_SD_EEENS1_43KernelPtrArrayTmaWarpSpecializedCooperativeEEENS6_IJNSC_ILi256EEESH_NSC_ILi64EEEEEENS_6half_tEPNS6_IJlSD_NSC_ILi0EEEEEESK_SN_NS5_8TiledMMAINS5_8MMA_AtomIJNS5_4SM904GMMA26MMA_64x256x16_F32F16F16_SSILNSR_5MajorE0ELST_0ELNSR_7ScaleInE1ELSU_1EEEEEENS5_6LayoutINS6_IJNSC_ILi2EEESD_SD_EEENS6_IJSD_SL_SL_EEEEENS6_IJNS5_10UnderscoreES12_S12_EEEEENS5_13SM90_TMA_LOADENS5_14ComposedLayoutINS5_7SwizzleILi3ELi4ELi3EEENS5_18smem_ptr_flag_bitsILi16EEENSX_INS6_IJNSC_ILi8EEESI_EEENS6_IJSI_SD_EEEEEEEvNS5_8identityES15_S1F_vS1G_EENS_8epilogue10collective18CollectiveEpilogueINS1I_30Sm90PtrArrayTmaWarpSpecializedILi4ELi2ELi16ELb1ELb0ELi2EEEJSJ_NS6_IJNSC_ILi128EEENSC_ILi32EEEEEESK_PNS6_IJSD_lSL_EEESK_S1R_NS1I_6fusion15FusionCallbacksIS1M_NS1S_17LinearCombinationISK_fSK_fLNS_15FloatRoundStyleE2EEESJ_S1P_JEEES15_NS16_IS18_S1A_NSX_INS6_IJSI_S1B_EEENS6_IJSD_SI_EEEEEEENS5_17SM75_U16x8_LDSM_TENS5_14SM90_TMA_STOREES21_NS5_17SM90_U16x8_STSM_TENS5_9Copy_AtomIJNS5_17SM90_U32x4_STSM_NESK_EEEvEEEvvEEEEvNT_6ParamsE)
        .other          _ZN7cutlass13device_kernelINS_4gemm6kernel13GemmUniversalINS1_17GroupProblemShapeIN4cute5tupleIJiiiEEEEENS1_10collective13CollectiveMmaINS1_39MainloopSm90ArrayTmaGmmaWarpSpecializedILi3ENS6_IJNS5_1CILi1EEESD_SD_EEENS1_43KernelPtrArrayTmaWarpSpecializedCooperativeEEENS6_IJNSC_ILi256EEESH_NSC_ILi64EEEEEENS_6half_tEPNS6_IJlSD_NSC_ILi0EEEEEESK_SN_NS5_8TiledMMAINS5_8MMA_AtomIJNS5_4SM904GMMA26MMA_64x256x16_F32F16F16_SSILNSR_5MajorE0ELST_0ELNSR_7ScaleInE1ELSU_1EEEEEENS5_6LayoutINS6_IJNSC_ILi2EEESD_SD_EEENS6_IJSD_SL_SL_EEEEENS6_IJNS5_10UnderscoreES12_S12_EEEEENS5_13SM90_TMA_LOADENS5_14ComposedLayoutINS5_7SwizzleILi3ELi4ELi3EEENS5_18smem_ptr_flag_bitsILi16EEENSX_INS6_IJNSC_ILi8EEESI_EEENS6_IJSI_SD_EEEEEEEvNS5_8identityES15_S1F_vS1G_EENS_8epilogue10collective18CollectiveEpilogueINS1I_30Sm90PtrArrayTmaWarpSpecializedILi4ELi2ELi16ELb1ELb0ELi2EEEJSJ_NS6_IJNSC_ILi128EEENSC_ILi32EEEEEESK_PNS6_IJSD_lSL_EEESK_S1R_NS1I_6fusion15FusionCallbacksIS1M_NS1S_17LinearCombinationISK_fSK_fLNS_15FloatRoundStyleE2EEESJ_S1P_JEEES15_NS16_IS18_S1A_NSX_INS6_IJSI_S1B_EEENS6_IJSD_SI_EEEEEEENS5_17SM75_U16x8_LDSM_TENS5_14SM90_TMA_STOREES21_NS5_17SM90_U16x8_STSM_TENS5_9Copy_AtomIJNS5_17SM90_U32x4_STSM_NESK_EEEvEEEvvEEEEvNT_6ParamsE,@"STO_CUDA_ENTRY STV_DEFAULT"
_ZN7cutlass13device_kernelINS_4gemm6kernel13GemmUniversalINS1_17GroupProblemShapeIN4cute5tupleIJiiiEEEEENS1_10collective13CollectiveMmaINS1_39MainloopSm90ArrayTmaGmmaWarpSpecializedILi3ENS6_IJNS5_1CILi1EEESD_SD_EEENS1_43KernelPtrArrayTmaWarpSpecializedCooperativeEEENS6_IJNSC_ILi256EEESH_NSC_ILi64EEEEEENS_6half_tEPNS6_IJlSD_NSC_ILi0EEEEEESK_SN_NS5_8TiledMMAINS5_8MMA_AtomIJNS5_4SM904GMMA26MMA_64x256x16_F32F16F16_SSILNSR_5MajorE0ELST_0ELNSR_7ScaleInE1ELSU_1EEEEEENS5_6LayoutINS6_IJNSC_ILi2EEESD_SD_EEENS6_IJSD_SL_SL_EEEEENS6_IJNS5_10UnderscoreES12_S12_EEEEENS5_13SM90_TMA_LOADENS5_14ComposedLayoutINS5_7SwizzleILi3ELi4ELi3EEENS5_18smem_ptr_flag_bitsILi16EEENSX_INS6_IJNSC_ILi8EEESI_EEENS6_IJSI_SD_EEEEEEEvNS5_8identityES15_S1F_vS1G_EENS_8epilogue10collective18CollectiveEpilogueINS1I_30Sm90PtrArrayTmaWarpSpecializedILi4ELi2ELi16ELb1ELb0ELi2EEEJSJ_NS6_IJNSC_ILi128EEENSC_ILi32EEEEEESK_PNS6_IJSD_lSL_EEESK_S1R_NS1I_6fusion15FusionCallbacksIS1M_NS1S_17LinearCombinationISK_fSK_fLNS_15FloatRoundStyleE2EEESJ_S1P_JEEES15_NS16_IS18_S1A_NSX_INS6_IJSI_S1B_EEENS6_IJSD_SI_EEEEEEENS5_17SM75_U16x8_LDSM_TENS5_14SM90_TMA_STOREES21_NS5_17SM90_U16x8_STSM_TENS5_9Copy_AtomIJNS5_17SM90_U32x4_STSM_NESK_EEEvEEEvvEEEEvNT_6ParamsE:
[----:B------:R-:W1:Y:S02]  /*0000*/  LDC R1, c[0x0][0x28] ;  /* 0x00000a00ff017b82 */ /* 0x000e640000000800 */
[----:B-1----:R-:W-:-:S06]  /*0010*/  VIADD R1, R1, 0xfffff808 ;  /* 0xfffff80801017836 */ /* 0x002fcc0000000000 */
[----:B------:R-:W1:Y:S01]  /*0020*/  LDC.64 R6, c[0x0][0x918] ;  /* 0x00024600ff067b82 */ /* 0x000e620000000a00 */
[----:B------:R-:W-:Y:S01]  /*0030*/  ULDC.64 UR56, c[0x0][0x208] ;  /* 0x0000820000387ab9 */ /* 0x000fe20000000a00 */
[----:B------:R-:W2:Y:S01]  /*0040*/  S2R R14, SR_TID.X ;  /* 0x00000000000e7919 */ /* 0x000ea20000002100 */
[----:B------:R-:W-:Y:S01]  /*0050*/  ULDC UR4, c[0x0][0x910] ;  /* 0x0002440000047ab9 */ /* 0x000fe20000000800 */
[----:B------:R-:W-:Y:S01]  /*0060*/  ULDC.64 UR20, c[0x0][0x8d0] ;  /* 0x0002340000147ab9 */ /* 0x000fe20000000a00 */
[----:B------:R-:W-:Y:S01]  /*0070*/  ULDC.64 UR14, c[0x0][0x8c8] ;  /* 0x00023200000e7ab9 */ /* 0x000fe20000000a00 */
[----:B------:R-:W-:Y:S01]  /*0080*/  ULDC UR5, c[0x0][0x908] ;  /* 0x0002420000057ab9 */ /* 0x000fe20000000800 */
[----:B------:R-:W-:Y:S01]  /*0090*/  MOV R8, RZ ;  /* 0x000000ff00087202 */ /* 0x000fe20000000f00 */
[----:B------:R-:W-:Y:S01]  /*00a0*/  S2UR UR40, SR_CTAID.X ;  /* 0x00000000002879c3 */ /* 0x000fe20000002500 */
[----:B------:R-:W-:Y:S01]  /*00b0*/  IMAD.MOV.U32 R0, RZ, RZ, RZ ;  /* 0x000000ffff007224 */ /* 0x000fe200078e00ff */
[----:B------:R-:W-:Y:S01]  /*00c0*/  ULDC.64 UR22, c[0x0][0x8e8] ;  /* 0x00023a0000167ab9 */ /* 0x000fe20000000a00 */
[----:B------:R-:W-:Y:S01]  /*00d0*/  ULDC.64 UR16, c[0x0][0x8e0] ;  /* 0x0002380000107ab9 */ /* 0x000fe20000000a00 */
[----:B-1----:R-:W3:Y:S01]  /*00e0*/  LDG.E R9, desc[UR56][R6.64] ;  /* 0x0000003806097981 */ /* 0x002ee2000c1e1900 */
[----:B------:R-:W-:-:S03]  /*00f0*/  IMAD.U32 R3, RZ, RZ, UR4 ;  /* 0x00000004ff037e24 */ /* 0x000fc6000f8e00ff */
[----:B------:R-:W4:Y:S01]  /*0100*/  LDG.E R2, desc[UR56][R6.64+0x4] ;  /* 0x0000043806027981 */ /* 0x000f22000c1e1900 */
[----:B--2---:R-:W-:-:S04]  /*0110*/  LOP3.LUT R20, R14, 0x1f, RZ, 0xc0, !PT ;  /* 0x0000001f0e147812 */ /* 0x004fc800078ec0ff */
[----:B------:R-:W-:Y:S01]  /*0120*/  ISETP.GE.AND P0, PT, R20, R3, PT ;  /* 0x000000031400720c */ /* 0x000fe20003f06270 */
[----:B------:R-:W1:Y:S01]  /*0130*/  S2UR UR4, SR_CTAID.Y ;  /* 0x00000000000479c3 */ /* 0x000e620000002600 */
[----:B------:R-:W-:-:S04]  /*0140*/  UISETP.NE.U32.AND UP0, UPT, UR20, URZ, UPT ;  /* 0x0000003f1400728c */ /* 0x000fc8000bf05070 */
[----:B------:R-:W-:-:S07]  /*0150*/  UISETP.NE.AND.EX UP0, UPT, UR21, URZ, UPT, UP0 ;  /* 0x0000003f1500728c */ /* 0x000fce000bf05300 */
[----:B------:R-:W2:Y:S01]  /*0160*/  @!P0 LDC.64 R4, c[0x0][0x918] ;  /* 0x00024600ff048b82 */ /* 0x000ea20000000a00 */
[----:B------:R-:W-:-:S03]  /*0170*/  UISETP.NE.AND UP3, UPT, UR5, 0x1, UPT ;  /* 0x000000010500788c */ /* 0x000fc6000bf65270 */
[----:B------:R-:W-:-:S08]  /*0180*/  @UP0 ULDC UR8, c[0x0][0x8dc] ;  /* 0x0002370000080ab9 */ /* 0x000fd00000000800 */
[----:B------:R-:W-:Y:S01]  /*0190*/  @UP3 ULDC UR12, c[0x0][0x10] ;  /* 0x00000400000c3ab9 */ /* 0x000fe20000000800 */
[----:B------:R-:W-:Y:S02]  /*01a0*/  @UP3 UMOV UR5, URZ ;  /* 0x0000003f00053c82 */ /* 0x000fe40008000000 */
[----:B-1----:R-:W-:Y:S01]  /*01b0*/  @UP3 UIMAD.WIDE.U32 UR12, UR40, UR12, UR4 ;  /* 0x0000000c280c32a5 */ /* 0x002fe2000f8e0004 */
[----:B------:R-:W-:Y:S01]  /*01c0*/  @UP3 UMOV UR9, URZ ;  /* 0x0000003f00093c82 */ /* 0x000fe20008000000 */
[----:B--2---:R-:W-:Y:S02]  /*01d0*/  @!P0 IMAD.WIDE.U32 R4, R20, 0xc, R4 ;  /* 0x0000000c14048825 */ /* 0x004fe400078e0004 */
[----:B------:R-:W-:-:S03]  /*01e0*/  @UP3 UIADD3 UR9, UR13, UR9, URZ ;  /* 0x000000090d093290 */ /* 0x000fc6000fffe03f */
[----:B------:R-:W-:Y:S01]  /*01f0*/  @UP3 UMOV UR10, UR12 ;  /* 0x0000000c000a3c82 */ /* 0x000fe20008000000 */
[----:B------:R1:W5:Y:S04]  /*0200*/  @!P0 LDG.E R8, desc[UR56][R4.64] ;  /* 0x0000003804088981 */ /* 0x000368000c1e1900 */
[----:B------:R1:W5:Y:S01]  /*0210*/  @!P0 LDG.E R0, desc[UR56][R4.64+0x4] ;  /* 0x0000043804008981 */ /* 0x000362000c1e1900 */
[----:B------:R-:W-:Y:S01]  /*0220*/  ISETP.NE.U32.AND P0, PT, RZ, UR22, PT ;  /* 0x00000016ff007c0c */ /* 0x000fe2000bf05070 */
[----:B------:R-:W-:Y:S01]  /*0230*/  @!UP3 ULDC UR5, c[0x0][0xc] ;  /* 0x000003000005bab9 */ /* 0x000fe20000000800 */
[----:B------:R-:W-:Y:S02]  /*0240*/  UMOV UR41, URZ ;  /* 0x0000003f00297c82 */ /* 0x000fe40008000000 */
[----:B------:R-:W-:Y:S01]  /*0250*/  ISETP.NE.AND.EX P0, PT, RZ, UR23, PT, P0 ;  /* 0x00000017ff007c0c */ /* 0x000fe2000bf05300 */
[----:B------:R-:W-:-:S07]  /*0260*/  @!UP3 UIMAD.WIDE.U32 UR4, UR5, UR4, UR40 ;  /* 0x000000040504b2a5 */ /* 0x000fce000f8e0028 */
[----:B------:R-:W-:Y:S01]  /*0270*/  @!UP3 UMOV UR9, UR5 ;  /* 0x000000050009bc82 */ /* 0x000fe20008000000 */
[----:B------:R-:W-:Y:S01]  /*0280*/  @!UP3 UMOV UR10, UR4 ;  /* 0x00000004000abc82 */ /* 0x000fe20008000000 */
[----:B---3--:R-:W-:-:S13]  /*0290*/  R2UR UR11, R9 ;  /* 0x00000000090b72ca */ /* 0x008fda00000e0000 */
[----:B------:R-:W-:-:S04]  /*02a0*/  UIADD3 UR6, UP1, UR11, UR14, URZ ;  /* 0x0000000e0b067290 */ /* 0x000fc8000ff3e03f */
[----:B------:R-:W-:Y:S02]  /*02b0*/  ULEA.HI.X.SX32 UR11, UR11, UR15, 0x1, UP1 ;  /* 0x0000000f0b0b7291 */ /* 0x000fe400088f0e3f */
[----:B------:R-:W-:Y:S01]  /*02c0*/  UIADD3 UR6, UP1, UR6, -0x1, URZ ;  /* 0xffffffff06067890 */ /* 0x000fe2000ff3e03f */
[----:B----4-:R-:W-:-:S03]  /*02d0*/  R2UR UR24, R2 ;  /* 0x00000000021872ca */ /* 0x010fc600000e0000 */
[----:B------:R-:W-:Y:S02]  /*02e0*/  UIADD3.X UR11, UR11, -0x1, URZ, UP1, !UPT ;  /* 0xffffffff0b0b7890 */ /* 0x000fe40008ffe43f */
[----:B------:R-:W-:-:S04]  /*02f0*/  @UP0 UIADD3 UR8, UP1, UR6, UR8, URZ ;  /* 0x0000000806080290 */ /* 0x000fc8000ff3e03f */
[----:B------:R-:W-:-:S04]  /*0300*/  @UP0 UIADD3.X UR26, URZ, UR11, URZ, UP1, !UPT ;  /* 0x0000000b3f1a0290 */ /* 0x000fc80008ffe43f */
[----:B------:R-:W-:Y:S02]  /*0310*/  @UP0 UIMAD.WIDE.U32 UR18, UR26, UR20, URZ ;  /* 0x000000141a1202a5 */ /* 0x000fe4000f8e003f */
[----:B------:R-:W-:Y:S02]  /*0320*/  @UP0 UIMAD.WIDE.U32 UR12, UR8, UR20, URZ ;  /* 0x00000014080c02a5 */ /* 0x000fe4000f8e003f */
[----:B------:R-:W-:Y:S02]  /*0330*/  @UP0 UIMAD.WIDE.U32 UR18, UP1, UR8, UR21, UR18 ;  /* 0x00000015081202a5 */ /* 0x000fe4000f820012 */
[----:B------:R-:W-:Y:S02]  /*0340*/  UIADD3 UR7, UP2, UR24, UR16, URZ ;  /* 0x0000001018077290 */ /* 0x000fe4000ff5e03f */
[----:B------:R-:W-:Y:S02]  /*0350*/  @UP0 UIADD3.X UR25, URZ, URZ, URZ, UP1, !UPT ;  /* 0x0000003f3f190290 */ /* 0x000fe40008ffe43f */
[----:B------:R-:W-:-:S02]  /*0360*/  @UP0 UIADD3 URZ, UP1, UR13, UR18, URZ ;  /* 0x000000120d3f0290 */ /* 0x000fc4000ff3e03f */
[----:B------:R-:W-:-:S03]  /*0370*/  ULEA.HI.X.SX32 UR8, UR24, UR17, 0x1, UP2 ;  /* 0x0000001118087291 */ /* 0x000fc600090f0e3f */
[----:B------:R-:W-:Y:S02]  /*0380*/  @UP0 UMOV UR24, UR19 ;  /* 0x0000001300180c82 */ /* 0x000fe40008000000 */
[----:B------:R-:W-:Y:S02]  /*0390*/  @UP0 UIMAD.WIDE.U32.X UR12, UR26, UR21, UR24, UP1 ;  /* 0x000000151a0c02a5 */ /* 0x000fe400088e0418 */
[----:B------:R-:W-:-:S04]  /*03a0*/  UIADD3 UR19, UP1, UR7, -0x1, URZ ;  /* 0xffffffff07137890 */ /* 0x000fc8000ff3e03f */
[----:B------:R-:W-:Y:S01]  /*03b0*/  UIADD3.X UR5, UR8, -0x1, URZ, UP1, !UPT ;  /* 0xffffffff08057890 */ /* 0x000fe20008ffe43f */
[----:B------:R-:W-:Y:S01]  /*03c0*/  @UP0 UMOV UR6, UR12 ;  /* 0x0000000c00060c82 */ /* 0x000fe20008000000 */
[----:B------:R-:W-:Y:S01]  /*03d0*/  @UP0 UMOV UR11, UR13 ;  /* 0x0000000d000b0c82 */ /* 0x000fe20008000000 */
[----:B-1----:R-:W-:Y:S09]  /*03e0*/  @!P0 BRA `(.L_x_0) ;  /* 0x00000000002c8947 */ /* 0x002ff20003800000 */
[----:B------:R-:W-:Y:S02]  /*03f0*/  ULDC UR7, c[0x0][0x8f4] ;  /* 0x00023d0000077ab9 */ /* 0x000fe40000000800 */
[----:B------:R-:W-:-:S04]  /*0400*/  UIADD3 UR7, UP1, UR19, UR7, URZ ;  /* 0x0000000713077290 */ /* 0x000fc8000ff3e03f */
[----:B------:R-:W-:-:S04]  /*0410*/  UIADD3.X UR8, URZ, UR5, URZ, UP1, !UPT ;  /* 0x000000053f087290 */ /* 0x000fc80008ffe43f */
[----:B------:R-:W-:-:S04]  /*0420*/  UIMAD.WIDE.U32 UR4, UR8, UR22, URZ ;  /* 0x00000016080472a5 */ /* 0x000fc8000f8e003f */
[----:B------:R-:W-:Y:S02]  /*0430*/  UIMAD.WIDE.U32 UR12, UP1, UR7, UR23, UR4 ;  /* 0x00000017070c72a5 */ /* 0x000fe4000f820004 */
[----:B------:R-:W-:Y:S02]  /*0440*/  UIMAD.WIDE.U32 UR4, UR7, UR22, URZ ;  /* 0x00000016070472a5 */ /* 0x000fe4000f8e003f */
[----:B------:R-:W-:Y:S02]  /*0450*/  UIADD3.X UR19, URZ, URZ, URZ, UP1, !UPT ;  /* 0x0000003f3f137290 */ /* 0x000fe40008ffe43f */
[----:B------:R-:W-:Y:S01]  /*0460*/  UIADD3 URZ, UP1, UR5, UR12, URZ ;  /* 0x0000000c053f7290 */ /* 0x000fe2000ff3e03f */
[----:B------:R-:W-:-:S03]  /*0470*/  UMOV UR18, UR13 ;  /* 0x0000000d00127c82 */ /* 0x000fc60008000000 */
[----:B------:R-:W-:-:S07]  /*0480*/  UIMAD.WIDE.U32.X UR4, UR8, UR23, UR18, UP1 ;  /* 0x00000017080472a5 */ /* 0x000fce00088e0412 */
[----:B------:R-:W-:-:S05]  /*0490*/  UMOV UR19, UR4 ;  /* 0x0000000400137c82 */ /* 0x000fca0008000000 */
.L_x_0:
[----:B------:R-:W-:Y:S01]  /*04a0*/  ULDC UR8, c[0x0][0x934] ;  /* 0x00024d0000087ab9 */ /* 0x000fe20000000800 */
[----:B------:R-:W-:Y:S01]  /*04b0*/  ULDC UR7, c[0x0][0x904] ;  /* 0x0002410000077ab9 */ /* 0x000fe20000000800 */
[----:B------:R-:W-:Y:S01]  /*04c0*/  ULDC UR4, c[0x0][0x938] ;  /* 0x00024e0000047ab9 */ /* 0x000fe20000000800 */
[----:B------:R-:W-:Y:S02]  /*04d0*/  USHF.L.U32 UR8, UR8, UR7, URZ ;  /* 0x0000000708087299 */ /* 0x000fe4000800063f */
[----:B------:R-:W-:Y:S01]  /*04e0*/  USHF.L.U32 UR7, UR4, UR7, URZ ;  /* 0x0000000704077299 */ /* 0x000fe2000800063f */
[----:B------:R-:W-:Y:S01]  /*04f0*/  ULDC UR18, c[0x0][0x8d8] ;  /* 0x0002360000127ab9 */ /* 0x000fe20000000800 */
[----:B------:R-:W-:Y:S02]  /*0500*/  ULDC UR28, c[0x0][0x8f0] ;  /* 0x00023c00001c7ab9 */ /* 0x000fe40000000800 */
[----:B------:R-:W-:Y:S01]  /*0510*/  IMAD.U32 R10, RZ, RZ, UR8 ;  /* 0x00000008ff0a7e24 */ /* 0x000fe2000f8e00ff */
[----:B------:R-:W-:Y:S01]  /*0520*/  USHF.R.U64 UR11, UR6, UR18, UR11 ;  /* 0x00000012060b7299 */ /* 0x000fe2000800120b */
[----:B------:R-:W-:Y:S01]  /*0530*/  MOV R9, UR7 ;  /* 0x0000000700097c02 */ /* 0x000fe20008000f00 */
[----:B------:R-:W-:-:S02]  /*0540*/  USHF.R.U64 UR6, UR19, UR28, UR5 ;  /* 0x0000001c13067299 */ /* 0x000fc40008001205 */
[----:B------:R-:W-:Y:S01]  /*0550*/  IABS R2, R10 ;  /* 0x0000000a00027213 */ /* 0x000fe20000000000 */
[----:B------:R-:W-:Y:S01]  /*0560*/  UIADD3 UR11, UR11, -0x1, UR8 ;  /* 0xffffffff0b0b7890 */ /* 0x000fe2000fffe008 */
[----:B------:R-:W-:Y:S01]  /*0570*/  IABS R4, R9 ;  /* 0x0000000900047213 */ /* 0x000fe20000000000 */
[----:B------:R-:W-:Y:S01]  /*0580*/  UIADD3 UR6, UR6, -0x1, UR7 ;  /* 0xffffffff06067890 */ /* 0x000fe2000fffe007 */
[----:B------:R-:W-:Y:S01]  /*0590*/  R2UR UR27, R2 ;  /* 0x00000000021b72ca */ /* 0x000fe200000e0000 */
[----:B------:R-:W-:Y:S01]  /*05a0*/  UMOV UR4, URZ ;  /* 0x0000003f00047c82 */ /* 0x000fe20008000000 */
[----:B------:R-:W-:Y:S01]  /*05b0*/  UISETP.GE.AND UP5, UPT, UR11, URZ, UPT ;  /* 0x0000003f0b00728c */ /* 0x000fe2000bfa6270 */
[----:B------:R-:W-:Y:S01]  /*05c0*/  IMAD.MOV.U32 R2, RZ, RZ, R4 ;  /* 0x000000ffff027224 */ /* 0x000fe200078e0004 */
[----:B------:R-:W-:Y:S01]  /*05d0*/  UISETP.NE.AND UP4, UPT, UR8, URZ, UPT ;  /* 0x0000003f0800728c */ /* 0x000fe2000bf85270 */
[----:B------:R-:W-:-:S03]  /*05e0*/  UMOV UR53, 0x1 ;  /* 0x0000000100357882 */ /* 0x000fc60000000000 */
[----:B------:R-:W-:-:S05]  /*05f0*/  R2UR UR26, R2 ;  /* 0x00000000021a72ca */ /* 0x000fca00000e0000 */
[----:B------:R-:W1:Y:S08]  /*0600*/  I2F.RP R2, UR27 ;  /* 0x0000001b00027d06 */ /* 0x000e700008209400 */
[----:B------:R-:W2:Y:S08]  /*0610*/  I2F.RP R5, UR26 ;  /* 0x0000001a00057d06 */ /* 0x000eb00008209400 */
[----:B-1----:R-:W1:Y:S08]  /*0620*/  MUFU.RCP R2, R2 ;  /* 0x0000000200027308 */ /* 0x002e700000001000 */
[----:B--2---:R-:W2:Y:S01]  /*0630*/  MUFU.RCP R5, R5 ;  /* 0x0000000500057308 */ /* 0x004ea20000001000 */
[----:B-1----:R-:W-:-:S02]  /*0640*/  VIADD R4, R2, 0xffffffe ;  /* 0x0ffffffe02047836 */ /* 0x002fc40000000000 */
[----:B------:R-:W-:-:S05]  /*0650*/  IMAD.U32 R2, RZ, RZ, UR11 ;  /* 0x0000000bff027e24 */ /* 0x000fca000f8e00ff */
[----:B------:R-:W1:Y:S01]  /*0660*/  F2I.FTZ.U32.TRUNC.NTZ R4, R4 ;  /* 0x0000000400047305 */ /* 0x000e62000021f000 */
[----:B------:R-:W-:Y:S02]  /*0670*/  IABS R2, R2 ;  /* 0x0000000200027213 */ /* 0x000fe40000000000 */
[----:B--2---:R-:W-:Y:S02]  /*0680*/  IADD3 R6, R5, 0xffffffe, RZ ;  /* 0x0ffffffe05067810 */ /* 0x004fe40007ffe0ff */
[----:B------:R-:W-:Y:S02]  /*0690*/  IABS R5, R10 ;  /* 0x0000000a00057213 */ /* 0x000fe40000000000 */
[----:B------:R-:W-:Y:S02]  /*06a0*/  R2UR UR31, R2 ;  /* 0x00000000021f72ca */ /* 0x000fe400000e0000 */
[----:B------:R-:W2:Y:S01]  /*06b0*/  F2I.FTZ.U32.TRUNC.NTZ R6, R6 ;  /* 0x0000000600067305 */ /* 0x000ea2000021f000 */
[----:B------:R-:W-:-:S02]  /*06c0*/  IADD3 R5, RZ, -R5, RZ ;  /* 0x80000005ff057210 */ /* 0x000fc40007ffe0ff */
[----:B-1----:R-:W-:Y:S01]  /*06d0*/  R2UR UR5, R4 ;  /* 0x00000000040572ca */ /* 0x002fe200000e0000 */
[----:B------:R-:W-:Y:S01]  /*06e0*/  IMAD.U32 R4, RZ, RZ, UR6 ;  /* 0x00000006ff047e24 */ /* 0x000fe2000f8e00ff */
[----:B--2---:R-:W-:-:S04]  /*06f0*/  R2UR UR13, R6 ;  /* 0x00000000060d72ca */ /* 0x004fc800000e0000 */
[----:B------:R-:W-:Y:S01]  /*0700*/  IABS R6, R4 ;  /* 0x0000000400067213 */ /* 0x000fe20000000000 */
[----:B------:R-:W-:-:S06]  /*0710*/  IMAD.MOV.U32 R4, RZ, RZ, R5 ;  /* 0x000000ffff047224 */ /* 0x000fcc00078e0005 */
[----:B------:R-:W-:Y:S01]  /*0720*/  UIADD3 UR12, URZ, -UR5, URZ ;  /* 0x800000053f0c7290 */ /* 0x000fe2000fffe03f */
[----:B------:R-:W-:Y:S01]  /*0730*/  IABS R5, R9 ;  /* 0x0000000900057213 */ /* 0x000fe20000000000 */
[----:B------:R-:W-:Y:S02]  /*0740*/  IMAD.MOV.U32 R2, RZ, RZ, R6 ;  /* 0x000000ffff027224 */ /* 0x000fe400078e0006 */
[----:B------:R-:W-:Y:S01]  /*0750*/  UIMAD UR12, UR12, UR27, URZ ;  /* 0x0000001b0c0c72a4 */ /* 0x000fe2000f8e023f */
[----:B------:R-:W-:Y:S02]  /*0760*/  IADD3 R5, RZ, -R5, RZ ;  /* 0x80000005ff057210 */ /* 0x000fe40007ffe0ff */
[----:B------:R-:W-:Y:S01]  /*0770*/  R2UR UR29, R4 ;  /* 0x00000000041d72ca */ /* 0x000fe200000e0000 */
[----:B------:R-:W-:Y:S01]  /*0780*/  UIMAD.WIDE.U32 UR4, UR5, UR12, UR4 ;  /* 0x0000000c050472a5 */ /* 0x000fe2000f8e0004 */
[----:B------:R-:W-:Y:S01]  /*0790*/  R2UR UR32, R2 ;  /* 0x00000000022072ca */ /* 0x000fe200000e0000 */
[----:B------:R-:W-:Y:S01]  /*07a0*/  UIADD3 UR24, URZ, -UR13, URZ ;  /* 0x8000000d3f187290 */ /* 0x000fe2000fffe03f */
[----:B------:R-:W-:Y:S01]  /*07b0*/  IMAD.MOV.U32 R2, RZ, RZ, R5 ;  /* 0x000000ffff027224 */ /* 0x000fe200078e0005 */
[----:B------:R-:W-:Y:S01]  /*07c0*/  UMOV UR12, URZ ;  /* 0x0000003f000c7c82 */ /* 0x000fe20008000000 */
[----:B------:R-:W-:Y:S01]  /*07d0*/  SHF.R.U32.HI R4, RZ, 0x7, R14 ;  /* 0x00000007ff047819 */ /* 0x000fe2000001160e */
[----:B------:R-:W-:-:S02]  /*07e0*/  UIMAD UR24, UR24, UR26, URZ ;  /* 0x0000001a181872a4 */ /* 0x000fc4000f8e023f */
[----:B------:R-:W-:Y:S02]  /*07f0*/  R2UR UR30, R2 ;  /* 0x00000000021e72ca */ /* 0x000fe400000e0000 */
[----:B------:R-:W-:Y:S01]  /*0800*/  UIMAD.WIDE.U32 UR24, UR13, UR24, UR12 ;  /* 0x000000180d1872a5 */ /* 0x000fe2000f8e000c */
[----:B------:R-:W-:Y:S01]  /*0810*/  SHF.R.U32.HI R2, RZ, 0x5, R14 ;  /* 0x00000005ff027819 */ /* 0x000fe2000001160e */
[----:B------:R-:W1:Y:S01]  /*0820*/  SHFL.IDX PT, R4, R4, RZ, 0x1f ;  /* 0x00001fff04047589 */ /* 0x000e6200000e0000 */
[----:B------:R-:W-:Y:S02]  /*0830*/  UMOV UR13, UR5 ;  /* 0x00000005000d7c82 */ /* 0x000fe40008000000 */
[----:B------:R-:W-:Y:S01]  /*0840*/  UIMAD.WIDE.U32 UR4, UR13, UR31, URZ ;  /* 0x0000001f0d0472a5 */ /* 0x000fe2000f8e003f */
[----:B------:R-:W2:Y:S01]  /*0850*/  SHFL.IDX PT, R5, R2, RZ, 0x1f ;  /* 0x00001fff02057589 */ /* 0x000ea200000e0000 */
[----:B------:R-:W-:Y:S02]  /*0860*/  UMOV UR19, UR25 ;  /* 0x0000001900137c82 */ /* 0x000fe40008000000 */
[----:B------:R-:W-:-:S02]  /*0870*/  UIMAD UR5, UR5, UR29, UR31 ;  /* 0x0000001d050572a4 */ /* 0x000fc4000f8e021f */
[----:B------:R-:W-:Y:S02]  /*0880*/  UIMAD.WIDE.U32 UR24, UR19, UR32, URZ ;  /* 0x00000020131872a5 */ /* 0x000fe4000f8e003f */
[----:B------:R-:W-:Y:S02]  /*0890*/  UISETP.GT.U32.AND UP1, UPT, UR27, UR5, UPT ;  /* 0x000000051b00728c */ /* 0x000fe4000bf24070 */
[----:B------:R-:W-:Y:S02]  /*08a0*/  UIMAD UR25, UR25, UR30, UR32 ;  /* 0x0000001e191972a4 */ /* 0x000fe4000f8e0220 */
[----:B------:R-:W-:Y:S02]  /*08b0*/  ULOP3.LUT UR31, URZ, UR8, URZ, 0x33, !UPT ;  /* 0x000000083f1f7292 */ /* 0x000fe4000f8e333f */
[----:B------:R-:W-:Y:S02]  /*08c0*/  UISETP.GT.U32.AND UP2, UPT, UR26, UR25, UPT ;  /* 0x000000191a00728c */ /* 0x000fe4000bf44070 */
[----:B------:R-:W-:-:S03]  /*08d0*/  ULOP3.LUT UR32, URZ, UR7, URZ, 0x33, !UPT ;  /* 0x000000073f207292 */ /* 0x000fc6000f8e333f */
[----:B------:R-:W-:Y:S01]  /*08e0*/  @!UP1 UIADD3 UR5, UR5, -UR27, URZ ;  /* 0x8000001b05059290 */ /* 0x000fe2000fffe03f */
[----:B-1----:R-:W-:-:S03]  /*08f0*/  R2UR UR12, R4 ;  /* 0x00000000040c72ca */ /* 0x002fc600000e0000 */
[----:B------:R-:W-:Y:S02]  /*0900*/  UISETP.GT.U32.AND UP6, UPT, UR27, UR5, UPT ;  /* 0x000000051b00728c */ /* 0x000fe4000bfc4070 */
[----:B------:R-:W-:Y:S01]  /*0910*/  @!UP2 UIADD3 UR25, UR25, -UR26, URZ ;  /* 0x8000001a1919a290 */ /* 0x000fe2000fffe03f */
[----:B--2---:R-:W-:Y:S01]  /*0920*/  R2UR UR33, R5 ;  /* 0x00000000052172ca */ /* 0x004fe200000e0000 */
[----:B------:R-:W-:Y:S02]  /*0930*/  UISETP.NE.AND UP2, UPT, UR7, URZ, UPT ;  /* 0x0000003f0700728c */ /* 0x000fe4000bf45270 */
[----:B------:R-:W-:-:S05]  /*0940*/  UISETP.GT.U32.AND UP1, UPT, UR26, UR25, UPT ;  /* 0x000000191a00728c */ /* 0x000fca000bf24070 */
[----:B------:R-:W-:Y:S02]  /*0950*/  @!UP6 UIADD3 UR5, UR5, -UR27, URZ ;  /* 0x8000001b0505e290 */ /* 0x000fe4000fffe03f */
[----:B------:R-:W-:Y:S02]  /*0960*/  UISETP.GE.AND UP6, UPT, UR6, URZ, UPT ;  /* 0x0000003f0600728c */ /* 0x000fe4000bfc6270 */
[----:B------:R-:W-:Y:S01]  /*0970*/  @!UP5 UIADD3 UR5, -UR5, URZ, URZ ;  /* 0x0000003f0505d290 */ /* 0x000fe2000fffe13f */
[----:B------:R-:W-:Y:S01]  /*0980*/  ISETP.NE.AND P1, PT, RZ, UR33, PT ;  /* 0x00000021ff007c0c */ /* 0x000fe2000bf25270 */
[----:B------:R-:W-:Y:S02]  /*0990*/  @!UP1 UIADD3 UR25, UR25, -UR26, URZ ;  /* 0x8000001a19199290 */ /* 0x000fe4000fffe03f */
[----:B------:R-:W-:Y:S02]  /*09a0*/  USHF.R.S32.HI UR4, URZ, 0x1f, UR33 ;  /* 0x0000001f3f047899 */ /* 0x000fe40008011421 */
[----:B------:R-:W-:-:S02]  /*09b0*/  USEL UR5, UR31, UR5, !UP4 ;  /* 0x000000051f057287 */ /* 0x000fc4000e000000 */
[----:B------:R-:W-:Y:S02]  /*09c0*/  ULEA.HI UR4, UR4, UR33, URZ, 0x2 ;  /* 0x0000002104047291 */ /* 0x000fe4000f8f103f */
[----:B------:R-:W-:Y:S02]  /*09d0*/  @!UP6 UIADD3 UR25, -UR25, URZ, URZ ;  /* 0x0000003f1919e290 */ /* 0x000fe4000fffe13f */
[----:B------:R-:W-:Y:S02]  /*09e0*/  ULOP3.LUT UR4, UR4, 0xfffffffc, URZ, 0xc0, !UPT ;  /* 0xfffffffc04047892 */ /* 0x000fe4000f8ec03f */
[----:B------:R-:W-:Y:S02]  /*09f0*/  USEL UR25, UR32, UR25, !UP2 ;  /* 0x0000001920197287 */ /* 0x000fe4000d000000 */
[----:B------:R-:W-:Y:S02]  /*0a00*/  UIADD3 UR5, UR11, -UR5, URZ ;  /* 0x800000050b057290 */ /* 0x000fe4000fffe03f */
[----:B------:R-:W-:-:S02]  /*0a10*/  UIADD3 UR25, UR6, -UR25, URZ ;  /* 0x8000001906197290 */ /* 0x000fc4000fffe03f */
[----:B------:R-:W-:Y:S02]  /*0a20*/  UIADD3 UR54, UR33, -UR4, URZ ;  /* 0x8000000421367290 */ /* 0x000fe4000fffe03f */
[----:B------:R-:W-:Y:S02]  /*0a30*/  UIMAD UR24, UR5, UR25, URZ ;  /* 0x00000019051872a4 */ /* 0x000fe4000f8e023f */
[----:B------:R-:W-:Y:S02]  /*0a40*/  USEL UR4, UR25, UR5, !UP3 ;  /* 0x0000000519047287 */ /* 0x000fe4000d800000 */
[----:B------:R-:W-:Y:S02]  /*0a50*/  UISETP.NE.AND UP1, UPT, UR12, URZ, UPT ;  /* 0x0000003f0c00728c */ /* 0x000fe4000bf25270 */
[----:B------:R-:W-:Y:S02]  /*0a60*/  USHF.R.S32.HI UR25, URZ, 0x1f, UR24 ;  /* 0x0000001f3f197899 */ /* 0x000fe40008011418 */
[----:B------:R-:W-:Y:S01]  /*0a70*/  IMAD.U32 R6, RZ, RZ, UR24 ;  /* 0x00000018ff067e24 */ /* 0x000fe2000f8e00ff */
[----:B------:R-:W-:-:S02]  /*0a80*/  USHF.R.S32.HI UR5, URZ, 0x1f, UR4 ;  /* 0x0000001f3f057899 */ /* 0x000fc40008011404 */
[----:B------:R-:W-:Y:S01]  /*0a90*/  IMAD.U32 R4, RZ, RZ, UR4 ;  /* 0x00000004ff047e24 */ /* 0x000fe2000f8e00ff */
[----:B------:R-:W-:Y:S01]  /*0aa0*/  UISETP.EQ.AND UP5, UPT, UR54, 0x3, !UP1 ;  /* 0x000000033600788c */ /* 0x000fe2000cfa2270 */
[----:B------:R-:W-:-:S03]  /*0ab0*/  MOV R7, UR25 ;  /* 0x0000001900077c02 */ /* 0x000fc60008000f00 */
[----:B------:R-:W-:Y:S01]  /*0ac0*/  USEL UR53, UR53, 0x2, UP5 ;  /* 0x0000000235357887 */ /* 0x000fe2000a800000 */
[----:B------:R-:W-:Y:S01]  /*0ad0*/  IMAD.U32 R5, RZ, RZ, UR5 ;  /* 0x00000005ff057e24 */ /* 0x000fe2000f8e00ff */
[----:B------:R-:W-:Y:S10]  /*0ae0*/  @P1 BRA `(.L_x_1) ;  /* 0x0000000000841947 */ /* 0x000ff40003800000 */
[----:B------:R-:W-:Y:S01]  /*0af0*/  ELECT P1, URZ, PT ;  /* 0x00000000003f782f */ /* 0x000fe20003820000 */
[----:B------:R-:W-:-:S12]  /*0b00*/  BSSY B0, `(.L_x_1) ;  /* 0x000001f000007945 */ /* 0x000fd80003800000 */
[----:B------:R-:W-:Y:S05]  /*0b10*/  @!P1 BRA `(.L_x_2) ;  /* 0x0000000000749947 */ /* 0x000fea0003800000 */
[----:B------:R-:W1:Y:S01]  /*0b20*/  S2UR UR6, SR_CgaCtaId ;  /* 0x00000000000679c3 */ /* 0x000e620000008800 */
[----:B------:R-:W-:Y:S01]  /*0b30*/  UMOV UR4, 0x400 ;  /* 0x0000040000047882 */ /* 0x000fe20000000000 */
[----:B------:R-:W-:Y:S01]  /*0b40*/  UMOV UR5, 0x1 ;  /* 0x0000000100057882 */ /* 0x000fe20000000000 */
[----:B------:R-:W-:Y:S02]  /*0b50*/  UMOV UR24, 0x140 ;  /* 0x0000014000187882 */ /* 0x000fe40000000000 */
[----:B------:R-:W-:-:S04]  /*0b60*/  UIADD3 UR24, -UR24, 0x100000, URZ ;  /* 0x0010000018187890 */ /* 0x000fc8000fffe13f */
[----:B------:R-:W-:Y:S02]  /*0b70*/  USHF.L.U32 UR25, UR24, 0xb, URZ ;  /* 0x0000000b18197899 */ /* 0x000fe4000800063f */
[----:B------:R-:W-:Y:S02]  /*0b80*/  USHF.L.U32 UR24, UR24, 0x1, URZ ;  /* 0x0000000118187899 */ /* 0x000fe4000800063f */
[----:B-1----:R-:W-:Y:S02]  /*0b90*/  ULEA UR6, UR6, UR4, 0x18 ;  /* 0x0000000406067291 */ /* 0x002fe4000f8ec03f */
[----:B------:R-:W-:-:S04]  /*0ba0*/  UIADD3 UR4, -UR5, 0x100000, URZ ;  /* 0x0010000005047890 */ /* 0x000fc8000fffe13f */
[----:B------:R-:W-:Y:S02]  /*0bb0*/  USHF.L.U32 UR5, UR4, 0xb, URZ ;  /* 0x0000000b04057899 */ /* 0x000fe4000800063f */
[----:B------:R-:W-:Y:S01]  /*0bc0*/  USHF.L.U32 UR4, UR4, 0x1, URZ ;  /* 0x0000000104047899 */ /* 0x000fe2000800063f */
[----:B------:R-:W1:Y:S11]  /*0bd0*/  FENCE.VIEW.ASYNC.S ;  /* 0x00000000000073c6 */ /* 0x000e760000000000 */
[----:B-1----:R1:W2:Y:S01]  /*0be0*/  SYNCS.EXCH.64 URZ, [UR6+0x38400], UR4 ;  /* 0x03840004063f75b2 */ /* 0x0022a20008000100 */
[----:B------:R1:W3:Y:S01]  /*0bf0*/  SYNCS.EXCH.64 URZ, [UR6+0x38440], UR24 ;  /* 0x03844018063f75b2 */ /* 0x0002e20008000100 */
[----:B------:R1:W4:Y:S01]  /*0c00*/  SYNCS.EXCH.64 URZ, [UR6+0x38408], UR4 ;  /* 0x03840804063f75b2 */ /* 0x0003220008000100 */
[----:B------:R1:W1:Y:S01]  /*0c10*/  SYNCS.EXCH.64 URZ, [UR6+0x38448], UR24 ;  /* 0x03844818063f75b2 */ /* 0x0002620008000100 */
        /* <DEDUP_REMOVED lines=12> */
[----:B------:R-:W-:Y:S01]  /*0ce0*/  NOP ;  /* 0x0000000000007918 */ /* 0x000fe20000000000 */
.L_x_2:
[----:B-1----:R-:W-:Y:S05]  /*0cf0*/  BSYNC B0 ;  /* 0x0000000000007941 */ /* 0x002fea0003800000 */
.L_x_1:
[----:B------:R-:W1:Y:S01]  /*0d00*/  SHFL.IDX PT, R11, R2, RZ, 0x1f ;  /* 0x00001fff020b7589 */ /* 0x000e6200000e0000 */
[----:B------:R-:W-:Y:S01]  /*0d10*/  UIADD3 UR33, UR12, -0x1, URZ ;  /* 0xffffffff0c217890 */ /* 0x000fe2000fffe03f */
[----:B------:R-:W-:Y:S01]  /*0d20*/  NOP ;  /* 0x0000000000007918 */ /* 0x000fe20000000000 */
[----:B------:R-:W-:Y:S02]  /*0d30*/  UISETP.LT.U32.AND UP6, UPT, UR54, 0x2, !UP1 ;  /* 0x000000023600788c */ /* 0x000fe4000cfc1070 */
[----:B------:R-:W-:Y:S02]  /*0d40*/  UISETP.GE.U32.AND UP5, UPT, UR33, 0x2, UPT ;  /* 0x000000022100788c */ /* 0x000fe4000bfa6070 */
[----:B------:R-:W-:-:S04]  /*0d50*/  USEL UR52, URZ, 0x1, !UP6 ;  /* 0x000000013f347887 */ /* 0x000fc8000f000000 */
[----:B------:R-:W-:Y:S01]  /*0d60*/  USEL UR52, UR52, 0x2, UP5 ;  /* 0x0000000234347887 */ /* 0x000fe2000a800000 */
[----:B-1----:R-:W-:-:S13]  /*0d70*/  ISETP.NE.AND P1, PT, R11, RZ, PT ;  /* 0x000000ff0b00720c */ /* 0x002fda0003f25270 */
[----:B------:R-:W-:Y:S05]  /*0d80*/  @P1 BRA `(.L_x_3) ;  /* 0x0000000000501947 */ /* 0x000fea0003800000 */
[----:B------:R-:W1:Y:S01]  /*0d90*/  S2UR UR5, SR_CgaCtaId ;  /* 0x00000000000579c3 */ /* 0x000e620000008800 */
[----:B------:R-:W-:Y:S01]  /*0da0*/  UMOV UR4, 0x400 ;  /* 0x0000040000047882 */ /* 0x000fe20000000000 */
[----:B------:R-:W-:Y:S01]  /*0db0*/  UMOV UR24, 0x1 ;  /* 0x0000000100187882 */ /* 0x000fe20000000000 */
[----:B------:R-:W-:Y:S01]  /*0dc0*/  UMOV UR11, 0x100 ;  /* 0x00000100000b7882 */ /* 0x000fe20000000000 */
[----:B------:R-:W-:-:S04]  /*0dd0*/  UIADD3 UR24, -UR24, 0x100000, URZ ;  /* 0x0010000018187890 */ /* 0x000fc8000fffe13f */
[----:B------:R-:W-:Y:S02]  /*0de0*/  USHF.L.U32 UR25, UR24, 0xb, URZ ;  /* 0x0000000b18197899 */ /* 0x000fe4000800063f */
[----:B------:R-:W-:Y:S01]  /*0df0*/  USHF.L.U32 UR24, UR24, 0x1, URZ ;  /* 0x0000000118187899 */ /* 0x000fe2000800063f */
[----:B------:R-:W-:Y:S01]  /*0e00*/  ELECT P1, URZ, PT ;  /* 0x00000000003f782f */ /* 0x000fe20003820000 */
[----:B-1----:R-:W-:Y:S02]  /*0e10*/  ULEA UR6, UR5, UR4, 0x18 ;  /* 0x0000000405067291 */ /* 0x002fe4000f8ec03f */
[----:B------:R-:W-:-:S04]  /*0e20*/  UIADD3 UR4, -UR11, 0x100000, URZ ;  /* 0x001000000b047890 */ /* 0x000fc8000fffe13f */
[----:B------:R-:W-:Y:S02]  /*0e30*/  USHF.L.U32 UR5, UR4, 0xb, URZ ;  /* 0x0000000b04057899 */ /* 0x000fe4000800063f */
[----:B------:R-:W-:Y:S01]  /*0e40*/  USHF.L.U32 UR4, UR4, 0x1, URZ ;  /* 0x0000000104047899 */ /* 0x000fe2000800063f */
[----:B------:R-:W1:Y:S03]  /*0e50*/  FENCE.VIEW.ASYNC.S ;  /* 0x00000000000073c6 */ /* 0x000e660000000000 */
[----:B-1----:R1:W1:Y:S08]  /*0e60*/  SYNCS.EXCH.64 URZ, [UR6+0x38480], UR24 ;  /* 0x03848018063f75b2 */ /* 0x0022700008000100 */
[----:B------:R1:W1:Y:S01]  /*0e70*/  SYNCS.EXCH.64 URZ, [UR6+0x38498], UR4 ;  /* 0x03849804063f75b2 */ /* 0x0002620008000100 */
[----:B------:R1:W1:Y:S01]  /*0e80*/  SYNCS.EXCH.64 URZ, [UR6+0x38488], UR24 ;  /* 0x03848818063f75b2 */ /* 0x0002620008000100 */
[----:B------:R1:W1:Y:S01]  /*0e90*/  SYNCS.EXCH.64 URZ, [UR6+0x384a0], UR4 ;  /* 0x0384a004063f75b2 */ /* 0x0002620008000100 */
[----:B------:R1:W1:Y:S01]  /*0ea0*/  SYNCS.EXCH.64 URZ, [UR6+0x38490], UR24 ;  /* 0x03849018063f75b2 */ /* 0x0002620008000100 */
[----:B------:R1:W1:Y:S01]  /*0eb0*/  SYNCS.EXCH.64 URZ, [UR6+0x384a8], UR4 ;  /* 0x0384a804063f75b2 */ /* 0x0002620008000100 */
[----:B------:R-:W-:Y:S01]  /*0ec0*/  NOP ;  /* 0x0000000000007918 */ /* 0x000fe20000000000 */
.L_x_3:
[----:B------:R-:W2:Y:S01]  /*0ed0*/  SHFL.IDX PT, R11, R2, RZ, 0x1f ;  /* 0x00001fff020b7589 */ /* 0x000ea200000e0000 */
[----:B------:R-:W-:Y:S01]  /*0ee0*/  UISETP.EQ.AND UP6, UPT, UR54, 0x2, !UP1 ;  /* 0x000000023600788c */ /* 0x000fe2000cfc2270 */
[----:B------:R-:W-:-:S03]  /*0ef0*/  NOP ;  /* 0x0000000000007918 */ /* 0x000fc60000000000 */
[----:B------:R-:W-:-:S04]  /*0f00*/  USEL UR51, URZ, 0x1, !UP6 ;  /* 0x000000013f337887 */ /* 0x000fc8000f000000 */
[----:B------:R-:W-:Y:S01]  /*0f10*/  USEL UR51, UR51, 0x2, UP5 ;  /* 0x0000000233337887 */ /* 0x000fe2000a800000 */
[----:B--2---:R-:W-:-:S13]  /*0f20*/  ISETP.NE.AND P1, PT, R11, RZ, PT ;  /* 0x000000ff0b00720c */ /* 0x004fda0003f25270 */
[----:B------:R-:W-:Y:S05]  /*0f30*/  @P1 BRA `(.L_x_4) ;  /* 0x0000000000581947 */ /* 0x000fea0003800000 */
[----:B-1----:R-:W1:Y:S01]  /*0f40*/  S2UR UR5, SR_CgaCtaId ;  /* 0x00000000000579c3 */ /* 0x002e620000008800 */
[----:B------:R-:W-:Y:S01]  /*0f50*/  UMOV UR4, 0x400 ;  /* 0x0000040000047882 */ /* 0x000fe20000000000 */
[----:B------:R-:W-:Y:S01]  /*0f60*/  UMOV UR11, 0x20 ;  /* 0x00000020000b7882 */ /* 0x000fe20000000000 */
[----:B------:R-:W-:Y:S01]  /*0f70*/  UMOV UR24, 0x100 ;  /* 0x0000010000187882 */ /* 0x000fe20000000000 */
[----:B------:R-:W-:Y:S01]  /*0f80*/  ELECT P1, URZ, PT ;  /* 0x00000000003f782f */ /* 0x000fe20003820000 */
        /* <DEDUP_REMOVED lines=8> */
[----:B-1----:R2:W1:Y:S01]  /*1010*/  SYNCS.EXCH.64 URZ, [UR6+0x384b0], UR4 ;  /* 0x0384b004063f75b2 */ /* 0x0024620008000100 */
[----:B------:R2:W1:Y:S01]  /*1020*/  SYNCS.EXCH.64 URZ, [UR6+0x384d0], UR24 ;  /* 0x0384d018063f75b2 */ /* 0x0004620008000100 */
[----:B------:R2:W1:Y:S01]  /*1030*/  SYNCS.EXCH.64 URZ, [UR6+0x384b8], UR4 ;  /* 0x0384b804063f75b2 */ /* 0x0004620008000100 */
[----:B------:R2:W1:Y:S01]  /*1040*/  SYNCS.EXCH.64 URZ, [UR6+0x384d8], UR24 ;  /* 0x0384d818063f75b2 */ /* 0x0004620008000100 */
[----:B------:R2:W1:Y:S01]  /*1050*/  SYNCS.EXCH.64 URZ, [UR6+0x384c0], UR4 ;  /* 0x0384c004063f75b2 */ /* 0x0004620008000100 */
[----:B------:R2:W1:Y:S01]  /*1060*/  SYNCS.EXCH.64 URZ, [UR6+0x384e0], UR24 ;  /* 0x0384e018063f75b2 */ /* 0x0004620008000100 */
[----:B------:R2:W1:Y:S01]  /*1070*/  SYNCS.EXCH.64 URZ, [UR6+0x384c8], UR4 ;  /* 0x0384c804063f75b2 */ /* 0x0004620008000100 */
[----:B------:R2:W1:Y:S02]  /*1080*/  SYNCS.EXCH.64 URZ, [UR6+0x384e8], UR24 ;  /* 0x0384e818063f75b2 */ /* 0x0004640008000100 */
[----:B--2---:R-:W-:Y:S01]  /*1090*/  NOP ;  /* 0x0000000000007918 */ /* 0x004fe20000000000 */
.L_x_4:
[----:B------:R-:W2:Y:S01]  /*10a0*/  SHFL.IDX PT, R11, R2, RZ, 0x1f ;  /* 0x00001fff020b7589 */ /* 0x000ea200000e0000 */
[----:B------:R-:W-:Y:S01]  /*10b0*/  ELECT P1, URZ, PT ;  /* 0x00000000003f782f */ /* 0x000fe20003820000 */
[----:B------:R-:W3:Y:S01]  /*10c0*/  LDC.64 R12, c[0x0][0x8f8] ;  /* 0x00023e00ff0c7b82 */ /* 0x000ee20000000a00 */
[----:B-1----:R-:W-:Y:S01]  /*10d0*/  UMOV UR4, 0x20 ;  /* 0x0000002000047882 */ /* 0x002fe20000000000 */
[----:B------:R-:W-:Y:S01]  /*10e0*/  NOP ;  /* 0x0000000000007918 */ /* 0x000fe20000000000 */
[----:B------:R-:W-:Y:S01]  /*10f0*/  ULDC UR39, c[0x0][0xc] ;  /* 0x0000030000277ab9 */ /* 0x000fe20000000800 */
[----:B------:R-:W-:Y:S01]  /*1100*/  IMAD.MOV.U32 R16, RZ, RZ, -0x1 ;  /* 0xffffffffff107424 */ /* 0x000fe200078e00ff */
[----:B------:R-:W-:Y:S01]  /*1110*/  MOV R18, 0xffffffff ;  /* 0xffffffff00127802 */ /* 0x000fe20000000f00 */
[----:B------:R-:W-:Y:S01]  /*1120*/  IMAD.MOV.U32 R17, RZ, RZ, -0x1 ;  /* 0xffffffffff117424 */ /* 0x000fe200078e00ff */
[----:B--2---:R-:W-:-:S13]  /*1130*/  ISETP.NE.OR P1, PT, R11, RZ, !P1 ;  /* 0x000000ff0b00720c */ /* 0x004fda0004f25670 */
[----:B------:R-:W-:Y:S01]  /*1140*/  VOTEU.ALL UP5, P1 ;  /* 0x00000000003f7886 */ /* 0x000fe200008a0000 */
[----:B------:R-:W-:-:S04]  /*1150*/  VOTEU.ALL UP6, P1 ;  /* 0x00000000003f7886 */ /* 0x000fc800008c0000 */
[----:B------:R-:W1:Y:S01]  /*1160*/  @!UP5 S2UR UR11, SR_CgaCtaId ;  /* 0x00000000000bd9c3 */ /* 0x000e620000008800 */
[----:B------:R-:W-:Y:S01]  /*1170*/  @!UP5 UMOV UR6, 0x400 ;  /* 0x000004000006d882 */ /* 0x000fe20000000000 */
[----:B------:R-:W-:-:S04]  /*1180*/  @!UP5 UIADD3 UR4, -UR4, 0x100000, URZ ;  /* 0x001000000404d890 */ /* 0x000fc8000fffe13f */
[----:B------:R-:W-:Y:S02]  /*1190*/  @!UP5 USHF.L.U32 UR5, UR4, 0xb, URZ ;  /* 0x0000000b0405d899 */ /* 0x000fe4000800063f */
[----:B------:R-:W-:Y:S02]  /*11a0*/  @!UP5 USHF.L.U32 UR4, UR4, 0x1, URZ ;  /* 0x000000010404d899 */ /* 0x000fe4000800063f */
[----:B-1----:R-:W-:Y:S01]  /*11b0*/  @!UP5 ULEA UR6, UR11, UR6, 0x18 ;  /* 0x000000060b06d291 */ /* 0x002fe2000f8ec03f */
[----:B------:R-:W-:Y:S01]  /*11c0*/  VOTEU.ALL UP5, P1 ;  /* 0x00000000003f7886 */ /* 0x000fe200008a0000 */
[----:B---3--:R-:W-:Y:S01]  /*11d0*/  ISETP.LE.U32.AND P1, PT, R12, UR10, PT ;  /* 0x0000000a0c007c0c */ /* 0x008fe2000bf23070 */
[----:B------:R-:W-:Y:S01]  /*11e0*/  UMOV UR11, URZ ;  /* 0x0000003f000b7c82 */ /* 0x000fe20008000000 */
[----:B------:R-:W-:-:S04]  /*11f0*/  MOV R12, UR9 ;  /* 0x00000009000c7c02 */ /* 0x000fc80008000f00 */
[----:B------:R-:W-:Y:S01]  /*1200*/  ISETP.GE.U32.AND.EX P1, PT, R12, R13, PT, P1 ;  /* 0x0000000d0c00720c */ /* 0x000fe20003f26110 */
[----:B------:R-:W1:Y:S03]  /*1210*/  FENCE.VIEW.ASYNC.S ;  /* 0x00000000000073c6 */ /* 0x000e660000000000 */
[----:B-1----:R-:W4:Y:S01]  /*1220*/  @!UP5 SYNCS.EXCH.64 URZ, [UR6+0x384f0], UR4 ;  /* 0x0384f004063fd5b2 */ /* 0x002f220008000100 */
[----:B------:R1:W4:Y:S01]  /*1230*/  @!UP6 SYNCS.EXCH.64 URZ, [UR6+0x384f8], UR4 ;  /* 0x0384f804063fe5b2 */ /* 0x0003220008000100 */
[----:B------:R-:W-:Y:S01]  /*1240*/  NOP ;  /* 0x0000000000007918 */ /* 0x000fe20000000000 */
[----:B-1----:R-:W-:Y:S01]  /*1250*/  ULDC.U8 UR4, c[0x0][0x900] ;  /* 0x0002400000047ab9 */ /* 0x002fe20000000000 */
[----:B------:R-:W-:Y:S01]  /*1260*/  UMOV UR6, URZ ;  /* 0x0000003f00067c82 */ /* 0x000fe20008000000 */
[----:B----4-:R-:W-:Y:S01]  /*1270*/  BAR.SYNC.DEFER_BLOCKING 0x0 ;  /* 0x0000000000007b1d */ /* 0x010fe20000010000 */
[----:B------:R-:W-:-:S04]  /*1280*/  ISETP.NE.AND P2, PT, RZ, UR4, PT ;  /* 0x00000004ff007c0c */ /* 0x000fc8000bf45270 */
[----:B------:R-:W-:Y:S01]  /*1290*/  P2R R15, PR, RZ, 0x4 ;  /* 0x00000004ff0f7803 */ /* 0x000fe20000000000 */
[----:B------:R-:W-:Y:S01]  /*12a0*/  UMOV UR5, URZ ;  /* 0x0000003f00057c82 */ /* 0x000fe20008000000 */
[----:B------:R-:W-:-:S07]  /*12b0*/  UMOV UR4, URZ ;  /* 0x0000003f00047c82 */ /* 0x000fce0008000000 */
[----:B------:R-:W-:Y:S05]  /*12c0*/  @P2 BRA P1, `(.L_x_5) ;  /* 0x0000001400f82947 */ /* 0x000fea0000800000 */
[----:B------:R-:W-:Y:S01]  /*12d0*/  IMAD.U32 R11, RZ, RZ, UR9 ;  /* 0x00000009ff0b7e24 */ /* 0x000fe2000f8e00ff */
[----:B------:R-:W-:Y:S01]  /*12e0*/  ISETP.LE.U32.AND P1, PT, R6, UR10, PT ;  /* 0x0000000a06007c0c */ /* 0x000fe2000bf23070 */
[----:B------:R-:W-:Y:S01]  /*12f0*/  UMOV UR5, URZ ;  /* 0x0000003f00057c82 */ /* 0x000fe20008000000 */
[----:B------:R-:W-:Y:S01]  /*1300*/  UMOV UR4, URZ ;  /* 0x0000003f00047c82 */ /* 0x000fe20008000000 */
[----:B------:R-:W-:Y:S01]  /*1310*/  UMOV UR11, URZ ;  /* 0x0000003f000b7c82 */ /* 0x000fe20008000000 */
[----:B------:R-:W-:Y:S01]  /*1320*/  ISETP.GE.U32.AND.EX P1, PT, R11, R7, PT, P1 ;  /* 0x000000070b00720c */ /* 0x000fe20003f26110 */
[----:B------:R-:W-:-:S12]  /*1330*/  UMOV UR6, URZ ;  /* 0x0000003f00067c82 */ /* 0x000fd80008000000 */
[----:B------:R-:W-:Y:S05]  /*1340*/  @!P1 BRA `(.L_x_6) ;  /* 0x0000001000c49947 */ /* 0x000fea0003800000 */
[----:B------:R-:W-:Y:S01]  /*1350*/  VIADD R12, R20, 0x20 ;  /* 0x00000020140c7836 */ /* 0x000fe20000000000 */
[----:B------:R-:W-:Y:S01]  /*1360*/  MOV R6, R20 ;  /* 0x0000001400067202 */ /* 0x000fe20000000f00 */
[----:B-----5:R-:W-:Y:S01]  /*1370*/  IMAD.MOV.U32 R13, RZ, RZ, R8 ;  /* 0x000000ffff0d7224 */ /* 0x020fe200078e0008 */
[----:B------:R-:W-:Y:S02]  /*1380*/  MOV R17, R0 ;  /* 0x0000000000117202 */ /* 0x000fe40000000f00 */
[----:B------:R-:W-:-:S13]  /*1390*/  ISETP.GE.AND P1, PT, R12, R3, PT ;  /* 0x000000030c00720c */ /* 0x000fda0003f26270 */
[----:B------:R-:W1:Y:S01]  /*13a0*/  @!P1 LDC.64 R18, c[0x0][0x918] ;  /* 0x00024600ff129b82 */ /* 0x000e620000000a00 */
[----:B------:R-:W-:Y:S01]  /*13b0*/  @!P1 VIADD R7, R6, 0x20 ;  /* 0x0000002006079836 */ /* 0x000fe20000000000 */
[----:B------:R-:W-:Y:S02]  /*13c0*/  UIADD3 UR16, UP5, UR16, -0x1, URZ ;  /* 0xffffffff10107890 */ /* 0x000fe4000ffbe03f */
[----:B------:R-:W-:Y:S01]  /*13d0*/  UIADD3 UR14, UP6, UR14, -0x1, URZ ;  /* 0xffffffff0e0e7890 */ /* 0x000fe2000ffde03f */
[----:B------:R-:W-:Y:S01]  /*13e0*/  BSSY B0, `(.L_x_7) ;  /* 0x0000050000007945 */ /* 0x000fe20003800000 */
[----:B------:R-:W-:Y:S01]  /*13f0*/  UIADD3.X UR17, UR17, -0x1, URZ, UP5, !UPT ;  /* 0xffffffff11117890 */ /* 0x000fe2000affe43f */
[----:B-1----:R-:W-:-:S05]  /*1400*/  @!P1 IMAD.WIDE R18, R7, 0xc, R18 ;  /* 0x0000000c07129825 */ /* 0x002fca00078e0212 */
[----:B------:R1:W5:Y:S04]  /*1410*/  @!P1 LDG.E R8, desc[UR56][R18.64] ;  /* 0x0000003812089981 */ /* 0x000368000c1e1900 */
[----:B------:R1:W5:Y:S01]  /*1420*/  @!P1 LDG.E R0, desc[UR56][R18.64+0x4] ;  /* 0x0000043812009981 */ /* 0x000362000c1e1900 */
[----:B------:R-:W-:Y:S01]  /*1430*/  ISETP.GE.AND P1, PT, R6, R3, PT ;  /* 0x000000030600720c */ /* 0x000fe20003f26270 */
[----:B------:R-:W-:Y:S01]  /*1440*/  UIADD3.X UR15, UR15, -0x1, URZ, UP6, !UPT ;  /* 0xffffffff0f0f7890 */ /* 0x000fe2000b7fe43f */
[----:B------:R-:W-:Y:S01]  /*1450*/  IMAD.MOV.U32 R11, RZ, RZ, RZ ;  /* 0x000000ffff0b7224 */ /* 0x000fe200078e00ff */
[----:B------:R-:W-:Y:S01]  /*1460*/  UIADD3 UR4, UR8, -0x1, URZ ;  /* 0xffffffff08047890 */ /* 0x000fe2000fffe03f */
[----:B------:R-:W-:Y:S01]  /*1470*/  IMAD.MOV.U32 R7, RZ, RZ, RZ ;  /* 0x000000ffff077224 */ /* 0x000fe200078e00ff */
[----:B------:R-:W-:Y:S01]  /*1480*/  UIADD3 UR5, UR7, -0x1, URZ ;  /* 0xffffffff07057890 */ /* 0x000fe2000fffe03f */
[----:B------:R-:W-:Y:S01]  /*1490*/  MOV R32, 0x7fffffff ;  /* 0x7fffffff00207802 */ /* 0x000fe20000000f00 */
[----:B------:R-:W-:-:S06]  /*14a0*/  IMAD.MOV.U32 R34, RZ, RZ, RZ ;  /* 0x000000ffff227224 */ /* 0x000fcc00078e00ff */
[----:B-1----:R-:W-:Y:S05]  /*14b0*/  @P1 BRA `(.L_x_8) ;  /* 0x0000000400081947 */ /* 0x002fea0003800000 */
[----:B------:R-:W-:Y:S02]  /*14c0*/  PLOP3.LUT P3, PT, PT, PT, UP0, 0x80, 0x0 ;  /* 0x000000000000781c */ /* 0x000fe40003f6f008 */
[----:B------:R-:W-:Y:S02]  /*14d0*/  IADD3 R21, P2, R17, UR16, RZ ;  /* 0x0000001011157c10 */ /* 0x000fe4000ff5e0ff */
[----:B------:R-:W-:Y:S02]  /*14e0*/  IADD3 R25, P1, R13, UR14, RZ ;  /* 0x0000000e0d197c10 */ /* 0x000fe4000ff3e0ff */
[----:B------:R-:W-:Y:S02]  /*14f0*/  LEA.HI.X.SX32 R24, R17, UR17, 0x1, P2 ;  /* 0x0000001111187c11 */ /* 0x000fe400090f0eff */
[----:B------:R-:W-:-:S05]  /*1500*/  LEA.HI.X.SX32 R26, R13, UR15, 0x1, P1 ;  /* 0x0000000f0d1a7c11 */ /* 0x000fca00088f0eff */
[----:B------:R-:W-:Y:S05]  /*1510*/  @!P3 BRA `(.L_x_9) ;  /* 0x000000000030b947 */ /* 0x000fea0003800000 */
[----:B------:R-:W-:Y:S02]  /*1520*/  ULDC UR6, c[0x0][0x8dc] ;  /* 0x0002370000067ab9 */ /* 0x000fe40000000800 */
[----:B------:R-:W-:-:S05]  /*1530*/  IADD3 R13, P1, R25, UR6, RZ ;  /* 0x00000006190d7c10 */ /* 0x000fca000ff3e0ff */
[----:B------:R-:W-:-:S04]  /*1540*/  IMAD.X R17, RZ, RZ, R26, P1 ;  /* 0x000000ffff117224 */ /* 0x000fc800008e061a */
[----:B------:R-:W-:-:S04]  /*1550*/  IMAD.WIDE.U32 R4, R17, UR20, RZ ;  /* 0x0000001411047c25 */ /* 0x000fc8000f8e00ff */
[----:B------:R-:W-:-:S04]  /*1560*/  IMAD.WIDE.U32 R18, P1, R13, UR21, R4 ;  /* 0x000000150d127c25 */ /* 0x000fc8000f820004 */
[----:B------:R-:W-:Y:S01]  /*1570*/  IMAD.WIDE.U32 R4, R13, UR20, RZ ;  /* 0x000000140d047c25 */ /* 0x000fe2000f8e00ff */
[----:B------:R-:W-:-:S03]  /*1580*/  IADD3.X R23, RZ, RZ, RZ, P1, !PT ;  /* 0x000000ffff177210 */ /* 0x000fc60000ffe4ff */
[----:B------:R-:W-:Y:S01]  /*1590*/  IMAD.MOV.U32 R22, RZ, RZ, R19 ;  /* 0x000000ffff167224 */ /* 0x000fe200078e0013 */
[----:B------:R-:W-:-:S05]  /*15a0*/  IADD3 RZ, P1, R5, R18, RZ ;  /* 0x0000001205ff7210 */ /* 0x000fca0007f3e0ff */
[----:B------:R-:W-:-:S04]  /*15b0*/  IMAD.WIDE.U32.X R4, R17, UR21, R22, P1 ;  /* 0x0000001511047c25 */ /* 0x000fc800088e0416 */
[----:B------:R-:W-:Y:S01]  /*15c0*/  IMAD.MOV.U32 R25, RZ, RZ, R4 ;  /* 0x000000ffff197224 */ /* 0x000fe200078e0004 */
[----:B------:R-:W-:-:S07]  /*15d0*/  MOV R26, R5 ;  /* 0x00000005001a7202 */ /* 0x000fce0000000f00 */
.L_x_9:
[----:B------:R-:W-:Y:S05]  /*15e0*/  @!P0 BRA `(.L_x_10) ;  /* 0x0000000000308947 */ /* 0x000fea0003800000 */
[----:B------:R-:W-:Y:S02]  /*15f0*/  ULDC UR6, c[0x0][0x8f4] ;  /* 0x00023d0000067ab9 */ /* 0x000fe40000000800 */
[----:B------:R-:W-:-:S05]  /*1600*/  IADD3 R13, P1, R21, UR6, RZ ;  /* 0x00000006150d7c10 */ /* 0x000fca000ff3e0ff */
[----:B------:R-:W-:-:S04]  /*1610*/  IMAD.X R17, RZ, RZ, R24, P1 ;  /* 0x000000ffff117224 */ /* 0x000fc800008e0618 */
[----:B------:R-:W-:-:S04]  /*1620*/  IMAD.WIDE.U32 R4, R17, UR22, RZ ;  /* 0x0000001611047c25 */ /* 0x000fc8000f8e00ff */
[----:B------:R-:W-:-:S04]  /*1630*/  IMAD.WIDE.U32 R18, P1, R13, UR23, R4 ;  /* 0x000000170d127c25 */ /* 0x000fc8000f820004 */
[----:B------:R-:W-:Y:S01]  /*1640*/  IMAD.WIDE.U32 R4, R13, UR22, RZ ;  /* 0x000000160d047c25 */ /* 0x000fe2000f8e00ff */
[----:B------:R-:W-:-:S03]  /*1650*/  MOV R22, R19 ;  /* 0x0000001300167202 */ /* 0x000fc60000000f00 */
[----:B------:R-:W-:Y:S01]  /*1660*/  IMAD.X R23, RZ, RZ, RZ, P1 ;  /* 0x000000ffff177224 */ /* 0x000fe200008e06ff */
[----:B------:R-:W-:-:S05]  /*1670*/  IADD3 RZ, P1, R5, R18, RZ ;  /* 0x0000001205ff7210 */ /* 0x000fca0007f3e0ff */
[----:B------:R-:W-:-:S04]  /*1680*/  IMAD.WIDE.U32.X R4, R17, UR23, R22, P1 ;  /* 0x0000001711047c25 */ /* 0x000fc800088e0416 */
[----:B------:R-:W-:Y:S02]  /*1690*/  IMAD.MOV.U32 R21, RZ, RZ, R4 ;  /* 0x000000ffff157224 */ /* 0x000fe400078e0004 */
[----:B------:R-:W-:-:S07]  /*16a0*/  IMAD.MOV.U32 R24, RZ, RZ, R5 ;  /* 0x000000ffff187224 */ /* 0x000fce00078e0005 */
.L_x_10:
[----:B------:R-:W-:Y:S02]  /*16b0*/  SHF.R.U64 R4, R21, UR28, R24 ;  /* 0x0000001c15047c19 */ /* 0x000fe40008001218 */
[----:B------:R-:W-:-:S03]  /*16c0*/  SHF.R.U64 R5, R25, UR18, R26 ;  /* 0x0000001219057c19 */ /* 0x000fc6000800121a */
[----:B------:R-:W-:Y:S01]  /*16d0*/  VIADD R22, R4, UR5 ;  /* 0x0000000504167c36 */ /* 0x000fe20008000000 */
[----:B------:R-:W-:-:S04]  /*16e0*/  IADD3 R17, R5, UR4, RZ ;  /* 0x0000000405117c10 */ /* 0x000fc8000fffe0ff */
[----:B------:R-:W-:Y:S02]  /*16f0*/  IABS R18, R22 ;  /* 0x0000001600127213 */ /* 0x000fe40000000000 */
[----:B------:R-:W-:-:S03]  /*1700*/  IABS R13, R17 ;  /* 0x00000011000d7213 */ /* 0x000fc60000000000 */
[----:B------:R-:W-:-:S04]  /*1710*/  IMAD.HI.U32 R5, R18, UR19, RZ ;  /* 0x0000001312057c27 */ /* 0x000fc8000f8e00ff */
[----:B------:R-:W-:-:S04]  /*1720*/  IMAD.HI.U32 R4, R13, UR13, RZ ;  /* 0x0000000d0d047c27 */ /* 0x000fc8000f8e00ff */
[----:B------:R-:W-:Y:S02]  /*1730*/  IMAD R5, R5, UR30, R18 ;  /* 0x0000001e05057c24 */ /* 0x000fe4000f8e0212 */
[----:B------:R-:W-:Y:S01]  /*1740*/  IMAD R4, R4, UR29, R13 ;  /* 0x0000001d04047c24 */ /* 0x000fe2000f8e020d */
[----:B------:R-:W-:Y:S01]  /*1750*/  MOV R13, UR31 ;  /* 0x0000001f000d7c02 */ /* 0x000fe20008000f00 */
[----:B------:R-:W-:Y:S01]  /*1760*/  IMAD.U32 R18, RZ, RZ, UR32 ;  /* 0x00000020ff127e24 */ /* 0x000fe2000f8e00ff */
[----:B------:R-:W-:Y:S02]  /*1770*/  ISETP.LT.U32.AND P2, PT, R5, UR26, PT ;  /* 0x0000001a05007c0c */ /* 0x000fe4000bf41070 */
[----:B------:R-:W-:-:S11]  /*1780*/  ISETP.LT.U32.AND P1, PT, R4, UR27, PT ;  /* 0x0000001b04007c0c */ /* 0x000fd6000bf21070 */
[----:B------:R-:W-:Y:S02]  /*1790*/  @!P2 IADD3 R5, R5, -UR26, RZ ;  /* 0x8000001a0505ac10 */ /* 0x000fe4000fffe0ff */
[----:B------:R-:W-:Y:S01]  /*17a0*/  @!P1 VIADD R4, R4, -UR27 ;  /* 0x8000001b04049c36 */ /* 0x000fe20008000000 */
[----:B------:R-:W-:Y:S02]  /*17b0*/  ISETP.GE.AND P1, PT, R22, RZ, PT ;  /* 0x000000ff1600720c */ /* 0x000fe40003f26270 */
[----:B------:R-:W-:Y:S02]  /*17c0*/  ISETP.LT.U32.AND P4, PT, R5, UR26, PT ;  /* 0x0000001a05007c0c */ /* 0x000fe4000bf81070 */
[----:B------:R-:W-:Y:S02]  /*17d0*/  ISETP.LT.U32.AND P3, PT, R4, UR27, PT ;  /* 0x0000001b04007c0c */ /* 0x000fe4000bf61070 */
[----:B------:R-:W-:-:S09]  /*17e0*/  ISETP.GE.AND P2, PT, R17, RZ, PT ;  /* 0x000000ff1100720c */ /* 0x000fd20003f46270 */
[----:B------:R-:W-:Y:S01]  /*17f0*/  @!P4 VIADD R5, R5, -UR26 ;  /* 0x8000001a0505cc36 */ /* 0x000fe20008000000 */
[----:B------:R-:W-:Y:S01]  /*1800*/  PLOP3.LUT P4, PT, PT, PT, UP2, 0x80, 0x0 ;  /* 0x000000000000781c */ /* 0x000fe20003f8f028 */
[----:B------:R-:W-:Y:S01]  /*1810*/  @!P3 VIADD R4, R4, -UR27 ;  /* 0x8000001b0404bc36 */ /* 0x000fe20008000000 */
[----:B------:R-:W-:Y:S01]  /*1820*/  PLOP3.LUT P3, PT, PT, PT, UP4, 0x80, 0x0 ;  /* 0x000000000000781c */ /* 0x000fe20003f6f048 */
[----:B------:R-:W-:Y:S01]  /*1830*/  @!P1 IMAD.MOV R5, RZ, RZ, -R5 ;  /* 0x000000ffff059224 */ /* 0x000fe200078e0a05 */
[----:B------:R-:W-:Y:S02]  /*1840*/  PLOP3.LUT P1, PT, PT, PT, UP3, 0x80, 0x0 ;  /* 0x000000000000781c */ /* 0x000fe40003f2f038 */
[----:B------:R-:W-:Y:S02]  /*1850*/  @!P2 IADD3 R4, -R4, RZ, RZ ;  /* 0x000000ff0404a210 */ /* 0x000fe40007ffe1ff */
[----:B------:R-:W-:Y:S02]  /*1860*/  SEL R5, R18, R5, !P4 ;  /* 0x0000000512057207 */ /* 0x000fe40006000000 */
[----:B------:R-:W-:-:S03]  /*1870*/  SEL R4, R13, R4, !P3 ;  /* 0x000000040d047207 */ /* 0x000fc60005800000 */
[----:B------:R-:W-:Y:S01]  /*1880*/  IMAD.IADD R5, R22, 0x1, -R5 ;  /* 0x0000000116057824 */ /* 0x000fe200078e0a05 */
[----:B------:R-:W-:-:S04]  /*1890*/  IADD3 R32, R17, -R4, RZ ;  /* 0x8000000411207210 */ /* 0x000fc80007ffe0ff */
[----:B------:R-:W-:Y:S01]  /*18a0*/  SEL R4, R5, R32, !P1 ;  /* 0x0000002005047207 */ /* 0x000fe20004800000 */
[----:B------:R-:W-:-:S03]  /*18b0*/  IMAD R32, R32, R5, RZ ;  /* 0x0000000520207224 */ /* 0x000fc600078e02ff */
[----:B------:R-:W-:Y:S02]  /*18c0*/  SHF.R.S32.HI R5, RZ, 0x1f, R4 ;  /* 0x0000001fff057819 */ /* 0x000fe40000011404 */
[----:B------:R-:W-:-:S07]  /*18d0*/  SHF.R.S32.HI R34, RZ, 0x1f, R32 ;  /* 0x0000001fff227819 */ /* 0x000fce0000011420 */
.L_x_8:
[----:B------:R-:W-:Y:S05]  /*18e0*/  BSYNC B0 ;  /* 0x0000000000007941 */ /* 0x000fea0003800000 */
.L_x_7:
[----:B------:R-:W1:Y:S01]  /*18f0*/  SHFL.UP PT, R17, R32, 0x1, RZ ;  /* 0x0420000020117989 */ /* 0x000e6200000e00ff */
[C---:B------:R-:W-:Y:S02]  /*1900*/  ISETP.NE.AND P2, PT, R20.reuse, RZ, PT ;  /* 0x000000ff1400720c */ /* 0x040fe40003f45270 */
[C---:B------:R-:W-:Y:S01]  /*1910*/  ISETP.GE.U32.AND P3, PT, R20.reuse, 0x2, PT ;  /* 0x000000021400780c */ /* 0x040fe20003f66070 */
[----:B------:R-:W2:Y:S01]  /*1920*/  SHFL.UP PT, R13, R34, 0x1, RZ ;  /* 0x04200000220d7989 */ /* 0x000ea200000e00ff */
[C---:B------:R-:W-:Y:S02]  /*1930*/  ISETP.GE.U32.AND P4, PT, R20.reuse, 0x4, PT ;  /* 0x000000041400780c */ /* 0x040fe40003f86070 */
[C---:B------:R-:W-:Y:S02]  /*1940*/  ISETP.GE.U32.AND P5, PT, R20.reuse, 0x8, PT ;  /* 0x000000081400780c */ /* 0x040fe40003fa6070 */
[----:B------:R-:W-:Y:S02]  /*1950*/  ISETP.GE.U32.AND P6, PT, R20, 0x10, PT ;  /* 0x000000101400780c */ /* 0x000fe40003fc6070 */
[----:B-1----:R-:W-:-:S02]  /*1960*/  SEL R17, R17, RZ, P2 ;  /* 0x000000ff11117207 */ /* 0x002fc40001000000 */
[----:B--2---:R-:W-:Y:S02]  /*1970*/  SEL R13, R13, RZ, P2 ;  /* 0x000000ff0d0d7207 */ /* 0x004fe40001000000 */
[----:B------:R-:W-:-:S04]  /*1980*/  IADD3 R18, P1, R17, R32, RZ ;  /* 0x0000002011127210 */ /* 0x000fc80007f3e0ff */
[----:B------:R-:W-:Y:S01]  /*1990*/  IADD3.X R22, R13, R34, RZ, P1, !PT ;  /* 0x000000220d167210 */ /* 0x000fe20000ffe4ff */
[----:B------:R-:W1:Y:S04]  /*19a0*/  SHFL.UP PT, R17, R18, 0x2, RZ ;  /* 0x0440000012117989 */ /* 0x000e6800000e00ff */
[----:B------:R-:W2:Y:S01]  /*19b0*/  SHFL.UP PT, R13, R22, 0x2, RZ ;  /* 0x04400000160d7989 */ /* 0x000ea200000e00ff */
[----:B-1----:R-:W-:-:S04]  /*19c0*/  SEL R17, R17, RZ, P3 ;  /* 0x000000ff11117207 */ /* 0x002fc80001800000 */
[----:B------:R-:W-:Y:S02]  /*19d0*/  IADD3 R24, P1, R17, R18, RZ ;  /* 0x0000001211187210 */ /* 0x000fe40007f3e0ff */
[----:B--2---:R-:W-:-:S03]  /*19e0*/  SEL R13, R13, RZ, P3 ;  /* 0x000000ff0d0d7207 */ /* 0x004fc60001800000 */
[----:B------:R-:W1:Y:S02]  /*19f0*/  SHFL.UP PT, R17, R24, 0x4, RZ ;  /* 0x0480000018117989 */ /* 0x000e6400000e00ff */
[----:B------:R-:W-:-:S05]  /*1a00*/  IMAD.X R26, R13, 0x1, R22, P1 ;  /* 0x000000010d1a7824 */ /* 0x000fca00008e0616 */
[----:B------:R-:W2:Y:S01]  /*1a10*/  SHFL.UP PT, R13, R26, 0x4, RZ ;  /* 0x048000001a0d7989 */ /* 0x000ea200000e00ff */
[----:B-1----:R-:W-:-:S04]  /*1a20*/  SEL R17, R17, RZ, P4 ;  /* 0x000000ff11117207 */ /* 0x002fc80002000000 */
[----:B------:R-:W-:Y:S02]  /*1a30*/  IADD3 R18, P1, R17, R24, RZ ;  /* 0x0000001811127210 */ /* 0x000fe40007f3e0ff */
[----:B--2---:R-:W-:-:S03]  /*1a40*/  SEL R13, R13, RZ, P4 ;  /* 0x000000ff0d0d7207 */ /* 0x004fc60002000000 */
[----:B------:R-:W1:Y:S01]  /*1a50*/  SHFL.UP PT, R17, R18, 0x8, RZ ;  /* 0x0500000012117989 */ /* 0x000e6200000e00ff */
[----:B------:R-:W-:-:S05]  /*1a60*/  IADD3.X R22, R13, R26, RZ, P1, !PT ;  /* 0x0000001a0d167210 */ /* 0x000fca0000ffe4ff */
        /* <DEDUP_REMOVED lines=9> */
[----:B--2---:R-:W-:-:S04]  /*1b00*/  SEL R13, R13, RZ, P6 ;  /* 0x000000ff0d0d7207 */ /* 0x004fc80003000000 */
[----:B------:R-:W-:Y:S02]  /*1b10*/  IADD3.X R22, R13, R26, RZ, P1, !PT ;  /* 0x0000001a0d167210 */ /* 0x000fe40000ffe4ff */
[----:B------:R-:W-:-:S04]  /*1b20*/  ISETP.GT.U32.AND P1, PT, R18, UR10, PT ;  /* 0x0000000a12007c0c */ /* 0x000fc8000bf24070 */
[----:B------:R-:W-:-:S13]  /*1b30*/  ISETP.GT.U32.AND.EX P1, PT, R22, UR9, PT, P1 ;  /* 0x0000000916007c0c */ /* 0x000fda000bf24110 */
[----:B------:R-:W-:-:S04]  /*1b40*/  VOTE.ANY R17, PT, P1 ;  /* 0x0000000000117806 */ /* 0x000fc800008e0100 */
[----:B------:R-:W-:-:S13]  /*1b50*/  ISETP.NE.AND P1, PT, R17, RZ, PT ;  /* 0x000000ff1100720c */ /* 0x000fda0003f25270 */
[----:B------:R-:W-:Y:S05]  /*1b60*/  @P1 BRA `(.L_x_11) ;  /* 0x00000008006c1947 */ /* 0x000fea0003800000 */
[----:B------:R-:W1:Y:S01]  /*1b70*/  LDC R3, c[0x0][0x910] ;  /* 0x00024400ff037b82 */ /* 0x000e620000000800 */
[----:B------:R-:W-:Y:S01]  /*1b80*/  IMAD.MOV.U32 R21, RZ, RZ, R18 ;  /* 0x000000ffff157224 */ /* 0x000fe200078e0012 */
[----:B------:R-:W-:Y:S01]  /*1b90*/  MOV R23, R22 ;  /* 0x0000001600177202 */ /* 0x000fe20000000f00 */
[----:B------:R-:W-:Y:S01]  /*1ba0*/  ULDC UR13, c[0x0][0x8f4] ;  /* 0x00023d00000d7ab9 */ /* 0x000fe20000000800 */
[----:B------:R-:W-:Y:S01]  /*1bb0*/  ULDC UR6, c[0x0][0x8dc] ;  /* 0x0002370000067ab9 */ /* 0x000fe20000000800 */
[----:B------:R-:W-:Y:S01]  /*1bc0*/  ULDC UR22, c[0x0][0x8d8] ;  /* 0x0002360000167ab9 */ /* 0x000fe20000000800 */
[----:B------:R-:W-:Y:S01]  /*1bd0*/  ULDC UR23, c[0x0][0x8f0] ;  /* 0x00023c0000177ab9 */ /* 0x000fe20000000800 */
[----:B------:R-:W-:Y:S01]  /*1be0*/  ULDC.64 UR18, c[0x0][0x8d0] ;  /* 0x0002340000127ab9 */ /* 0x000fe20000000a00 */
[----:B------:R-:W-:-:S05]  /*1bf0*/  ULDC.64 UR20, c[0x0][0x8e8] ;  /* 0x00023a0000147ab9 */ /* 0x000fca0000000a00 */
.L_x_16:
[----:B------:R-:W-:Y:S01]  /*1c00*/  IMAD.MOV.U32 R6, RZ, RZ, R12 ;  /* 0x000000ffff067224 */ /* 0x000fe200078e000c */
[----:B------:R-:W-:Y:S01]  /*1c10*/  IADD3 R12, R12, 0x20, RZ ;  /* 0x000000200c0c7810 */ /* 0x000fe20007ffe0ff */
[----:B-----5:R-:W-:Y:S01]  /*1c20*/  IMAD.MOV.U32 R17, RZ, RZ, R0 ;  /* 0x000000ffff117224 */ /* 0x020fe200078e0000 */
[----:B------:R-:W-:Y:S02]  /*1c30*/  MOV R13, R8 ;  /* 0x00000008000d7202 */ /* 0x000fe40000000f00 */
[----:B-1----:R-:W-:-:S13]  /*1c40*/  ISETP.GE.AND P1, PT, R12, R3, PT ;  /* 0x000000030c00720c */ /* 0x002fda0003f26270 */
[----:B------:R-:W1:Y:S01]  /*1c50*/  @!P1 LDC.64 R18, c[0x0][0x918] ;  /* 0x00024600ff129b82 */ /* 0x000e620000000a00 */
[----:B------:R-:W-:Y:S01]  /*1c60*/  @!P1 VIADD R7, R6, 0x20 ;  /* 0x0000002006079836 */ /* 0x000fe20000000000 */
[----:B------:R2:W3:Y:S01]  /*1c70*/  SHFL.IDX PT, R11, R21, 0x1f, 0x1f ;  /* 0x03e01f00150b7f89 */ /* 0x0004e200000e0000 */
[----:B------:R-:W-:Y:S02]  /*1c80*/  BSSY B0, `(.L_x_12) ;  /* 0x0000064000007945 */ /* 0x000fe40003800000 */
[----:B-1----:R-:W-:-:S05]  /*1c90*/  @!P1 IMAD.WIDE R18, R7, 0xc, R18 ;  /* 0x0000000c07129825 */ /* 0x002fca00078e0212 */
[----:B------:R2:W5:Y:S04]  /*1ca0*/  @!P1 LDG.E R8, desc[UR56][R18.64] ;  /* 0x0000003812089981 */ /* 0x000568000c1e1900 */
[----:B------:R2:W5:Y:S01]  /*1cb0*/  @!P1 LDG.E R0, desc[UR56][R18.64+0x4] ;  /* 0x0000043812009981 */ /* 0x000562000c1e1900 */
[----:B------:R-:W-:Y:S01]  /*1cc0*/  ISETP.GE.AND P1, PT, R6, R3, PT ;  /* 0x000000030600720c */ /* 0x000fe20003f26270 */
[----:B------:R-:W-:Y:S01]  /*1cd0*/  IMAD.MOV.U32 R34, RZ, RZ, RZ ;  /* 0x000000ffff227224 */ /* 0x000fe200078e00ff */
[----:B------:R-:W-:Y:S01]  /*1ce0*/  MOV R32, 0x7fffffff ;  /* 0x7fffffff00207802 */ /* 0x000fe20000000f00 */
[----:B------:R2:W1:Y:S10]  /*1cf0*/  SHFL.IDX PT, R7, R23, 0x1f, 0x1f ;  /* 0x03e01f0017077f89 */ /* 0x00047400000e0000 */
[----:B--23--:R-:W-:Y:S05]  /*1d00*/  @P1 BRA `(.L_x_13) ;  /* 0x00000004006c1947 */ /* 0x00cfea0003800000 */
[----:B------:R-:W-:Y:S02]  /*1d10*/  IABS R28, R9 ;  /* 0x00000009001c7213 */ /* 0x000fe40000000000 */
[C---:B------:R-:W-:Y:S02]  /*1d20*/  IADD3 R21, P1, R13.reuse, UR14, RZ ;  /* 0x0000000e0d157c10 */ /* 0x040fe4000ff3e0ff */
[----:B------:R-:W2:Y:S02]  /*1d30*/  I2F.RP R4, R28 ;  /* 0x0000001c00047306 */ /* 0x000ea40000209400 */
[----:B------:R-:W-:Y:S02]  /*1d40*/  LEA.HI.X.SX32 R26, R13, UR15, 0x1, P1 ;  /* 0x0000000f0d1a7c11 */ /* 0x000fe400088f0eff */
[----:B------:R-:W-:-:S04]  /*1d50*/  IADD3 R13, P1, R17, UR16, RZ ;  /* 0x00000010110d7c10 */ /* 0x000fc8000ff3e0ff */
[----:B------:R-:W-:Y:S02]  /*1d60*/  LEA.HI.X.SX32 R24, R17, UR17, 0x1, P1 ;  /* 0x0000001111187c11 */ /* 0x000fe400088f0eff */
[----:B------:R-:W-:Y:S01]  /*1d70*/  PLOP3.LUT P1, PT, PT, PT, UP0, 0x80, 0x0 ;  /* 0x000000000000781c */ /* 0x000fe20003f2f008 */
[----:B--2---:R-:W2:Y:S02]  /*1d80*/  MUFU.RCP R4, R4 ;  /* 0x0000000400047308 */ /* 0x004ea40000001000 */
[----:B--2---:R-:W-:-:S06]  /*1d90*/  IADD3 R5, R4, 0xffffffe, RZ ;  /* 0x0ffffffe04057810 */ /* 0x004fcc0007ffe0ff */
[----:B------:R-:W2:Y:S02]  /*1da0*/  F2I.FTZ.U32.TRUNC.NTZ R25, R5 ;  /* 0x0000000500197305 */ /* 0x000ea4000021f000 */
[----:B--2---:R-:W-:Y:S02]  /*1db0*/  IMAD.MOV R27, RZ, RZ, -R25 ;  /* 0x000000ffff1b7224 */ /* 0x004fe400078e0a19 */
[----:B------:R-:W-:Y:S05]  /*1dc0*/  @!P1 BRA `(.L_x_14) ;  /* 0x00000000002c9947 */ /* 0x000fea0003800000 */
[----:B------:R-:W-:-:S04]  /*1dd0*/  IADD3 R21, P1, R21, UR6, RZ ;  /* 0x0000000615157c10 */ /* 0x000fc8000ff3e0ff */
[----:B------:R-:W-:-:S05]  /*1de0*/  IADD3.X R17, RZ, R26, RZ, P1, !PT ;  /* 0x0000001aff117210 */ /* 0x000fca0000ffe4ff */
[----:B------:R-:W-:-:S04]  /*1df0*/  IMAD.WIDE.U32 R4, R17, UR18, RZ ;  /* 0x0000001211047c25 */ /* 0x000fc8000f8e00ff */
[----:B------:R-:W-:-:S04]  /*1e00*/  IMAD.WIDE.U32 R18, P1, R21, UR19, R4 ;  /* 0x0000001315127c25 */ /* 0x000fc8000f820004 */
[----:B------:R-:W-:Y:S01]  /*1e10*/  IMAD.WIDE.U32 R4, R21, UR18, RZ ;  /* 0x0000001215047c25 */ /* 0x000fe2000f8e00ff */
[----:B------:R-:W-:-:S03]  /*1e20*/  MOV R22, R19 ;  /* 0x0000001300167202 */ /* 0x000fc60000000f00 */
[----:B------:R-:W-:Y:S01]  /*1e30*/  IMAD.X R23, RZ, RZ, RZ, P1 ;  /* 0x000000ffff177224 */ /* 0x000fe200008e06ff */
[----:B------:R-:W-:-:S05]  /*1e40*/  IADD3 RZ, P1, R5, R18, RZ ;  /* 0x0000001205ff7210 */ /* 0x000fca0007f3e0ff */
[----:B------:R-:W-:-:S04]  /*1e50*/  IMAD.WIDE.U32.X R4, R17, UR19, R22, P1 ;  /* 0x0000001311047c25 */ /* 0x000fc800088e0416 */
[----:B------:R-:W-:Y:S01]  /*1e60*/  IMAD.MOV.U32 R21, RZ, RZ, R4 ;  /* 0x000000ffff157224 */ /* 0x000fe200078e0004 */
[----:B------:R-:W-:-:S07]  /*1e70*/  MOV R26, R5 ;  /* 0x00000005001a7202 */ /* 0x000fce0000000f00 */
.L_x_14:
[----:B------:R-:W-:Y:S05]  /*1e80*/  @!P0 BRA `(.L_x_15) ;  /* 0x00000000002c8947 */ /* 0x000fea0003800000 */
        /* <DEDUP_REMOVED lines=11> */
.L_x_15:
[----:B------:R-:W-:Y:S02]  /*1f40*/  SHF.R.U64 R13, R13, UR23, R24 ;  /* 0x000000170d0d7c19 */ /* 0x000fe40008001218 */
[----:B------:R-:W-:Y:S02]  /*1f50*/  MOV R5, R27 ;  /* 0x0000001b00057202 */ /* 0x000fe40000000f00 */
[----:B------:R-:W-:Y:S01]  /*1f60*/  IABS R4, R9 ;  /* 0x0000000900047213 */ /* 0x000fe20000000000 */
[----:B------:R-:W-:Y:S01]  /*1f70*/  VIADD R17, R13, UR5 ;  /* 0x000000050d117c36 */ /* 0x000fe20008000000 */
[----:B------:R-:W-:Y:S01]  /*1f80*/  IABS R22, R10 ;  /* 0x0000000a00167213 */ /* 0x000fe20000000000 */
[----:B------:R-:W-:Y:S01]  /*1f90*/  IMAD R13, R5, R28, RZ ;  /* 0x0000001c050d7224 */ /* 0x000fe200078e02ff */
[----:B------:R-:W-:Y:S01]  /*1fa0*/  IADD3 R19, RZ, -R4, RZ ;  /* 0x80000004ff137210 */ /* 0x000fe20007ffe0ff */
[----:B------:R-:W-:Y:S01]  /*1fb0*/  IMAD.MOV.U32 R4, RZ, RZ, RZ ;  /* 0x000000ffff047224 */ /* 0x000fe200078e00ff */
[----:B------:R-:W-:-:S02]  /*1fc0*/  MOV R5, R25 ;  /* 0x0000001900057202 */ /* 0x000fc40000000f00 */
[----:B------:R-:W-:Y:S02]  /*1fd0*/  IABS R18, R17 ;  /* 0x0000001100127213 */ /* 0x000fe40000000000 */
[----:B------:R-:W-:Y:S01]  /*1fe0*/  SHF.R.U64 R21, R21, UR22, R26 ;  /* 0x0000001615157c19 */ /* 0x000fe2000800121a */
[----:B------:R-:W-:Y:S01]  /*1ff0*/  IMAD.HI.U32 R4, R25, R13, R4 ;  /* 0x0000000d19047227 */ /* 0x000fe200078e0004 */
[----:B------:R-:W-:Y:S02]  /*2000*/  MOV R5, R19 ;  /* 0x0000001300057202 */ /* 0x000fe40000000f00 */
[----:B------:R-:W2:Y:S01]  /*2010*/  I2F.RP R19, R22 ;  /* 0x0000001600137306 */ /* 0x000ea20000209400 */
[----:B------:R-:W-:Y:S01]  /*2020*/  IMAD.MOV.U32 R13, RZ, RZ, R18 ;  /* 0x000000ffff0d7224 */ /* 0x000fe200078e0012 */
[----:B------:R-:W-:Y:S02]  /*2030*/  IADD3 R18, R21, UR4, RZ ;  /* 0x0000000415127c10 */ /* 0x000fe4000fffe0ff */
[----:B------:R-:W-:Y:S01]  /*2040*/  IABS R25, R10 ;  /* 0x0000000a00197213 */ /* 0x000fe20000000000 */
[----:B------:R-:W-:-:S04]  /*2050*/  IMAD.HI.U32 R4, R4, R13, RZ ;  /* 0x0000000d04047227 */ /* 0x000fc800078e00ff */
[----:B------:R-:W-:-:S05]  /*2060*/  IMAD R13, R4, R5, R13 ;  /* 0x00000005040d7224 */ /* 0x000fca00078e020d */
[----:B------:R-:W-:Y:S01]  /*2070*/  ISETP.GT.U32.AND P1, PT, R28, R13, PT ;  /* 0x0000000d1c00720c */ /* 0x000fe20003f24070 */
[----:B--2---:R-:W2:-:S12]  /*2080*/  MUFU.RCP R19, R19 ;  /* 0x0000001300137308 */ /* 0x004e980000001000 */
[----:B------:R-:W-:Y:S01]  /*2090*/  @!P1 IMAD.IADD R13, R13, 0x1, -R28 ;  /* 0x000000010d0d9824 */ /* 0x000fe200078e0a1c */
[----:B--2---:R-:W-:Y:S02]  /*20a0*/  IADD3 R4, R19, 0xffffffe, RZ ;  /* 0x0ffffffe13047810 */ /* 0x004fe40007ffe0ff */
[----:B------:R-:W-:Y:S02]  /*20b0*/  IADD3 R19, RZ, -R25, RZ ;  /* 0x80000019ff137210 */ /* 0x000fe40007ffe0ff */
[----:B------:R2:W3:Y:S02]  /*20c0*/  F2I.FTZ.U32.TRUNC.NTZ R5, R4 ;  /* 0x0000000400057305 */ /* 0x0004e4000021f000 */
[----:B--2---:R-:W-:Y:S02]  /*20d0*/  IMAD.MOV.U32 R4, RZ, RZ, RZ ;  /* 0x000000ffff047224 */ /* 0x004fe400078e00ff */
[----:B---3--:R-:W-:-:S04]  /*20e0*/  IMAD.MOV R23, RZ, RZ, -R5 ;  /* 0x000000ffff177224 */ /* 0x008fc800078e0a05 */
[----:B------:R-:W-:Y:S01]  /*20f0*/  IMAD R21, R23, R22, RZ ;  /* 0x0000001617157224 */ /* 0x000fe200078e02ff */
[----:B------:R-:W-:-:S03]  /*2100*/  IABS R23, R18 ;  /* 0x0000001200177213 */ /* 0x000fc60000000000 */
[----:B------:R-:W-:-:S04]  /*2110*/  IMAD.HI.U32 R24, R5, R21, R4 ;  /* 0x0000001505187227 */ /* 0x000fc800078e0004 */
[----:B------:R-:W-:-:S04]  /*2120*/  IMAD.MOV.U32 R5, RZ, RZ, R23 ;  /* 0x000000ffff057224 */ /* 0x000fc800078e0017 */
[----:B------:R-:W-:-:S04]  /*2130*/  IMAD.HI.U32 R4, R24, R5, RZ ;  /* 0x0000000518047227 */ /* 0x000fc800078e00ff */
[----:B------:R-:W-:-:S05]  /*2140*/  IMAD R5, R4, R19, R5 ;  /* 0x0000001304057224 */ /* 0x000fca00078e0205 */
[----:B------:R-:W-:-:S13]  /*2150*/  ISETP.GT.U32.AND P1, PT, R22, R5, PT ;  /* 0x000000051600720c */ /* 0x000fda0003f24070 */
[----:B------:R-:W-:Y:S02]  /*2160*/  @!P1 IADD3 R5, R5, -R22, RZ ;  /* 0x8000001605059210 */ /* 0x000fe40007ffe0ff */
[----:B------:R-:W-:-:S13]  /*2170*/  ISETP.GT.U32.AND P1, PT, R28, R13, PT ;  /* 0x0000000d1c00720c */ /* 0x000fda0003f24070 */
[----:B------:R-:W-:Y:S01]  /*2180*/  @!P1 IMAD.IADD R13, R13, 0x1, -R28 ;  /* 0x000000010d0d9824 */ /* 0x000fe200078e0a1c */
[----:B------:R-:W-:-:S03]  /*2190*/  ISETP.GT.U32.AND P1, PT, R22, R5, PT ;  /* 0x000000051600720c */ /* 0x000fc60003f24070 */
[----:B------:R-:W-:-:S10]  /*21a0*/  IMAD.MOV.U32 R4, RZ, RZ, R13 ;  /* 0x000000ffff047224 */ /* 0x000fd400078e000d */
[----:B------:R-:W-:Y:S02]  /*21b0*/  @!P1 IADD3 R5, R5, -R22, RZ ;  /* 0x8000001605059210 */ /* 0x000fe40007ffe0ff */
[----:B------:R-:W-:-:S13]  /*21c0*/  ISETP.GE.AND P1, PT, R17, RZ, PT ;  /* 0x000000ff1100720c */ /* 0x000fda0003f26270 */
[----:B------:R-:W-:Y:S02]  /*21d0*/  @!P1 IADD3 R4, -R4, RZ, RZ ;  /* 0x000000ff04049210 */ /* 0x000fe40007ffe1ff */
[----:B------:R-:W-:-:S13]  /*21e0*/  ISETP.GE.AND P1, PT, R18, RZ, PT ;  /* 0x000000ff1200720c */ /* 0x000fda0003f26270 */
[----:B------:R-:W-:Y:S01]  /*21f0*/  @!P1 IMAD.MOV R5, RZ, RZ, -R5 ;  /* 0x000000ffff059224 */ /* 0x000fe200078e0a05 */
[----:B------:R-:W-:-:S13]  /*2200*/  ISETP.NE.AND P1, PT, RZ, UR7, PT ;  /* 0x00000007ff007c0c */ /* 0x000fda000bf25270 */
[----:B------:R-:W-:Y:S02]  /*2210*/  @!P1 LOP3.LUT R4, RZ, UR7, RZ, 0x33, !PT ;  /* 0x00000007ff049c12 */ /* 0x000fe4000f8e33ff */
[----:B------:R-:W-:Y:S02]  /*2220*/  ISETP.NE.AND P1, PT, RZ, UR8, PT ;  /* 0x00000008ff007c0c */ /* 0x000fe4000bf25270 */
[----:B------:R-:W-:-:S11]  /*2230*/  IADD3 R4, -R4, R17, RZ ;  /* 0x0000001104047210 */ /* 0x000fd60007ffe1ff */
[----:B------:R-:W-:Y:S02]  /*2240*/  @!P1 LOP3.LUT R5, RZ, UR8, RZ, 0x33, !PT ;  /* 0x00000008ff059c12 */ /* 0x000fe4000f8e33ff */
[----:B------:R-:W-:-:S03]  /*2250*/  PLOP3.LUT P1, PT, PT, PT, UP3, 0x80, 0x0 ;  /* 0x000000000000781c */ /* 0x000fc60003f2f038 */
[----:B------:R-:W-:-:S04]  /*2260*/  IMAD.IADD R5, R18, 0x1, -R5 ;  /* 0x0000000112057824 */ /* 0x000fc800078e0a05 */
[CC--:B------:R-:W-:Y:S01]  /*2270*/  IMAD R32, R4.reuse, R5.reuse, RZ ;  /* 0x0000000504207224 */ /* 0x0c0fe200078e02ff */
[----:B------:R-:W-:-:S04]  /*2280*/  SEL R13, R4, R5, !P1 ;  /* 0x00000005040d7207 */ /* 0x000fc80004800000 */
[----:B------:R-:W-:Y:S02]  /*2290*/  SHF.R.S32.HI R5, RZ, 0x1f, R13 ;  /* 0x0000001fff057819 */ /* 0x000fe4000001140d */
[----:B------:R-:W-:Y:S02]  /*22a0*/  SHF.R.S32.HI R34, RZ, 0x1f, R32 ;  /* 0x0000001fff227819 */ /* 0x000fe40000011420 */
[----:B------:R-:W-:-:S07]  /*22b0*/  MOV R4, R13 ;  /* 0x0000000d00047202 */ /* 0x000fce0000000f00 */
.L_x_13:
[----:B------:R-:W-:Y:S05]  /*22c0*/  BSYNC B0 ;  /* 0x0000000000007941 */ /* 0x000fea0003800000 */
.L_x_12:
[----:B------:R-:W2:Y:S04]  /*22d0*/  SHFL.UP PT, R17, R32, 0x1, RZ ;  /* 0x0420000020117989 */ /* 0x000ea800000e00ff */
[----:B------:R-:W3:Y:S01]  /*22e0*/  SHFL.UP PT, R13, R34, 0x1, RZ ;  /* 0x04200000220d7989 */ /* 0x000ee200000e00ff */
[----:B--2---:R-:W-:Y:S02]  /*22f0*/  SEL R17, R17, RZ, P2 ;  /* 0x000000ff11117207 */ /* 0x004fe40001000000 */
[----:B---3--:R-:W-:Y:S02]  /*2300*/  SEL R13, R13, RZ, P2 ;  /* 0x000000ff0d0d7207 */ /* 0x008fe40001000000 */
[----:B------:R-:W-:-:S05]  /*2310*/  IADD3 R24, P1, R17, R32, RZ ;  /* 0x0000002011187210 */ /* 0x000fca0007f3e0ff */
[----:B------:R-:W-:Y:S01]  /*2320*/  IMAD.X R26, R13, 0x1, R34, P1 ;  /* 0x000000010d1a7824 */ /* 0x000fe200008e0622 */
[----:B------:R-:W2:Y:S04]  /*2330*/  SHFL.UP PT, R17, R24, 0x2, RZ ;  /* 0x0440000018117989 */ /* 0x000ea800000e00ff */
[----:B------:R-:W3:Y:S01]  /*2340*/  SHFL.UP PT, R13, R26, 0x2, RZ ;  /* 0x044000001a0d7989 */ /* 0x000ee200000e00ff */
[----:B--2---:R-:W-:Y:S02]  /*2350*/  SEL R17, R17, RZ, P3 ;  /* 0x000000ff11117207 */ /* 0x004fe40001800000 */
[----:B---3--:R-:W-:Y:S02]  /*2360*/  SEL R13, R13, RZ, P3 ;  /* 0x000000ff0d0d7207 */ /* 0x008fe40001800000 */
[----:B------:R-:W-:-:S04]  /*2370*/  IADD3 R18, P1, R17, R24, RZ ;  /* 0x0000001811127210 */ /* 0x000fc80007f3e0ff */
[----:B------:R-:W-:Y:S01]  /*2380*/  IADD3.X R30, R13, R26, RZ, P1, !PT ;  /* 0x0000001a0d1e7210 */ /* 0x000fe20000ffe4ff */
        /* <DEDUP_REMOVED lines=18> */
[----:B------:R-:W-:-:S04]  /*24b0*/  IADD3 R21, P1, R18, R11, RZ ;  /* 0x0000000b12157210 */ /* 0x000fc80007f3e0ff */
[----:B-1----:R-:W-:Y:S02]  /*24c0*/  IADD3.X R23, R22, R7, RZ, P1, !PT ;  /* 0x0000000716177210 */ /* 0x002fe40000ffe4ff */
[----:B------:R-:W-:-:S04]  /*24d0*/  ISETP.GT.U32.AND P1, PT, R21, UR10, PT ;  /* 0x0000000a15007c0c */ /* 0x000fc8000bf24070 */
[----:B------:R-:W-:-:S13]  /*24e0*/  ISETP.GT.U32.AND.EX P1, PT, R23, UR9, PT, P1 ;  /* 0x0000000917007c0c */ /* 0x000fda000bf24110 */
[----:B------:R-:W-:-:S04]  /*24f0*/  VOTE.ANY R17, PT, P1 ;  /* 0x0000000000117806 */ /* 0x000fc800008e0100 */
[----:B------:R-:W-:-:S13]  /*2500*/  ISETP.NE.AND P1, PT, R17, RZ, PT ;  /* 0x000000ff1100720c */ /* 0x000fda0003f25270 */
[----:B------:R-:W-:Y:S05]  /*2510*/  @!P1 BRA `(.L_x_16) ;  /* 0xfffffff400b89947 */ /* 0x000fea000383ffff */
.L_x_11:
[----:B------:R-:W1:Y:S08]  /*2520*/  BREV R17, R17 ;  /* 0x0000001100117301 */ /* 0x000e700000000000 */
[----:B-1----:R-:W1:Y:S02]  /*2530*/  FLO.U32.SH R19, R17 ;  /* 0x0000001100137300 */ /* 0x002e6400000e0400 */
[----:B-1----:R-:W1:Y:S02]  /*2540*/  SHFL.IDX PT, R6, R6, R19, 0x1f ;  /* 0x00001f1306067589 */ /* 0x002e6400000e0000 */
[----:B-1----:R-:W-:-:S13]  /*2550*/  R2UR UR6, R6 ;  /* 0x00000000060672ca */ /* 0x002fda00000e0000 */
[----:B------:R-:W-:-:S05]  /*2560*/  VIADD R21, R20, UR6 ;  /* 0x0000000614157c36 */ /* 0x000fca0008000000 */
[----:B------:R-:W-:-:S13]  /*2570*/  ISETP.GE.AND P1, PT, R21, R3, PT ;  /* 0x000000031500720c */ /* 0x000fda0003f26270 */
[----:B------:R-:W1:Y:S02]  /*2580*/  @!P1 LDC.64 R12, c[0x0][0x918] ;  /* 0x00024600ff0c9b82 */ /* 0x000e640000000a00 */
[----:B-1----:R-:W-:-:S05]  /*2590*/  @!P1 IMAD.WIDE R12, R21, 0xc, R12 ;  /* 0x0000000c150c9825 */ /* 0x002fca00078e020c */
[----:B-----5:R1:W5:Y:S04]  /*25a0*/  @!P1 LDG.E R8, desc[UR56][R12.64] ;  /* 0x000000380c089981 */ /* 0x020368000c1e1900 */
[----:B------:R1:W5:Y:S01]  /*25b0*/  @!P1 LDG.E R0, desc[UR56][R12.64+0x4] ;  /* 0x000004380c009981 */ /* 0x000362000c1e1900 */
[----:B------:R-:W-:-:S03]  /*25c0*/  IADD3 R18, P1, P2, R18, R11, -R32 ;  /* 0x0000000b12127210 */ /* 0x000fc60007a3e820 */
[----:B------:R-:W-:Y:S01]  /*25d0*/  SHFL.IDX PT, R6, R32, R19, 0x1f ;  /* 0x00001f1320067589 */ /* 0x000fe200000e0000 */
[----:B------:R-:W-:-:S03]  /*25e0*/  IADD3.X R22, R22, R7, ~R34, P1, P2 ;  /* 0x0000000716167210 */ /* 0x000fc60000fe4c22 */
[----:B------:R-:W2:Y:S04]  /*25f0*/  SHFL.IDX PT, R18, R18, R19, 0x1f ;  /* 0x00001f1312127589 */ /* 0x000ea800000e0000 */
[----:B------:R-:W3:Y:S04]  /*2600*/  SHFL.IDX PT, R22, R22, R19, 0x1f ;  /* 0x00001f1316167589 */ /* 0x000ee800000e0000 */
[----:B------:R1:W4:Y:S04]  /*2610*/  SHFL.IDX PT, R7, R34, R19, 0x1f ;  /* 0x00001f1322077589 */ /* 0x00032800000e0000 */
[----:B------:R1:W1:Y:S04]  /*2620*/  SHFL.IDX PT, R5, R5, R19, 0x1f ;  /* 0x00001f1305057589 */ /* 0x00026800000e0000 */
[----:B------:R1:W1:Y:S01]  /*2630*/  SHFL.IDX PT, R4, R4, R19, 0x1f ;  /* 0x00001f1304047589 */ /* 0x00026200000e0000 */
[----:B--2---:R-:W-:-:S02]  /*2640*/  R2UR UR5, R18 ;  /* 0x00000000120572ca */ /* 0x004fc400000e0000 */
[----:B---3--:R-:W-:-:S15]  /*2650*/  R2UR UR4, R22 ;  /* 0x00000000160472ca */ /* 0x008fde00000e0000 */
.L_x_6:
[----:B------:R-:W-:Y:S01]  /*2660*/  ISETP.LE.AND P1, PT, R3, UR6, PT ;  /* 0x0000000603007c0c */ /* 0x000fe2000bf23270 */
[----:B------:R-:W-:Y:S01]  /*2670*/  IMAD.MOV.U32 R18, RZ, RZ, -0x1 ;  /* 0xffffffffff127424 */ /* 0x000fe200078e00ff */
[----:B------:R-:W-:-:S11]  /*2680*/  MOV R17, 0xffffffff ;  /* 0xffffffff00117802 */ /* 0x000fd60000000f00 */
[----:B------:R-:W-:Y:S05]  /*2690*/  @P1 BRA `(.L_x_5) ;  /* 0x0000000400041947 */ /* 0x000fea0003800000 */
[----:B------:R-:W-:Y:S01]  /*26a0*/  UIADD3 UR15, UP2, -UR5, UR10, URZ ;  /* 0x0000000a050f7290 */ /* 0x000fe2000ff5e13f */
[----:B------:R-:W2:Y:S01]  /*26b0*/  S2UR UR18, SR_CTAID.Y ;  /* 0x00000000001279c3 */ /* 0x000ea20000002600 */
[----:B------:R-:W-:Y:S01]  /*26c0*/  ULDC UR17, c[0x0][0x8c0] ;  /* 0x0002300000117ab9 */ /* 0x000fe20000000800 */
[----:B------:R-:W-:Y:S01]  /*26d0*/  ULDC UR20, c[0x0][0x8b0] ;  /* 0x00022c0000147ab9 */ /* 0x000fe20000000800 */
[----:B------:R-:W-:Y:S01]  /*26e0*/  UIADD3.X UR11, ~UR4, UR9, URZ, UP2, !UPT ;  /* 0x00000009040b7290 */ /* 0x000fe200097fe53f */
[--C-:B-1----:R-:W-:Y:S01]  /*26f0*/  SHF.R.U32.HI R23, RZ, UR20, R5.reuse ;  /* 0x00000014ff177c19 */ /* 0x102fe20008011605 */
[----:B------:R-:W-:Y:S01]  /*2700*/  ULDC UR19, c[0x0][0x904] ;  /* 0x0002410000137ab9 */ /* 0x000fe20000000800 */
[----:B------:R-:W-:Y:S01]  /*2710*/  ULDC UR13, c[0x0][0x8a8] ;  /* 0x00022a00000d7ab9 */ /* 0x000fe20000000800 */
[----:B------:R-:W-:Y:S01]  /*2720*/  USHF.R.U32.HI UR16, URZ, UR17, UR11 ;  /* 0x000000113f107299 */ /* 0x000fe2000801160b */
[----:B------:R-:W-:Y:S01]  /*2730*/  SHF.R.U64 R24, R4, UR20, R5 ;  /* 0x0000001404187c19 */ /* 0x000fe20008001205 */
[----:B------:R-:W-:-:S02]  /*2740*/  USHF.R.U64 UR15, UR15, UR17, UR11 ;  /* 0x000000110f0f7299 */ /* 0x000fc4000800120b */
[----:B------:R-:W-:Y:S02]  /*2750*/  USHF.R.U32.HI UR14, URZ, UR20, UR16 ;  /* 0x000000143f0e7299 */ /* 0x000fe40008011610 */
[----:B------:R-:W-:Y:S02]  /*2760*/  UIADD3 UR13, UR13, -0x1, URZ ;  /* 0xffffffff0d0d7890 */ /* 0x000fe4000fffe03f */
[----:B------:R-:W-:Y:S02]  /*2770*/  USHF.R.U32.HI UR21, URZ, UR19, UR14 ;  /* 0x000000133f157299 */ /* 0x000fe4000801160e */
[----:B------:R-:W-:Y:S02]  /*2780*/  USHF.R.U64 UR16, UR15, UR20, UR16 ;  /* 0x000000140f107299 */ /* 0x000fe40008001210 */
[----:B------:R-:W-:Y:S02]  /*2790*/  ULOP3.LUT UR15, UR15, UR13, URZ, 0xc0, !UPT ;  /* 0x0000000d0f0f7292 */ /* 0x000fe4000f8ec03f */
[----:B------:R-:W-:Y:S01]  /*27a0*/  LOP3.LUT R3, R23, UR21, RZ, 0xfc, !PT ;  /* 0x0000001517037c12 */ /* 0x000fe2000f8efcff */
[----:B------:R-:W-:-:S02]  /*27b0*/  USHF.R.U64 UR14, UR16, UR19, UR14 ;  /* 0x00000013100e7299 */ /* 0x000fc4000800120e */
[----:B--2---:R-:W-:Y:S01]  /*27c0*/  USEL UR11, UR40, UR18, !UP3 ;  /* 0x00000012280b7287 */ /* 0x004fe2000d800000 */
[----:B------:R-:W-:-:S13]  /*27d0*/  ISETP.NE.U32.AND P1, PT, R3, RZ, PT ;  /* 0x000000ff0300720c */ /* 0x000fda0003f25070 */
[----:B------:R-:W-:Y:S05]  /*27e0*/  @!P1 BRA `(.L_x_17) ;  /* 0x0000000000149947 */ /* 0x000fea0003800000 */
[----:B------:R-:W-:-:S07]  /*27f0*/  MOV R12, 0x2810 ;  /* 0x00002810000c7802 */ /* 0x000fce0000000f00 */
[----:B----45:R-:W-:Y:S05]  /*2800*/  CALL.REL.NOINC `($__internal_0_$__cuda_sm20_div_u64) ;  /* 0x0000019000607944 */ /* 0x030fea0003c00000 */
[----:B------:R-:W-:-:S05]  /*2810*/  IADD3 R13, -R3, RZ, RZ ;  /* 0x000000ff030d7210 */ /* 0x000fca0007ffe1ff */
[----:B------:R-:W-:Y:S01]  /*2820*/  IMAD R13, R24, R13, UR14 ;  /* 0x0000000e180d7e24 */ /* 0x000fe2000f8e020d */
[----:B------:R-:W-:Y:S06]  /*2830*/  BRA `(.L_x_18) ;  /* 0x0000000000507947 */ /* 0x000fec0003800000 */
.L_x_17:
[----:B------:R-:W1:Y:S01]  /*2840*/  I2F.U32.RP R3, R24 ;  /* 0x0000001800037306 */ /* 0x000e620000209000 */
[----:B------:R-:W-:-:S07]  /*2850*/  ISETP.NE.U32.AND P3, PT, R24, RZ, PT ;  /* 0x000000ff1800720c */ /* 0x000fce0003f65070 */
[----:B-1----:R-:W1:Y:S02]  /*2860*/  MUFU.RCP R3, R3 ;  /* 0x0000000300037308 */ /* 0x002e640000001000 */
[----:B-1----:R-:W-:-:S06]  /*2870*/  VIADD R12, R3, 0xffffffe ;  /* 0x0ffffffe030c7836 */ /* 0x002fcc0000000000 */
[----:B------:R1:W2:Y:S02]  /*2880*/  F2I.FTZ.U32.TRUNC.NTZ R13, R12 ;  /* 0x0000000c000d7305 */ /* 0x0002a4000021f000 */
[----:B-1----:R-:W-:Y:S01]  /*2890*/  IMAD.MOV.U32 R12, RZ, RZ, RZ ;  /* 0x000000ffff0c7224 */ /* 0x002fe200078e00ff */
[----:B--2---:R-:W-:-:S05]  /*28a0*/  IADD3 R11, RZ, -R13, RZ ;  /* 0x8000000dff0b7210 */ /* 0x004fca0007ffe0ff */
[----:B------:R-:W-:-:S04]  /*28b0*/  IMAD R11, R11, R24, RZ ;  /* 0x000000180b0b7224 */ /* 0x000fc800078e02ff */
[----:B------:R-:W-:-:S06]  /*28c0*/  IMAD.HI.U32 R13, R13, R11, R12 ;  /* 0x0000000b0d0d7227 */ /* 0x000fcc00078e000c */
[----:B------:R-:W-:-:S05]  /*28d0*/  IMAD.HI.U32 R3, R13, UR14, RZ ;  /* 0x0000000e0d037c27 */ /* 0x000fca000f8e00ff */
[----:B------:R-:W-:-:S05]  /*28e0*/  IADD3 R11, -R3, RZ, RZ ;  /* 0x000000ff030b7210 */ /* 0x000fca0007ffe1ff */
[----:B------:R-:W-:-:S05]  /*28f0*/  IMAD R11, R24, R11, UR14 ;  /* 0x0000000e180b7e24 */ /* 0x000fca000f8e020b */
[----:B------:R-:W-:-:S13]  /*2900*/  ISETP.GE.U32.AND P1, PT, R11, R24, PT ;  /* 0x000000180b00720c */ /* 0x000fda0003f26070 */
[----:B------:R-:W-:Y:S01]  /*2910*/  @P1 IMAD.IADD R11, R11, 0x1, -R24 ;  /* 0x000000010b0b1824 */ /* 0x000fe200078e0a18 */
[----:B------:R-:W-:-:S04]  /*2920*/  @P1 IADD3 R3, R3, 0x1, RZ ;  /* 0x0000000103031810 */ /* 0x000fc80007ffe0ff */
[----:B------:R-:W-:-:S13]  /*2930*/  ISETP.GE.U32.AND P2, PT, R11, R24, PT ;  /* 0x000000180b00720c */ /* 0x000fda0003f46070 */
[----:B------:R-:W-:Y:S01]  /*2940*/  @P2 VIADD R3, R3, 0x1 ;  /* 0x0000000103032836 */ /* 0x000fe20000000000 */
[----:B------:R-:W-:-:S04]  /*2950*/  @!P3 LOP3.LUT R3, RZ, R24, RZ, 0x33, !PT ;  /* 0x00000018ff03b212 */ /* 0x000fc800078e33ff */
[----:B------:R-:W-:-:S05]  /*2960*/  IADD3 R13, -R3, RZ, RZ ;  /* 0x000000ff030d7210 */ /* 0x000fca0007ffe1ff */
[----:B------:R-:W-:-:S07]  /*2970*/  IMAD R13, R24, R13, UR14 ;  /* 0x0000000e180d7e24 */ /* 0x000fce000f8e020d */
.L_x_18:
[----:B------:R-:W1:Y:S01]  /*2980*/  LDC R18, c[0x0][0x8a8] ;  /* 0x00022a00ff127b82 */ /* 0x000e620000000800 */
[----:B------:R-:W-:Y:S01]  /*2990*/  ULDC UR14, c[0x0][0x904] ;  /* 0x00024100000e7ab9 */ /* 0x000fe20000000800 */
[----:B------:R-:W-:Y:S01]  /*29a0*/  UMOV UR13, 0xffffffff ;  /* 0xffffffff000d7882 */ /* 0x000fe20000000000 */
[----:B------:R-:W-:Y:S01]  /*29b0*/  PLOP3.LUT P1, PT, PT, PT, UP3, 0x80, 0x0 ;  /* 0x000000000000781c */ /* 0x000fe20003f2f038 */
[----:B------:R-:W-:-:S04]  /*29c0*/  USHF.L.U32 UR13, UR13, UR14, URZ ;  /* 0x0000000e0d0d7299 */ /* 0x000fc8000800063f */
[----:B------:R-:W2:Y:S02]  /*29d0*/  LDC R16, c[0x0][0x8b8] ;  /* 0x00022e00ff107b82 */ /* 0x000ea40000000800 */
[----:B------:R-:W-:Y:S01]  /*29e0*/  LOP3.LUT R11, RZ, UR13, RZ, 0x33, !PT ;  /* 0x0000000dff0b7c12 */ /* 0x000fe2000f8e33ff */
[----:B------:R-:W-:Y:S02]  /*29f0*/  UMOV UR13, 0x1 ;  /* 0x00000001000d7882 */ /* 0x000fe40000000000 */
[----:B------:R-:W-:Y:S01]  /*2a00*/  USHF.L.U32 UR13, UR13, UR14, URZ ;  /* 0x0000000e0d0d7299 */ /* 0x000fe2000800063f */
[----:B------:R-:W-:-:S05]  /*2a10*/  LOP3.LUT R12, R11, UR16, RZ, 0xc0, !PT ;  /* 0x000000100b0c7c12 */ /* 0x000fca000f8ec0ff */
[----:B------:R-:W-:Y:S02]  /*2a20*/  IMAD R3, R3, UR13, R12 ;  /* 0x0000000d03037c24 */ /* 0x000fe4000f8e020c */
[----:B-1----:R-:W-:Y:S02]  /*2a30*/  IMAD R13, R13, R18, UR15 ;  /* 0x0000000f0d0d7e24 */ /* 0x002fe4000f8e0212 */
[----:B------:R-:W-:Y:S02]  /*2a40*/  @P1 IMAD.U32 R18, RZ, RZ, UR6 ;  /* 0x00000006ff121e24 */ /* 0x000fe4000f8e00ff */
[----:B------:R-:W-:Y:S02]  /*2a50*/  @!P1 IMAD.U32 R18, RZ, RZ, UR6 ;  /* 0x00000006ff129e24 */ /* 0x000fe4000f8e00ff */
[----:B--2---:R-:W-:Y:S01]  /*2a60*/  IMAD R17, R3, R16, UR11 ;  /* 0x0000000b03117e24 */ /* 0x004fe2000f8e0210 */
[----:B------:R-:W-:Y:S01]  /*2a70*/  @P1 MOV R16, R13 ;  /* 0x0000000d00101202 */ /* 0x000fe20000000f00 */
[----:B------:R-:W-:-:S03]  /*2a80*/  UMOV UR11, 0x1 ;  /* 0x00000001000b7882 */ /* 0x000fc60000000000 */
[----:B------:R-:W-:Y:S01]  /*2a90*/  @!P1 MOV R16, R17 ;  /* 0x0000001100109202 */ /* 0x000fe20000000f00 */
[----:B------:R-:W-:-:S07]  /*2aa0*/  @!P1 IMAD.MOV.U32 R17, RZ, RZ, R13 ;  /* 0x000000ffff119224 */ /* 0x000fce00078e000d */
.L_x_5:
[----:B------:R-:W-:-:S13]  /*2ab0*/  ISETP.NE.AND P1, PT, RZ, UR11, PT ;  /* 0x0000000bff007c0c */ /* 0x000fda000bf25270 */
[----:B------:R-:W-:Y:S05]  /*2ac0*/  @!P1 EXIT ;  /* 0x000000000000994d */ /* 0x000fea0003800000 */
[----:B------:R-:W2:Y:S02]  /*2ad0*/  LDC.64 R22, c[0x0][0x290] ;  /* 0x0000a400ff167b82 */ /* 0x000ea40000000a00 */
[----:B--2---:R-:W-:-:S05]  /*2ae0*/  IMAD.WIDE R22, R18, 0xc, R22 ;  /* 0x0000000c12167825 */ /* 0x004fca00078e0216 */
[----:B-1----:R1:W5:Y:S04]  /*2af0*/  LDG.E R13, desc[UR56][R22.64] ;  /* 0x00000038160d7981 */ /* 0x002368000c1e1900 */
[----:B------:R1:W5:Y:S04]  /*2b00*/  LDG.E R12, desc[UR56][R22.64+0x4] ;  /* 0x00000438160c7981 */ /* 0x000368000c1e1900 */
[----:B------:R1:W5:Y:S01]  /*2b10*/  LDG.E R11, desc[UR56][R22.64+0x8] ;  /* 0x00000838160b7981 */ /* 0x000362000c1e1900 */
[----:B------:R-:W-:Y:S01]  /*2b20*/  PLOP3.LUT P1, PT, PT, PT, UP1, 0x80, 0x0 ;  /* 0x000000000000781c */ /* 0x000fe20003f2f018 */
[----:B------:R-:W2:Y:S01]  /*2b30*/  S2UR UR41, SR_CgaCtaId ;  /* 0x00000000002979c3 */ /* 0x000ea20000008800 */
[----:B------:R-:W-:-:S11]  /*2b40*/  SHF.R.S32.HI R19, RZ, 0x1f, R18 ;  /* 0x0000001fff137819 */ /* 0x000fd60000011412 */
[----:B-1----:R-:W-:Y:S05]  /*2b50*/  @!P1 BRA `(.L_x_19) ;  /* 0x0000010c00989947 */ /* 0x002fea0003800000 */
[----:B------:R-:W-:-:S06]  /*2b60*/  UISETP.GT.U32.AND UP0, UPT, UR33, 0x1, UPT ;  /* 0x000000012100788c */ /* 0x000fcc000bf04070 */
[----:B------:R-:W-:-:S13]  /*2b70*/  PLOP3.LUT P0, PT, PT, PT, UP0, 0x80, 0x0 ;  /* 0x000000000000781c */ /* 0x000fda0003f0f008 */
[----:B--2---:R-:W-:Y:S05]  /*2b80*/  @P0 EXIT ;  /* 0x000000000000094d */ /* 0x004fea0003800000 */
.L_x_20:
[----:B------:R-:W-:-:S08]  /*2b90*/  NOP ;  /* 0x0000000000007918 */ /* 0x000fd00000000000 */
[----:B------:R-:W1:Y:S02]  /*2ba0*/  USETMAXREG.TRY_ALLOC.CTAPOOL UP0, 0xe8 ;  /* 0x000000e8000079c8 */ /* 0x000e640008000600 */
[----:B-1----:R-:W-:-:S13]  /*2bb0*/  PLOP3.LUT P0, PT, PT, PT, UP0, 0x80, 0x0 ;  /* 0x000000000000781c */ /* 0x002fda0003f0f008 */
[----:B------:R-:W-:Y:S05]  /*2bc0*/  @!P0 BRA `(.L_x_20) ;  /* 0xfffffffc00f08947 */ /* 0x000fea000383ffff */
[----:B------:R-:W1:Y:S01]  /*2bd0*/  SHFL.IDX PT, R2, R2, RZ, 0x1f ;  /* 0x00001fff02027589 */ /* 0x000e6200000e0000 */
[----:B------:R-:W2:Y:S01]  /*2be0*/  S2UR UR4, SR_CTAID.Y ;  /* 0x00000000000479c3 */ /* 0x000ea20000002600 */
[----:B------:R-:W-:Y:S01]  /*2bf0*/  UMOV UR58, URZ ;  /* 0x0000003f003a7c82 */ /* 0x000fe20008000000 */
[----:B------:R-:W-:Y:S01]  /*2c00*/  UMOV UR59, URZ ;  /* 0x0000003f003b7c82 */ /* 0x000fe20008000000 */
[----:B-1----:R-:W-:Y:S01]  /*2c10*/  LOP3.LUT P0, RZ, R2, 0x3, RZ, 0xc0, !PT ;  /* 0x0000000302ff7812 */ /* 0x002fe2000780c0ff */
[----:B--2---:R-:W-:-:S12]  /*2c20*/  UIMAD UR4, UR4, UR39, UR40 ;  /* 0x00000027040472a4 */ /* 0x004fd8000f8e0228 */
[----:B------:R-:W-:Y:S05]  /*2c30*/  @P0 BRA `(.L_x_21) ;  /* 0x0000000000a40947 */ /* 0x000fea0003800000 */
[----:B------:R-:W-:Y:S01]  /*2c40*/  ELECT P0, URZ, PT ;  /* 0x00000000003f782f */ /* 0x000fe20003800000 */
[----:B------:R-:W-:-:S12]  /*2c50*/  BSSY B0, `(.L_x_22) ;  /* 0x0000020000007945 */ /* 0x000fd80003800000 */
[----:B------:R-:W-:Y:S05]  /*2c60*/  @!P0 BRA `(.L_x_23) ;  /* 0x0000000000788947 */ /* 0x000fea0003800000 */
[----:B------:R-:W1:Y:S01]  /*2c70*/  S2UR UR6, SR_CgaCtaId ;  /* 0x00000000000679c3 */ /* 0x000e620000008800 */
[----:B------:R-:W-:Y:S01]  /*2c80*/  UISETP.NE.AND UP0, UPT, UR12, 0x1, UPT ;  /* 0x000000010c00788c */ /* 0x000fe2000bf05270 */
[----:B------:R-:W-:-:S06]  /*2c90*/  UMOV UR5, 0x400 ;  /* 0x0000040000057882 */ /* 0x000fcc0000000000 */
[----:B------:R-:W2:Y:S08]  /*2ca0*/  LDC.64 R4, c[0x0][0x700] ;  /* 0x0001c000ff047b82 */ /* 0x000eb00000000a00 */
[----:B----4-:R-:W2:Y:S08]  /*2cb0*/  LDC.64 R6, c[0x0][0x708] ;  /* 0x0001c200ff067b82 */ /* 0x010eb00000000a00 */
[----:B-----5:R-:W3:Y:S01]  /*2cc0*/  LDC.64 R8, c[0x0][0x710] ;  /* 0x0001c400ff087b82 */ /* 0x020ee20000000a00 */
[----:B-1----:R-:W-:-:S04]  /*2cd0*/  ULEA UR5, UR6, UR5, 0x18 ;  /* 0x0000000506057291 */ /* 0x002fc8000f8ec03f */
[----:B------:R-:W-:Y:S02]  /*2ce0*/  UIADD3 UR6, UR5, 0x80, URZ ;  /* 0x0000008005067890 */ /* 0x000fe4000fffe03f */
[----:B------:R-:W-:Y:S01]  /*2cf0*/  @!UP0 UIADD3 UR6, UR5, URZ, URZ ;  /* 0x0000003f05068290 */ /* 0x000fe2000fffe03f */
[----:B------:R-:W3:Y:S08]  /*2d00*/  LDC.64 R10, c[0x0][0x718] ;  /* 0x0001c600ff0a7b82 */ /* 0x000ef00000000a00 */
[----:B------:R-:W1:Y:S01]  /*2d10*/  LDC.64 R20, c[0x0][0x720] ;  /* 0x0001c800ff147b82 */ /* 0x000e620000000a00 */
[----:B--2---:R2:W-:Y:S07]  /*2d20*/  STS.128 [UR6+0x38700], R4 ;  /* 0x03870004ff007988 */ /* 0x0045ee0008000c06 */
[----:B------:R-:W1:Y:S08]  /*2d30*/  LDC.64 R22, c[0x0][0x728] ;  /* 0x0001ca00ff167b82 */ /* 0x000e700000000a00 */
[----:B------:R-:W4:Y:S01]  /*2d40*/  LDC.64 R24, c[0x0][0x730] ;  /* 0x0001cc00ff187b82 */ /* 0x000f220000000a00 */
[----:B---3--:R2:W-:Y:S07]  /*2d50*/  STS.128 [UR6+0x38710], R8 ;  /* 0x03871008ff007988 */ /* 0x0085ee0008000c06 */
[----:B------:R-:W4:Y:S08]  /*2d60*/  LDC.64 R26, c[0x0][0x738] ;  /* 0x0001ce00ff1a7b82 */ /* 0x000f300000000a00 */
[----:B------:R-:W3:Y:S01]  /*2d70*/  LDC.64 R28, c[0x0][0x740] ;  /* 0x0001d000ff1c7b82 */ /* 0x000ee20000000a00 */
[----:B-1----:R2:W-:Y:S07]  /*2d80*/  STS.128 [UR6+0x38720], R20 ;  /* 0x03872014ff007988 */ /* 0x0025ee0008000c06 */
[----:B------:R-:W3:Y:S08]  /*2d90*/  LDC.64 R30, c[0x0][0x748] ;  /* 0x0001d200ff1e7b82 */ /* 0x000ef00000000a00 */
[----:B------:R-:W1:Y:S01]  /*2da0*/  LDC.64 R32, c[0x0][0x750] ;  /* 0x0001d400ff207b82 */ /* 0x000e620000000a00 */
[----:B----4-:R2:W-:Y:S07]  /*2db0*/  STS.128 [UR6+0x38730], R24 ;  /* 0x03873018ff007988 */ /* 0x0105ee0008000c06 */
[----:B------:R-:W1:Y:S08]  /*2dc0*/  LDC.64 R34, c[0x0][0x758] ;  /* 0x0001d600ff227b82 */ /* 0x000e700000000a00 */
[----:B------:R-:W4:Y:S01]  /*2dd0*/  LDC.64 R36, c[0x0][0x760] ;  /* 0x0001d800ff247b82 */ /* 0x000f220000000a00 */
[----:B---3--:R2:W-:Y:S07]  /*2de0*/  STS.128 [UR6+0x38740], R28 ;  /* 0x0387401cff007988 */ /* 0x0085ee0008000c06 */
[----:B------:R-:W4:Y:S08]  /*2df0*/  LDC.64 R38, c[0x0][0x768] ;  /* 0x0001da00ff267b82 */ /* 0x000f300000000a00 */
[----:B------:R-:W3:Y:S01]  /*2e00*/  LDC.64 R40, c[0x0][0x770] ;  /* 0x0001dc00ff287b82 */ /* 0x000ee20000000a00 */
[----:B-1----:R2:W-:Y:S07]  /*2e10*/  STS.128 [UR6+0x38750], R32 ;  /* 0x03875020ff007988 */ /* 0x0025ee0008000c06 */
[----:B------:R-:W3:Y:S01]  /*2e20*/  LDC.64 R42, c[0x0][0x778] ;  /* 0x0001de00ff2a7b82 */ /* 0x000ee20000000a00 */
[----:B----4-:R2:W-:Y:S04]  /*2e30*/  STS.128 [UR6+0x38760], R36 ;  /* 0x03876024ff007988 */ /* 0x0105e80008000c06 */
[----:B---3--:R2:W-:Y:S02]  /*2e40*/  STS.128 [UR6+0x38770], R40 ;  /* 0x03877028ff007988 */ /* 0x0085e40008000c06 */
.L_x_23:
[----:B------:R-:W-:Y:S05]  /*2e50*/  BSYNC B0 ;  /* 0x0000000000007941 */ /* 0x000fea0003800000 */
.L_x_22:
[----:B------:R-:W-:Y:S01]  /*2e60*/  UISETP.NE.AND UP0, UPT, UR12, 0x1, UPT ;  /* 0x000000010c00788c */ /* 0x000fe2000bf05270 */
[----:B------:R-:W-:Y:S01]  /*2e70*/  NOP ;  /* 0x0000000000007918 */ /* 0x000fe20000000000 */
[----:B------:R-:W-:Y:S01]  /*2e80*/  ULDC UR5, c[0x0][0x884] ;  /* 0x0002210000057ab9 */ /* 0x000fe20000000800 */
[----:B------:R-:W-:Y:S01]  /*2e90*/  ULDC.64 UR58, c[0x0][0x800] ;  /* 0x00020000003a7ab9 */ /* 0x000fe20000000a00 */
[----:B------:R-:W-:-:S04]  /*2ea0*/  USEL UR5, UR5, URZ, UP0 ;  /* 0x0000003f05057287 */ /* 0x000fc80008000000 */
[----:B------:R-:W-:-:S04]  /*2eb0*/  UIADD3 UR5, UR4, UR5, URZ ;  /* 0x0000000504057290 */ /* 0x000fc8000fffe03f */
[----:B------:R-:W-:-:S12]  /*2ec0*/  UIMAD.WIDE UR58, UR5, 0x80, UR58 ;  /* 0x00000080053a78a5 */ /* 0x000fd8000f8e023a */
.L_x_21:
[----:B------:R-:W-:-:S13]  /*2ed0*/  ISETP.NE.AND P0, PT, RZ, UR54, PT ;  /* 0x00000036ff007c0c */ /* 0x000fda000bf05270 */
[----:B------:R-:W-:Y:S05]  /*2ee0*/  @P0 BRA `(.L_x_24) ;  /* 0x00000004001c0947 */ /* 0x000fea0003800000 */
[----:B------:R-:W-:Y:S01]  /*2ef0*/  ELECT P0, URZ, PT ;  /* 0x00000000003f782f */ /* 0x000fe20003800000 */
[----:B------:R-:W-:-:S12]  /*2f00*/  BSSY B0, `(.L_x_25) ;  /* 0x0000030000007945 */ /* 0x000fd80003800000 */
[----:B------:R-:W-:Y:S05]  /*2f10*/  @!P0 BRA `(.L_x_26) ;  /* 0x0000000000b88947 */ /* 0x000fea0003800000 */
[C---:B------:R-:W-:Y:S01]  /*2f20*/  SHF.L.U32 R2, R18.reuse, 0x3, RZ ;  /* 0x0000000312027819 */ /* 0x040fe200000006ff */
[----:B------:R-:W-:Y:S01]  /*2f30*/  ULDC.64 UR4, c[0x0][0x820] ;  /* 0x0002080000047ab9 */ /* 0x000fe20000000a00 */
[----:B------:R-:W-:Y:S02]  /*2f40*/  SHF.L.U64.HI R19, R18, 0x3, R19 ;  /* 0x0000000312137819 */ /* 0x000fe40000010213 */
[----:B--2---:R-:W-:-:S04]  /*2f50*/  IADD3 R4, P0, R2, UR4, RZ ;  /* 0x0000000402047c10 */ /* 0x004fc8000ff1e0ff */
[----:B------:R-:W-:Y:S01]  /*2f60*/  IADD3.X R5, R19, UR5, RZ, P0, !PT ;  /* 0x0000000513057c10 */ /* 0x000fe200087fe4ff */
[----:B------:R-:W-:-:S05]  /*2f70*/  ULDC.64 UR4, c[0x0][0x818] ;  /* 0x0002060000047ab9 */ /* 0x000fca0000000a00 */
[----:B------:R-:W2:Y:S01]  /*2f80*/  LDG.E.64 R4, desc[UR56][R4.64] ;  /* 0x0000003804047981 */ /* 0x000ea2000c1e1b00 */
[----:B------:R-:W-:-:S04]  /*2f90*/  IADD3 R2, P0, R2, UR4, RZ ;  /* 0x0000000402027c10 */ /* 0x000fc8000ff1e0ff */
[----:B------:R-:W-:-:S06]  /*2fa0*/  IADD3.X R3, R19, UR5, RZ, P0, !PT ;  /* 0x0000000513037c10 */ /* 0x000fcc00087fe4ff */
[----:B------:R-:W3:Y:S01]  /*2fb0*/  LDG.E.64 R2, desc[UR56][R2.64] ;  /* 0x0000003802027981 */ /* 0x000ee2000c1e1b00 */
[----:B------:R-:W1:Y:S01]  /*2fc0*/  S2UR UR5, SR_CgaCtaId ;  /* 0x00000000000579c3 */ /* 0x000e620000008800 */
[----:B------:R-:W-:Y:S01]  /*2fd0*/  UISETP.NE.AND UP0, UPT, UR12, 0x1, UPT ;  /* 0x000000010c00788c */ /* 0x000fe2000bf05270 */
[----:B------:R-:W-:Y:S02]  /*2fe0*/  UMOV UR4, 0x400 ;  /* 0x0000040000047882 */ /* 0x000fe40000000000 */
[----:B-1----:R-:W-:-:S04]  /*2ff0*/  ULEA UR4, UR5, UR4, 0x18 ;  /* 0x0000000405047291 */ /* 0x002fc8000f8ec03f */
[----:B------:R-:W-:-:S04]  /*3000*/  UIADD3 UR5, UR4, 0x80, URZ ;  /* 0x0000008004057890 */ /* 0x000fc8000fffe03f */
[----:B------:R-:W-:-:S04]  /*3010*/  @!UP0 UIADD3 UR5, UR4, URZ, URZ ;  /* 0x0000003f04058290 */ /* 0x000fc8000fffe03f */
[----:B------:R-:W-:-:S05]  /*3020*/  UIADD3 UR4, UR5, 0x38700, URZ ;  /* 0x0003870005047890 */ /* 0x000fca000fffe03f */
[----:B-----5:R-:W1:Y:S01]  /*3030*/  LDS R0, [UR5+0x3871c] ;  /* 0x03871c05ff007984 */ /* 0x020e620008000800 */
[----:B------:R-:W-:-:S03]  /*3040*/  IMAD.U32 R10, RZ, RZ, UR4 ;  /* 0x00000004ff0a7e24 */ /* 0x000fc6000f8e00ff */
[----:B------:R-:W-:Y:S02]  /*3050*/  STS [UR5+0x38730], RZ ;  /* 0x038730ffff007988 */ /* 0x000fe40008000805 */
[----:B------:R-:W-:-:S05]  /*3060*/  SHF.R.U64 R10, R10, 0x4, RZ ;  /* 0x000000040a0a7819 */ /* 0x000fca00000012ff */
[----:B------:R-:W-:Y:S04]  /*3070*/  STS [UR5+0x38710], R10 ;  /* 0x0387100aff007988 */ /* 0x000fe80008000805 */
[----:B------:R-:W-:Y:S01]  /*3080*/  STS [UR5+0x38714], R10 ;  /* 0x0387140aff007988 */ /* 0x000fe20008000805 */
[----:B--2---:R-:W-:-:S04]  /*3090*/  SHF.L.U64.HI R9, R4, 0x1, R5 ;  /* 0x0000000104097819 */ /* 0x004fc80000010205 */
[----:B------:R-:W-:-:S04]  /*30a0*/  LOP3.LUT R9, R9, 0x1fffffff, RZ, 0xc0, !PT ;  /* 0x1fffffff09097812 */ /* 0x000fc800078ec0ff */
[----:B------:R-:W-:Y:S01]  /*30b0*/  SHF.R.U32.HI R5, RZ, 0x4, R9 ;  /* 0x00000004ff057819 */ /* 0x000fe20000011609 */
[----:B---3--:R-:W-:Y:S03]  /*30c0*/  STS.64 [UR5+0x38700], R2 ;  /* 0x03870002ff007988 */ /* 0x008fe60008000a05 */
[----:B-1----:R-:W-:-:S05]  /*30d0*/  LOP3.LUT R0, R0, 0xf, R5, 0xb8, !PT ;  /* 0x0000000f00007812 */ /* 0x002fca00078eb805 */
[----:B------:R1:W-:Y:S04]  /*30e0*/  STS [UR5+0x3871c], R0 ;  /* 0x03871c00ff007988 */ /* 0x0003e80008000805 */
[----:B------:R-:W2:Y:S01]  /*30f0*/  LDS R5, [UR5+0x3871c] ;  /* 0x03871c05ff057984 */ /* 0x000ea20008000800 */
[----:B-1----:R-:W-:Y:S01]  /*3100*/  SHF.L.U32 R0, R4, 0x1, RZ ;  /* 0x0000000104007819 */ /* 0x002fe200000006ff */
[----:B------:R-:W-:-:S03]  /*3110*/  VIADD R4, R13, 0xffffffff ;  /* 0xffffffff0d047836 */ /* 0x000fc60000000000 */
[----:B------:R-:W-:-:S04]  /*3120*/  LOP3.LUT R0, R0, 0xfffffffe, RZ, 0xc0, !PT ;  /* 0xfffffffe00007812 */ /* 0x000fc800078ec0ff */
[----:B------:R-:W-:-:S05]  /*3130*/  SHF.R.U64 R0, R0, 0x4, R9 ;  /* 0x0000000400007819 */ /* 0x000fca0000001209 */
[----:B------:R-:W-:Y:S01]  /*3140*/  STS [UR5+0x3870c], R0 ;  /* 0x03870c00ff007988 */ /* 0x000fe20008000805 */
[----:B--2---:R-:W-:-:S05]  /*3150*/  LOP3.LUT R6, R5, 0xf0, RZ, 0xb8, !PT ;  /* 0x000000f005067812 */ /* 0x004fca00078eb8ff */
[----:B------:R4:W-:Y:S04]  /*3160*/  STS [UR5+0x3871c], R6 ;  /* 0x03871c06ff007988 */ /* 0x0009e80008000805 */
[----:B------:R-:W1:Y:S01]  /*3170*/  LDS R5, [UR5+0x3871c] ;  /* 0x03871c05ff057984 */ /* 0x000e620008000800 */
[----:B----4-:R-:W-:Y:S02]  /*3180*/  CS2R R6, SRZ ;  /* 0x0000000000067805 */ /* 0x010fe4000001ff00 */
[----:B-1----:R-:W-:Y:S02]  /*3190*/  LOP3.LUT R11, R5, 0xf00, RZ, 0xb8, !PT ;  /* 0x00000f00050b7812 */ /* 0x002fe400078eb8ff */
[----:B------:R-:W-:-:S03]  /*31a0*/  IADD3 R5, R12, -0x1, RZ ;  /* 0xffffffff0c057810 */ /* 0x000fc60007ffe0ff */
[----:B------:R-:W-:Y:S04]  /*31b0*/  STS.64 [UR5+0x38718], R10 ;  /* 0x0387180aff007988 */ /* 0x000fe80008000a05 */
[----:B------:R-:W1:Y:S04]  /*31c0*/  LDS R8, [UR5+0x3871c] ;  /* 0x03871c05ff087984 */ /* 0x000e680008000800 */
[----:B------:R3:W-:Y:S01]  /*31d0*/  STS.128 [UR5+0x38720], R4 ;  /* 0x03872004ff007988 */ /* 0x0007e20008000c05 */
[----:B-1----:R-:W-:-:S05]  /*31e0*/  LOP3.LUT R8, R8, 0xf000, RZ, 0xb8, !PT ;  /* 0x0000f00008087812 */ /* 0x002fca00078eb8ff */
[----:B------:R3:W-:Y:S02]  /*31f0*/  STS [UR5+0x3871c], R8 ;  /* 0x03871c08ff007988 */ /* 0x0007e40008000805 */
.L_x_26:
[----:B------:R-:W-:Y:S05]  /*3200*/  BSYNC B0 ;  /* 0x0000000000007941 */ /* 0x000fea0003800000 */
.L_x_25:
[----:B------:R-:W-:Y:S01]  /*3210*/  ELECT P0, URZ, PT ;  /* 0x00000000003f782f */ /* 0x000fe20003800000 */
[----:B------:R-:W-:Y:S01]  /*3220*/  NOP ;  /* 0x0000000000007918 */ /* 0x000fe20000000000 */
[----:B------:R-:W-:Y:S11]  /*3230*/  BSSY B0, `(.L_x_27) ;  /* 0x0000004000007945 */ /* 0x000ff60003800000 */
[----:B------:R-:W-:Y:S05]  /*3240*/  @!P0 BRA `(.L_x_28) ;  /* 0x0000000000088947 */ /* 0x000fea0003800000 */
[----:B------:R0:W-:Y:S01]  /*3250*/  UTMACMDFLUSH ;  /* 0x00000000000079b7 */ /* 0x0001e20000000000 */
[----:B------:R-:W-:-:S04]  /*3260*/  DEPBAR.LE SB0, 0x0 ;  /* 0x000080000000791a */ /* 0x000fc80000000000 */
.L_x_28:
[----:B------:R-:W-:Y:S05]  /*3270*/  BSYNC B0 ;  /* 0x0000000000007941 */ /* 0x000fea0003800000 */
.L_x_27:
[----:B------:R-:W1:Y:S01]  /*3280*/  S2UR UR5, SR_CgaCtaId ;  /* 0x00000000000579c3 */ /* 0x000e620000008800 */
[----:B-----5:R-:W2:Y:S01]  /*3290*/  S2R R0, SR_LANEID ;  /* 0x0000000000007919 */ /* 0x020ea20000000000 */
[----:B------:R-:W-:Y:S01]  /*32a0*/  UISETP.NE.AND UP0, UPT, UR12, 0x1, UPT ;  /* 0x000000010c00788c */ /* 0x000fe2000bf05270 */
[----:B------:R-:W-:Y:S02]  /*32b0*/  UMOV UR4, 0x400 ;  /* 0x0000040000047882 */ /* 0x000fe40000000000 */
[----:B-1----:R-:W-:-:S04]  /*32c0*/  ULEA UR4, UR5, UR4, 0x18 ;  /* 0x0000000405047291 */ /* 0x002fc8000f8ec03f */
[----:B------:R-:W-:-:S04]  /*32d0*/  UIADD3 UR5, UR4, 0x80, URZ ;  /* 0x0000008004057890 */ /* 0x000fc8000fffe03f */
[----:B------:R-:W-:Y:S01]  /*32e0*/  @!UP0 UIADD3 UR5, UR4, URZ, URZ ;  /* 0x0000003f04058290 */ /* 0x000fe2000fffe03f */
[----:B--2---:R-:W-:-:S05]  /*32f0*/  IMAD.SHL.U32 R0, R0, 0x4, RZ ;  /* 0x0000000400007824 */ /* 0x004fca00078e00ff */
[----:B------:R-:W-:Y:S02]  /*3300*/  MOV R3, UR5 ;  /* 0x0000000500037c02 */ /* 0x000fe40008000f00 */
[C---:B------:R-:W-:Y:S02]  /*3310*/  IADD3 R2, P0, R0.reuse, UR58, RZ ;  /* 0x0000003a00027c10 */ /* 0x040fe4000ff1e0ff */
[----:B---3--:R-:W-:-:S03]  /*3320*/  IADD3 R4, R0, 0x38700, R3 ;  /* 0x0003870000047810 */ /* 0x008fc60007ffe003 */
[----:B------:R-:W-:Y:S02]  /*3330*/  IMAD.X R3, RZ, RZ, UR59, P0 ;  /* 0x0000003bff037e24 */ /* 0x000fe400080e06ff */
[----:B------:R-:W1:Y:S04]  /*3340*/  LDS R5, [R4] ;  /* 0x0000000004057984 */ /* 0x000e680000000800 */
[----:B-1----:R1:W5:Y:S02]  /*3350*/  ATOMG.E.EXCH.STRONG.GPU PT, RZ, [R2], R5 ;  /* 0x0000000502ff73a8 */ /* 0x00236400041ee100 */
.L_x_24:
[----:B-1----:R-:W-:Y:S01]  /*3360*/  SHF.R.S32.HI R3, RZ, 0x1f, R14 ;  /* 0x0000001fff037819 */ /* 0x002fe2000001140e */
[----:B------:R-:W1:Y:S01]  /*3370*/  S2UR UR42, SR_CgaCtaId ;  /* 0x00000000002a79c3 */ /* 0x000e620000008800 */
[----:B------:R-:W-:Y:S01]  /*3380*/  UISETP.NE.AND UP0, UPT, UR12, 0x1, UPT ;  /* 0x000000010c00788c */ /* 0x000fe2000bf05270 */
[----:B--2---:R-:W-:Y:S01]  /*3390*/  MOV R23, RZ ;  /* 0x000000ff00177202 */ /* 0x004fe20000000f00 */
[----:B------:R-:W-:Y:S01]  /*33a0*/  UMOV UR43, 0x400 ;  /* 0x00000400002b7882 */ /* 0x000fe20000000000 */
[----:B------:R-:W-:Y:S01]  /*33b0*/  LEA.HI R3, R3, R14, RZ, 0x8 ;  /* 0x0000000e03037211 */ /* 0x000fe200078f40ff */
[----:B------:R-:W-:Y:S02]  /*33c0*/  ULOP3.LUT UR50, UR52, 0x1, URZ, 0xfc, !UPT ;  /* 0x0000000134327892 */ /* 0x000fe4000f8efc3f */
[----:B------:R-:W-:Y:S01]  /*33d0*/  ULOP3.LUT UR47, UR53, 0x1, URZ, 0xfc, !UPT ;  /* 0x00000001352f7892 */ /* 0x000fe2000f8efc3f */
[----:B------:R-:W-:Y:S01]  /*33e0*/  LOP3.LUT R3, R3, 0xffffff00, RZ, 0xc0, !PT ;  /* 0xffffff0003037812 */ /* 0x000fe200078ec0ff */
[----:B------:R-:W-:Y:S01]  /*33f0*/  ULOP3.LUT UR48, UR51, 0x1, URZ, 0xfc, !UPT ;  /* 0x0000000133307892 */ /* 0x000fe2000f8efc3f */
[----:B------:R-:W-:-:S02]  /*3400*/  UMOV UR36, URZ ;  /* 0x0000003f00247c82 */ /* 0x000fc40008000000 */
[----:B------:R-:W-:Y:S01]  /*3410*/  IADD3 R3, -R3, R14, RZ ;  /* 0x0000000e03037210 */ /* 0x000fe20007ffe1ff */
[----:B------:R-:W-:Y:S01]  /*3420*/  UMOV UR60, URZ ;  /* 0x0000003f003c7c82 */ /* 0x000fe20008000000 */
[----:B------:R-:W-:Y:S01]  /*3430*/  UMOV UR55, URZ ;  /* 0x0000003f00377c82 */ /* 0x000fe20008000000 */
[----:B------:R-:W-:Y:S01]  /*3440*/  UMOV UR37, URZ ;  /* 0x0000003f00257c82 */ /* 0x000fe20008000000 */
[----:B------:R-:W-:Y:S01]  /*3450*/  SHF.R.S32.HI R2, RZ, 0x1f, R3 ;  /* 0x0000001fff027819 */ /* 0x000fe20000011403 */
[C---:B------:R-:W-:Y:S01]  /*3460*/  IMAD.SHL.U32 R5, R3.reuse, 0x40, RZ ;  /* 0x0000004003057824 */ /* 0x040fe200078e00ff */
[CC--:B-----5:R-:W-:Y:S01]  /*3470*/  LEA.HI R0, R3.reuse, R3.reuse, RZ, 0x1 ;  /* 0x0000000303007211 */ /* 0x0e0fe200078f08ff */
[----:B------:R-:W-:Y:S01]  /*3480*/  VIADD R155, R3, 0x1f ;  /* 0x0000001f039b7836 */ /* 0x000fe20000000000 */
[CC--:B------:R-:W-:Y:S01]  /*3490*/  LEA.HI R4, R2.reuse, R3.reuse, RZ, 0x5 ;  /* 0x0000000302047211 */ /* 0x0c0fe200078f28ff */
[----:B------:R-:W-:Y:S01]  /*34a0*/  UMOV UR38, URZ ;  /* 0x0000003f00267c82 */ /* 0x000fe20008000000 */
[----:B----4-:R-:W-:-:S02]  /*34b0*/  LEA.HI R7, R2, R3, RZ, 0x4 ;  /* 0x0000000302077211 */ /* 0x010fc400078f20ff */
[----:B------:R-:W-:Y:S01]  /*34c0*/  SHF.R.S32.HI R4, RZ, 0x5, R4 ;  /* 0x00000005ff047819 */ /* 0x000fe20000011404 */
[----:B-1----:R-:W-:Y:S01]  /*34d0*/  ULEA UR43, UR42, UR43, 0x18 ;  /* 0x0000002b2a2b7291 */ /* 0x002fe2000f8ec03f */
[----:B------:R-:W-:Y:S02]  /*34e0*/  SHF.R.S32.HI R0, RZ, 0x1, R0 ;  /* 0x00000001ff007819 */ /* 0x000fe40000011400 */
[----:B------:R-:W-:Y:S01]  /*34f0*/  SHF.R.S32.HI R8, RZ, 0x4, R7 ;  /* 0x00000004ff087819 */ /* 0x000fe20000011407 */
[----:B------:R-:W-:Y:S01]  /*3500*/  UIADD3 UR49, UR43, 0x80, URZ ;  /* 0x000000802b317890 */ /* 0x000fe2000fffe03f */
[----:B------:R-:W-:Y:S01]  /*3510*/  SHF.L.U32 R6, R4, 0x4, RZ ;  /* 0x0000000404067819 */ /* 0x000fe200000006ff */
[----:B------:R-:W-:Y:S01]  /*3520*/  IMAD.SHL.U32 R4, R0, 0x80, RZ ;  /* 0x0000008000047824 */ /* 0x000fe200078e00ff */
[----:B------:R-:W-:Y:S01]  /*3530*/  LEA.HI R9, R7, R8, RZ, 0x1 ;  /* 0x0000000807097211 */ /* 0x000fe200078f08ff */
[----:B------:R-:W-:Y:S01]  /*3540*/  @!UP0 UIADD3 UR49, UR43, URZ, URZ ;  /* 0x0000003f2b318290 */ /* 0x000fe2000fffe03f */
[----:B------:R-:W-:-:S02]  /*3550*/  LOP3.LUT R5, R5, 0x40, RZ, 0xc0, !PT ;  /* 0x0000004005057812 */ /* 0x000fc400078ec0ff */
[----:B------:R-:W-:Y:S01]  /*3560*/  LOP3.LUT R4, R4, 0x180, RZ, 0xc0, !PT ;  /* 0x0000018004047812 */ /* 0x000fe200078ec0ff */
[----:B------:R-:W-:Y:S01]  /*3570*/  UIADD3 UR49, UR49, 0x38700, URZ ;  /* 0x0003870031317890 */ /* 0x000fe2000fffe03f */
[----:B------:R-:W-:Y:S02]  /*3580*/  LOP3.LUT R9, R9, 0x7ffffe, RZ, 0xc0, !PT ;  /* 0x007ffffe09097812 */ /* 0x000fe400078ec0ff */
[CC--:B------:R-:W-:Y:S02]  /*3590*/  LEA.HI R156, R2.reuse, R3.reuse, RZ, 0x7 ;  /* 0x00000003029c7211 */ /* 0x0c0fe400078f38ff */
[----:B------:R-:W-:Y:S01]  /*35a0*/  LOP3.LUT R7, R5, 0x30, R6, 0xf8, !PT ;  /* 0x0000003005077812 */ /* 0x000fe200078ef806 */
[----:B------:R-:W-:Y:S01]  /*35b0*/  IMAD.MOV.U32 R6, RZ, RZ, 0x1 ;  /* 0x00000001ff067424 */ /* 0x000fe200078e00ff */
[----:B------:R-:W-:Y:S02]  /*35c0*/  LEA.HI R0, R2, R3, RZ, 0x3 ;  /* 0x0000000302007211 */ /* 0x000fe400078f18ff */
[----:B------:R-:W-:-:S02]  /*35d0*/  LOP3.LUT R5, R4, R5, RZ, 0xfc, !PT ;  /* 0x0000000504057212 */ /* 0x000fc400078efcff */
[----:B------:R-:W-:Y:S02]  /*35e0*/  IADD3 R9, R8, -R9, RZ ;  /* 0x8000000908097210 */ /* 0x000fe40007ffe0ff */
[----:B------:R-:W-:Y:S02]  /*35f0*/  SHF.R.S32.HI R156, RZ, 0x7, R156 ;  /* 0x00000007ff9c7819 */ /* 0x000fe4000001149c */
[----:B------:R-:W-:Y:S02]  /*3600*/  LOP3.LUT R7, R7, 0x8, R0, 0xf8, !PT ;  /* 0x0000000807077812 */ /* 0x000fe400078ef800 */
[----:B------:R-:W-:Y:S01]  /*3610*/  SHF.R.U32.HI R5, RZ, 0x3, R5 ;  /* 0x00000003ff057819 */ /* 0x000fe20000011605 */
[----:B------:R-:W-:-:S03]  /*3620*/  IMAD R154, R156, 0x4, R9 ;  /* 0x000000049c9a7824 */ /* 0x000fc600078e0209 */
[----:B------:R-:W-:-:S04]  /*3630*/  LOP3.LUT R5, R5, R7, R4, 0x1e, !PT ;  /* 0x0000000705057212 */ /* 0x000fc800078e1e04 */
[----:B------:R-:W-:-:S07]  /*3640*/  LEA R154, R154, R5, 0x9 ;  /* 0x000000059a9a7211 */ /* 0x000fce00078e48ff */
.L_x_149:
[----:B--2---:R-:W1:Y:S02]  /*3650*/  LDC.64 R2, c[0x0][0x290] ;  /* 0x0000a400ff027b82 */ /* 0x004e640000000a00 */
[----:B-1----:R-:W-:-:S05]  /*3660*/  IMAD.WIDE R2, R18, 0xc, R2 ;  /* 0x0000000c12027825 */ /* 0x002fca00078e0202 */
[----:B------:R-:W2:Y:S01]  /*3670*/  LDG.E R4, desc[UR56][R2.64+0x8] ;  /* 0x0000083802047981 */ /* 0x000ea2000c1e1900 */
[----:B------:R-:W-:Y:S01]  /*3680*/  UMOV UR9, URZ ;  /* 0x0000003f00097c82 */ /* 0x000fe20008000000 */
[----:B------:R-:W-:Y:S01]  /*3690*/  UMOV UR10, UR55 ;  /* 0x00000037000a7c82 */ /* 0x000fe20008000000 */
[--C-:B------:R-:W-:Y:S01]  /*36a0*/  IMAD.MOV.U32 R152, RZ, RZ, R18.reuse ;  /* 0x000000ffff987224 */ /* 0x100fe200078e0012 */
[----:B------:R-:W-:Y:S01]  /*36b0*/  STL [R1], RZ ;  /* 0x000000ff01007387 */ /* 0x000fe20000100800 */
[----:B------:R-:W-:Y:S02]  /*36c0*/  SHF.R.S32.HI R19, RZ, 0x1f, R18 ;  /* 0x0000001fff137819 */ /* 0x000fe40000011412 */
[----:B------:R-:W-:Y:S02]  /*36d0*/  CS2R R150, SRZ ;  /* 0x0000000000967805 */ /* 0x000fe4000001ff00 */
[----:B------:R-:W-:Y:S01]  /*36e0*/  CS2R R24, SRZ ;  /* 0x0000000000187805 */ /* 0x000fe2000001ff00 */
[----:B------:R-:W-:Y:S01]  /*36f0*/  STL [R1+0x4], RZ ;  /* 0x000004ff01007387 */ /* 0x000fe20000100800 */
[----:B------:R-:W-:-:S02]  /*3700*/  CS2R R26, SRZ ;  /* 0x00000000001a7805 */ /* 0x000fc4000001ff00 */
[----:B------:R-:W-:Y:S02]  /*3710*/  CS2R R28, SRZ ;  /* 0x00000000001c7805 */ /* 0x000fe4000001ff00 */
[----:B------:R-:W-:Y:S01]  /*3720*/  CS2R R30, SRZ ;  /* 0x00000000001e7805 */ /* 0x000fe2000001ff00 */
[----:B------:R-:W-:Y:S01]  /*3730*/  STL [R1+0x8], RZ ;  /* 0x000008ff01007387 */ /* 0x000fe20000100800 */
[----:B------:R-:W-:Y:S02]  /*3740*/  CS2R R32, SRZ ;  /* 0x0000000000207805 */ /* 0x000fe4000001ff00 */
        /* <DEDUP_REMOVED lines=76> */
[----:B------:R-:W-:Y:S01]  /*3c10*/  CS2R R148, SRZ ;  /* 0x0000000000947805 */ /* 0x000fe2000001ff00 */
[----:B------:R-:W-:Y:S04]  /*3c20*/  STL [R1+0x58], RZ ;  /* 0x000058ff01007387 */ /* 0x000fe80000100800 */
        /* <DEDUP_REMOVED lines=51> */
[----:B------:R-:W-:Y:S01]  /*3f60*/  STL [R1+0x128], RZ ;  /* 0x000128ff01007387 */ /* 0x000fe20000100800 */
[----:B--2---:R-:W-:-:S02]  /*3f70*/  ISETP.GE.AND P0, PT, R4, 0x1, PT ;  /* 0x000000010400780c */ /* 0x004fc40003f06270 */
[----:B------:R-:W-:Y:S01]  /*3f80*/  IADD3 R5, R4, 0x3f, RZ ;  /* 0x0000003f04057810 */ /* 0x000fe20007ffe0ff */
[----:B------:R-:W-:Y:S03]  /*3f90*/  STL [R1+0x12c], RZ ;  /* 0x00012cff01007387 */ /* 0x000fe60000100800 */
[----:B------:R-:W-:Y:S01]  /*3fa0*/  SHF.R.S32.HI R0, RZ, 0x1f, R5 ;  /* 0x0000001fff007819 */ /* 0x000fe20000011405 */
[----:B------:R-:W-:Y:S03]  /*3fb0*/  STL [R1+0x130], RZ ;  /* 0x000130ff01007387 */ /* 0x000fe60000100800 */
[----:B------:R-:W-:Y:S01]  /*3fc0*/  LEA.HI R5, R0, R5, RZ, 0x6 ;  /* 0x0000000500057211 */ /* 0x000fe200078f30ff */
[----:B------:R-:W-:Y:S01]  /*3fd0*/  STL [R1+0x134], RZ ;  /* 0x000134ff01007387 */ /* 0x000fe20000100800 */
[----:B------:R-:W-:-:S02]  /*3fe0*/  MOV R0, UR37 ;  /* 0x0000002500007c02 */ /* 0x000fc40008000f00 */
[----:B------:R-:W-:Y:S01]  /*3ff0*/  SHF.R.S32.HI R5, RZ, 0x6, R5 ;  /* 0x00000006ff057819 */ /* 0x000fe20000011405 */
        /* <DEDUP_REMOVED lines=9> */
[----:B-----5:R-:W1:Y:S04]  /*4090*/  SHFL.IDX PT, R7, R156, RZ, 0x1f ;  /* 0x00001fff9c077589 */ /* 0x020e6800000e0000 */
[----:B------:R2:W-:Y:S04]  /*40a0*/  STL [R1+0x15c], RZ ;  /* 0x00015cff01007387 */ /* 0x0005e80000100800 */
[----:B------:R2:W-:Y:S04]  /*40b0*/  STL [R1+0x160], RZ ;  /* 0x000160ff01007387 */ /* 0x0005e80000100800 */
[----:B------:R2:W-:Y:S04]  /*40c0*/  STL [R1+0x164], RZ ;  /* 0x000164ff01007387 */ /* 0x0005e80000100800 */
[----:B------:R2:W-:Y:S04]  /*40d0*/  STL [R1+0x168], RZ ;  /* 0x000168ff01007387 */ /* 0x0005e80000100800 */
[----:B------:R2:W-:Y:S04]  /*40e0*/  STL [R1+0x16c], RZ ;  /* 0x00016cff01007387 */ /* 0x0005e80000100800 */
[----:B------:R2:W-:Y:S01]  /*40f0*/  STL [R1+0x170], RZ ;  /* 0x000170ff01007387 */ /* 0x0005e20000100800 */
[----:B-1----:R-:W-:-:S03]  /*4100*/  R2UR UR4, R7 ;  /* 0x00000000070472ca */ /* 0x002fc600000e0000 */
[----:B------:R2:W-:Y:S04]  /*4110*/  STL [R1+0x174], RZ ;  /* 0x000174ff01007387 */ /* 0x0005e80000100800 */
[----:B------:R2:W-:Y:S04]  /*4120*/  STL [R1+0x178], RZ ;  /* 0x000178ff01007387 */ /* 0x0005e80000100800 */
[----:B------:R2:W-:Y:S02]  /*4130*/  STL [R1+0x17c], RZ ;  /* 0x00017cff01007387 */ /* 0x0005e40000100800 */
[----:B------:R-:W-:-:S02]  /*4140*/  ULEA.HI UR5, UR4, UR4, URZ, 0x1 ;  /* 0x0000000404057291 */ /* 0x000fc4000f8f083f */
[----:B------:R2:W-:Y:S02]  /*4150*/  STL [R1+0x180], RZ ;  /* 0x000180ff01007387 */ /* 0x0005e40000100800 */
[----:B------:R-:W-:Y:S02]  /*4160*/  ULOP3.LUT UR5, UR5, 0x1e, URZ, 0xc0, !UPT ;  /* 0x0000001e05057892 */ /* 0x000fe4000f8ec03f */
[----:B------:R2:W-:Y:S02]  /*4170*/  STL [R1+0x184], RZ ;  /* 0x000184ff01007387 */ /* 0x0005e40000100800 */
[----:B------:R-:W-:Y:S02]  /*4180*/  UIADD3 UR5, UR4, -UR5, URZ ;  /* 0x8000000504057290 */ /* 0x000fe4000fffe03f */
[----:B------:R2:W-:Y:S02]  /*4190*/  STL [R1+0x188], RZ ;  /* 0x000188ff01007387 */ /* 0x0005e40000100800 */
[----:B------:R-:W-:-:S02]  /*41a0*/  ULEA UR5, UR5, UR43, 0xd ;  /* 0x0000002b05057291 */ /* 0x000fc4000f8e683f */
[----:B------:R2:W-:Y:S02]  /*41b0*/  STL [R1+0x18c], RZ ;  /* 0x00018cff01007387 */ /* 0x0005e40000100800 */
[----:B------:R-:W-:Y:S02]  /*41c0*/  USHF.R.U32.HI UR5, URZ, 0x4, UR5 ;  /* 0x000000043f057899 */ /* 0x000fe40008011605 */
[----:B------:R2:W-:Y:S02]  /*41d0*/  STL [R1+0x190], RZ ;  /* 0x000190ff01007387 */ /* 0x0005e40000100800 */
[----:B------:R-:W-:Y:S02]  /*41e0*/  ULOP3.LUT UR8, UR5, 0x3fff, URZ, 0xc0, !UPT ;  /* 0x00003fff05087892 */ /* 0x000fe4000f8ec03f */
[----:B------:R2:W-:Y:S04]  /*41f0*/  STL [R1+0x194], RZ ;  /* 0x000194ff01007387 */ /* 0x0005e80000100800 */
        /* <DEDUP_REMOVED lines=25> */
[----:B------:R2:W-:Y:S01]  /*4390*/  STL [R1+0x1fc], RZ ;  /* 0x0001fcff01007387 */ /* 0x0005e20000100800 */
[----:B------:R-:W-:Y:S05]  /*43a0*/  @!P0 BRA `(.L_x_29) ;  /* 0x0000003800148947 */ /* 0x000fea0003800000 */
[----:B------:R-:W-:-:S06]  /*43b0*/  UISETP.NE.AND UP0, UPT, UR50, 0x3, UPT ;  /* 0x000000033200788c */ /* 0x000fcc000bf05270 */
[----:B------:R-:W-:-:S13]  /*43c0*/  PLOP3.LUT P1, PT, PT, PT, UP0, 0x80, 0x0 ;  /* 0x000000000000781c */ /* 0x000fda0003f2f008 */
[----:B------:R-:W-:Y:S05]  /*43d0*/  @!P1 BRA `(.L_x_30) ;  /* 0x0000000000049947 */ /* 0x000fea0003800000 */
[----:B------:R-:W-:Y:S01]  /*43e0*/  BPT.TRAP 0x1 ;  /* 0x000000040000795c */ /* 0x000fe20000300000 */
.L_x_30:
[----:B------:R-:W-:Y:S01]  /*43f0*/  ULEA UR4, UR55, UR43, 0x3 ;  /* 0x0000002b37047291 */ /* 0x000fe2000f8e183f */
[----:B------:R-:W-:-:S05]  /*4400*/  IMAD.U32 R0, RZ, RZ, UR37 ;  /* 0x00000025ff007e24 */ /* 0x000fca000f8e00ff */
[----:B------:R-:W-:-:S04]  /*4410*/  SHF.L.U32 R0, R0, 0x1f, RZ ;  /* 0x0000001f00007819 */ /* 0x000fc800000006ff */
[----:B------:R1:W3:Y:S01]  /*4420*/  SYNCS.PHASECHK.TRANS64.TRYWAIT P0, [UR4+0x38480], R0 ;  /* 0x03848000ff0075a7 */ /* 0x0002e20008000144 */
[----:B------:R-:W-:Y:S05]  /*4430*/  @!P1 BRA `(.L_x_31) ;  /* 0x0000000000049947 */ /* 0x000fea0003800000 */
[----:B------:R-:W-:Y:S01]  /*4440*/  BPT.TRAP 0x1 ;  /* 0x000000040000795c */ /* 0x000fe20000300000 */
.L_x_31:
[----:B---3--:R-:W-:Y:S05]  /*4450*/  @P0 BRA `(.L_x_32) ;  /* 0x0000000000080947 */ /* 0x008fea0003800000 */
[----:B------:R-:W3:Y:S02]  /*4460*/  SYNCS.PHASECHK.TRANS64.TRYWAIT P0, [UR4+0x38480], R0 ;  /* 0x03848000ff0075a7 */ /* 0x000ee40008000144 */
[----:B---3--:R-:W-:Y:S05]  /*4470*/  @!P0 BRA `(.L_x_33) ;  /* 0x0000015c00ec8947 */ /* 0x008fea0003800000 */
.L_x_32:
[----:B------:R-:W-:Y:S01]  /*4480*/  UIADD3 UR4, UR43, 0x18000, URZ ;  /* 0x000180002b047890 */ /* 0x000fe2000fffe03f */
[----:B------:R-:W-:Y:S01]  /*4490*/  WARPGROUP.ARRIVE ;  /* 0x00000000000079c5 */ /* 0x000fe20000000000 */
[----:B------:R-:W-:Y:S01]  /*44a0*/  ULOP3.LUT UR9, UR8, 0x10000, URZ, 0xfc, !UPT ;  /* 0x0001000008097892 */ /* 0x000fe2000f8efc3f */
[----:B------:R4:W-:Y:S01]  /*44b0*/  STL [R1+0x300], R23 ;  /* 0x0003001701007387 */ /* 0x0009e20000100800 */
[----:B------:R-:W-:Y:S02]  /*44c0*/  USHF.R.U32.HI UR4, URZ, 0x4, UR4 ;  /* 0x000000043f047899 */ /* 0x000fe40008011604 */
[----:B------:R-:W-:Y:S01]  /*44d0*/  ULEA UR9, UR55, UR9, 0xb ;  /* 0x0000000937097291 */ /* 0x000fe2000f8e583f */
[----:B------:R1:W-:Y:S01]  /*44e0*/  STL [R1+0x2fc], R19 ;  /* 0x0002fc1301007387 */ /* 0x0003e20000100800 */
[----:B------:R-:W-:Y:S01]  /*44f0*/  ULOP3.LUT UR4, UR4, 0x3fff, URZ, 0xc0, !UPT ;  /* 0x00003fff04047892 */ /* 0x000fe2000f8ec03f */
[----:B------:R-:W-:Y:S01]  /*4500*/  UMOV UR5, 0x40000040 ;  /* 0x4000004000057882 */ /* 0x000fe20000000000 */
[----:B------:R-:W-:-:S02]  /*4510*/  UMOV UR7, 0x40000040 ;  /* 0x4000004000077882 */ /* 0x000fc40000000000 */
[----:B------:R-:W-:Y:S01]  /*4520*/  ULOP3.LUT UR4, UR4, 0x10000, URZ, 0xfc, !UPT ;  /* 0x0001000004047892 */ /* 0x000fe2000f8efc3f */
[----:B------:R2:W-:Y:S03]  /*4530*/  STL [R1+0x2f8], R18 ;  /* 0x0002f81201007387 */ /* 0x0005e60000100800 */
[----:B------:R-:W-:Y:S01]  /*4540*/  ULEA UR10, UR55, UR4, 0xb ;  /* 0x00000004370a7291 */ /* 0x000fe2000f8e583f */
[----:B------:R3:W-:Y:S02]  /*4550*/  STL [R1+0x2f4], R17 ;  /* 0x0002f41101007387 */ /* 0x0007e40000100800 */
[----:B------:R-:W-:Y:S02]  /*4560*/  UMOV UR4, UR9 ;  /* 0x0000000900047c82 */ /* 0x000fe40008000000 */
[----:B------:R3:W-:Y:S02]  /*4570*/  STL [R1+0x2f0], R16 ;  /* 0x0002f01001007387 */ /* 0x0007e40000100800 */
[----:B------:R-:W-:-:S02]  /*4580*/  UMOV UR6, UR10 ;  /* 0x0000000a00067c82 */ /* 0x000fc40008000000 */
[----:B------:R-:W-:Y:S01]  /*4590*/  HGMMA.64x256x16.F32 R24, gdesc[UR4], RZ, !UPT, gsb0 ;  /* 0x03e00000041879f0 */ /* 0x000fe2000c0008ff */
[----:B------:R3:W-:Y:S01]  /*45a0*/  STL [R1+0x2ec], R6 ;  /* 0x0002ec0601007387 */ /* 0x0007e20000100800 */
[----:B------:R-:W-:Y:S01]  /*45b0*/  UIADD3 UR4, UR9, 0x400, URZ ;  /* 0x0000040009047890 */ /* 0x000fe2000fffe03f */
[----:B------:R-:W-:Y:S02]  /*45c0*/  UMOV UR5, 0x40000040 ;  /* 0x4000004000057882 */ /* 0x000fe40000000000 */
[----:B------:R3:W-:Y:S04]  /*45d0*/  STL [R1+0x2e8], R5 ;  /* 0x0002e80501007387 */ /* 0x0007e80000100800 */
[----:B------:R3:W-:Y:S01]  /*45e0*/  STL [R1+0x2e4], R4 ;  /* 0x0002e40401007387 */ /* 0x0007e20000100800 */
[----:B------:R-:W-:-:S03]  /*45f0*/  WARPGROUP.DEPBAR.LE gsb0, 0x0 ;  /* 0x00008000000079c5 */ /* 0x000fc60000010000 */
[----:B------:R-:W-:Y:S01]  /*4600*/  STL.64 [R1], R24 ;  /* 0x0000001801007387 */ /* 0x000fe20000100a00 */
[----:B------:R-:W-:Y:S01]  /*4610*/  MOV R227, R57 ;  /* 0x0000003900e37202 */ /* 0x000fe20000000f00 */
[----:B------:R-:W-:Y:S01]  /*4620*/  IMAD.MOV.U32 R226, RZ, RZ, R58 ;  /* 0x000000ffffe27224 */ /* 0x000fe200078e003a */
[----:B------:R-:W-:Y:S01]  /*4630*/  MOV R225, R59 ;  /* 0x0000003b00e17202 */ /* 0x000fe20000000f00 */
[----:B------:R-:W-:Y:S01]  /*4640*/  STL.64 [R1+0x8], R26 ;  /* 0x0000081a01007387 */ /* 0x000fe20000100a00 */
[----:B------:R-:W-:Y:S01]  /*4650*/  IMAD.MOV.U32 R224, RZ, RZ, R60 ;  /* 0x000000ffffe07224 */ /* 0x000fe200078e003c */
[----:B------:R-:W-:Y:S01]  /*4660*/  MOV R223, R61 ;  /* 0x0000003d00df7202 */ /* 0x000fe20000000f00 */
[----:B------:R-:W-:Y:S01]  /*4670*/  IMAD.MOV.U32 R222, RZ, RZ, R62 ;  /* 0x000000ffffde7224 */ /* 0x000fe200078e003e */
[----:B------:R-:W-:Y:S01]  /*4680*/  STL.64 [R1+0x10], R28 ;  /* 0x0000101c01007387 */ /* 0x000fe20000100a00 */
        /* <DEDUP_REMOVED lines=79> */
[----:B----4-:R-:W-:Y:S01]  /*4b80*/  MOV R23, R129 ;  /* 0x0000008100177202 */ /* 0x010fe20000000f00 */
[----:B------:R-:W-:Y:S01]  /*4b90*/  IMAD.MOV.U32 R22, RZ, RZ, R130 ;  /* 0x000000ffff167224 */ /* 0x000fe200078e0082 */
[----:B------:R-:W-:Y:S01]  /*4ba0*/  MOV R21, R131 ;  /* 0x0000008300157202 */ /* 0x000fe20000000f00 */
[----:B------:R-:W-:Y:S01]  /*4bb0*/  IMAD.MOV.U32 R20, RZ, RZ, R132 ;  /* 0x000000ffff147224 */ /* 0x000fe200078e0084 */
[----:B-1----:R-:W-:Y:S01]  /*4bc0*/  MOV R19, R133 ;  /* 0x0000008500137202 */ /* 0x002fe20000000f00 */
[----:B--2---:R-:W-:Y:S01]  /*4bd0*/  IMAD.MOV.U32 R18, RZ, RZ, R134 ;  /* 0x000000ffff127224 */ /* 0x004fe200078e0086 */
[----:B---3--:R-:W-:Y:S01]  /*4be0*/  MOV R17, R135 ;  /* 0x0000008700117202 */ /* 0x008fe20000000f00 */
        /* <DEDUP_REMOVED lines=15> */
[----:B------:R1:W-:Y:S01]  /*4ce0*/  STL [R1+0x80], R56 ;  /* 0x0000803801007387 */ /* 0x0003e20000100800 */
[----:B------:R-:W-:-:S03]  /*4cf0*/  MOV R0, R151 ;  /* 0x0000009700007202 */ /* 0x000fc60000000f00 */
[----:B------:R-:W-:Y:S04]  /*4d00*/  STL [R1+0x5e8], R156 ;  /* 0x0005e89c01007387 */ /* 0x000fe80000100800 */
[----:B------:R-:W-:Y:S01]  /*4d10*/  STL.64 [R1+0x5e0], R154 ;  /* 0x0005e09a01007387 */ /* 0x000fe20000100a00 */
[----:B-1----:R-:W-:-:S03]  /*4d20*/  WARPGROUP.ARRIVE ;  /* 0x00000000000079c5 */ /* 0x002fc60000000000 */
[----:B------:R-:W-:Y:S03]  /*4d30*/  STL [R1+0x5d8], R152 ;  /* 0x0005d89801007387 */ /* 0x000fe60000100800 */
[----:B------:R-:W-:Y:S03]  /*4d40*/  HGMMA.64x256x16.F32 R24, gdesc[UR4], RZ, !UPT, gsb0 ;  /* 0x03e00000041879f0 */ /* 0x000fe6000c0008ff */
[----:B------:R-:W-:Y:S02]  /*4d50*/  WARPGROUP.DEPBAR.LE gsb0, 0x0 ;  /* 0x00008000000079c5 */ /* 0x000fe40000010000 */
[----:B------:R-:W-:Y:S04]  /*4d60*/  STL.64 [R1+0x5d0], R150 ;  /* 0x0005d09601007387 */ /* 0x000fe80000100a00 */
        /* <DEDUP_REMOVED lines=24> */
[----:B------:R1:W-:Y:S04]  /*4ef0*/  STL.64 [R1+0x508], R100 ;  /* 0x0005086401007387 */ /* 0x0003e80000100a00 */
[----:B-1----:R-:W2:Y:S04]  /*4f00*/  LDL.LU R100, [R1] ;  /* 0x0000000001647983 */ /* 0x002ea80000300800 */
[----:B------:R-:W2:Y:S04]  /*4f10*/  LDL.LU R101, [R1+0x4] ;  /* 0x0000040001657983 */ /* 0x000ea80000300800 */
        /* <DEDUP_REMOVED lines=30> */
[----:B------:R-:W2:Y:S01]  /*5100*/  LDL.LU R132, [R1+0x80] ;  /* 0x0000800001847983 */ /* 0x000ea20000300800 */
        /* <DEDUP_REMOVED lines=46> */
[----:B------:R-:W-:-:S02]  /*53f0*/  UIADD3 UR4, UR9, 0x2, URZ ;  /* 0x0000000209047890 */ /* 0x000fc4000fffe03f */
[----:B------:R-:W-:Y:S01]  /*5400*/  UIADD3 UR6, UR10, 0x2, URZ ;  /* 0x000000020a067890 */ /* 0x000fe2000fffe03f */
[----:B------:R-:W-:Y:S01]  /*5410*/  UMOV UR5, 0x40000040 ;  /* 0x4000004000057882 */ /* 0x000fe20000000000 */
[----:B------:R-:W-:Y:S01]  /*5420*/  UMOV UR7, 0x40000040 ;  /* 0x4000004000077882 */ /* 0x000fe20000000000 */
[----:B--2---:R-:W-:-:S06]  /*5430*/  WARPGROUP.ARRIVE ;  /* 0x00000000000079c5 */ /* 0x004fcc0000000000 */
[----:B------:R-:W-:Y:S03]  /*5440*/  HGMMA.64x256x16.F32 R100, gdesc[UR4], R100, gsb0 ;  /* 0x03e00000046479f0 */ /* 0x000fe60008000864 */
[----:B------:R-:W-:Y:S02]  /*5450*/  WARPGROUP.DEPBAR.LE gsb0, 0x0 ;  /* 0x00008000000079c5 */ /* 0x000fe40000010000 */
[----:B------:R-:W-:Y:S04]  /*5460*/  STL.64 [R1], R100 ;  /* 0x0000006401007387 */ /* 0x000fe80000100a00 */
        /* <DEDUP_REMOVED lines=63> */
[----:B-1----:R-:W2:Y:S04]  /*5860*/  LDL.LU R156, [R1+0x5e8] ;  /* 0x0005e800019c7983 */ /* 0x002ea80000300800 */
[----:B------:R-:W3:Y:S04]  /*5870*/  LDL.LU.64 R154, [R1+0x5e0] ;  /* 0x0005e000019a7983 */ /* 0x000ee80000300a00 */
[----:B------:R-:W4:Y:S04]  /*5880*/  LDL.LU R152, [R1+0x5d8] ;  /* 0x0005d80001987983 */ /* 0x000f280000300800 */
[----:B------:R-:W2:Y:S04]  /*5890*/  LDL.LU.64 R150, [R1+0x5d0] ;  /* 0x0005d00001967983 */ /* 0x000ea80000300a00 */
        /* <DEDUP_REMOVED lines=24> */
[----:B------:R-:W2:Y:S01]  /*5a20*/  LDL.LU.64 R100, [R1+0x508] ;  /* 0x0005080001647983 */ /* 0x000ea20000300a00 */
[----:B------:R-:W-:Y:S01]  /*5a30*/  UIADD3 UR4, UR9, 0x402, URZ ;  /* 0x0000040209047890 */ /* 0x000fe2000fffe03f */
[----:B------:R-:W-:Y:S01]  /*5a40*/  UMOV UR5, 0x40000040 ;  /* 0x4000004000057882 */ /* 0x000fe20000000000 */
[----:B--2---:R-:W-:-:S07]  /*5a50*/  WARPGROUP.ARRIVE ;  /* 0x00000000000079c5 */ /* 0x004fce0000000000 */
[----:B------:R-:W-:Y:S03]  /*5a60*/  HGMMA.64x256x16.F32 R24, gdesc[UR4], R24, gsb0 ;  /* 0x03e00000041879f0 */ /* 0x000fe60008000818 */
        /* <DEDUP_REMOVED lines=65> */
[----:B-1----:R-:W2:Y:S04]  /*5e80*/  LDL.LU.64 R24, [R1] ;  /* 0x0000000001187983 */ /* 0x002ea80000300a00 */
        /* <DEDUP_REMOVED lines=63> */
[----:B------:R-:W-:-:S02]  /*6280*/  UIADD3 UR4, UR9, 0x4, URZ ;  /* 0x0000000409047890 */ /* 0x000fc4000fffe03f */
[----:B------:R-:W-:Y:S01]  /*6290*/  UIADD3 UR6, UR10, 0x4, URZ ;  /* 0x000000040a067890 */ /* 0x000fe2000fffe03f */
[----:B------:R-:W-:Y:S01]  /*62a0*/  UMOV UR5, 0x40000040 ;  /* 0x4000004000057882 */ /* 0x000fe20000000000 */
[----:B------:R-:W-:Y:S01]  /*62b0*/  UMOV UR7, 0x40000040 ;  /* 0x4000004000077882 */ /* 0x000fe20000000000 */
[----:B--2---:R-:W-:-:S06]  /*62c0*/  WARPGROUP.ARRIVE ;  /* 0x00000000000079c5 */ /* 0x004fcc0000000000 */
[----:B------:R-:W-:Y:S03]  /*62d0*/  HGMMA.64x256x16.F32 R24, gdesc[UR4], R24, gsb0 ;  /* 0x03e00000041879f0 */ /* 0x000fe60008000818 */
[----:B------:R-:W-:Y:S02]  /*62e0*/  WARPGROUP.DEPBAR.LE gsb0, 0x0 ;  /* 0x00008000000079c5 */ /* 0x000fe40000010000 */
        /* <DEDUP_REMOVED lines=64> */
[----:B------:R1:W-:Y:S01]  /*66f0*/  STL [R1+0x80], R56 ;  /* 0x0000803801007387 */ /* 0x0003e20000100800 */
[----:B------:R-:W-:Y:S01]  /*6700*/  MOV R178, R102 ;  /* 0x0000006600b27202 */ /* 0x000fe20000000f00 */
[----:B------:R-:W-:Y:S01]  /*6710*/  IMAD.MOV.U32 R179, RZ, RZ, R103 ;  /* 0x000000ffffb37224 */ /* 0x000fe200078e0067 */
[----:B------:R-:W-:Y:S01]  /*6720*/  MOV R176, R100 ;  /* 0x0000006400b07202 */ /* 0x000fe20000000f00 */
[----:B------:R-:W2:Y:S01]  /*6730*/  LDL.LU.64 R150, [R1+0x500] ;  /* 0x0005000001967983 */ /* 0x000ea20000300a00 */
[----:B------:R-:W-:Y:S01]  /*6740*/  IMAD.MOV.U32 R177, RZ, RZ, R101 ;  /* 0x000000ffffb17224 */ /* 0x000fe200078e0065 */
[----:B------:R-:W-:Y:S01]  /*6750*/  MOV R174, R98 ;  /* 0x0000006200ae7202 */ /* 0x000fe20000000f00 */
[----:B------:R-:W-:Y:S01]  /*6760*/  IMAD.MOV.U32 R175, RZ, RZ, R99 ;  /* 0x000000ffffaf7224 */ /* 0x000fe200078e0063 */
[----:B------:R-:W2:Y:S01]  /*6770*/  LDL.LU.64 R148, [R1+0x4f8] ;  /* 0x0004f80001947983 */ /* 0x000ea20000300a00 */
        /* <DEDUP_REMOVED lines=52> */
[----:B------:R-:W-:-:S02]  /*6ac0*/  IMAD.MOV.U32 R18, RZ, RZ, R59 ;  /* 0x000000ffff127224 */ /* 0x000fc400078e003b */
[----:B------:R-:W-:Y:S01]  /*6ad0*/  IMAD.MOV.U32 R23, RZ, RZ, R57 ;  /* 0x000000ffff177224 */ /* 0x000fe200078e0039 */
        /* <DEDUP_REMOVED lines=32> */
[----:B-1----:R-:W2:Y:S04]  /*6ce0*/  LDL.LU.64 R56, [R1+0x388] ;  /* 0x0003880001387983 */ /* 0x002ea80000300a00 */
        /* <DEDUP_REMOVED lines=17> */
[----:B------:R-:W-:-:S02]  /*6e00*/  UMOV UR5, 0x40000040 ;  /* 0x4000004000057882 */ /* 0x000fc40000000000 */
[----:B------:R-:W-:Y:S04]  /*6e10*/  STL [R1+0x2e0], R156 ;  /* 0x0002e09c01007387 */ /* 0x000fe80000100800 */
[----:B---3--:R-:W-:Y:S04]  /*6e20*/  STL.64 [R1+0x2d8], R154 ;  /* 0x0002d89a01007387 */ /* 0x008fe80000100a00 */
[----:B----4-:R-:W-:Y:S01]  /*6e30*/  STL [R1+0x2d0], R152 ;  /* 0x0002d09801007387 */ /* 0x010fe20000100800 */
[----:B--2---:R-:W-:-:S06]  /*6e40*/  WARPGROUP.ARRIVE ;  /* 0x00000000000079c5 */ /* 0x004fcc0000000000 */
        /* <DEDUP_REMOVED lines=99> */
[----:B------:R-:W-:Y:S01]  /*7480*/  UIADD3 UR4, UR9, 0x6, URZ ;  /* 0x0000000609047890 */ /* 0x000fe2000fffe03f */
[----:B------:R1:W5:Y:S01]  /*7490*/  LDL.LU R23, [R1+0x300] ;  /* 0x0003000001177983 */ /* 0x0003620000300800 */
[----:B------:R-:W-:Y:S01]  /*74a0*/  UIADD3 UR6, UR10, 0x6, URZ ;  /* 0x000000060a067890 */ /* 0x000fe2000fffe03f */
[----:B------:R-:W-:Y:S01]  /*74b0*/  UMOV UR5, 0x40000040 ;  /* 0x4000004000057882 */ /* 0x000fe20000000000 */
[----:B------:R-:W-:Y:S01]  /*74c0*/  UMOV UR7, 0x40000040 ;  /* 0x4000004000077882 */ /* 0x000fe20000000000 */
[----:B------:R1:W5:Y:S04]  /*74d0*/  LDL.LU R19, [R1+0x2fc] ;  /* 0x0002fc0001137983 */ /* 0x0003680000300800 */
[----:B------:R1:W5:Y:S04]  /*74e0*/  LDL.LU R18, [R1+0x2f8] ;  /* 0x0002f80001127983 */ /* 0x0003680000300800 */
[----:B------:R1:W5:Y:S04]  /*74f0*/  LDL.LU R17, [R1+0x2f4] ;  /* 0x0002f40001117983 */ /* 0x0003680000300800 */
[----:B------:R1:W5:Y:S04]  /*7500*/  LDL.LU R16, [R1+0x2f0] ;  /* 0x0002f00001107983 */ /* 0x0003680000300800 */
[----:B------:R1:W5:Y:S04]  /*7510*/  LDL.LU R6, [R1+0x2ec] ;  /* 0x0002ec0001067983 */ /* 0x0003680000300800 */
[----:B------:R1:W5:Y:S04]  /*7520*/  LDL.LU R5, [R1+0x2e8] ;  /* 0x0002e80001057983 */ /* 0x0003680000300800 */
[----:B------:R1:W5:Y:S01]  /*7530*/  LDL.LU R4, [R1+0x2e4] ;  /* 0x0002e40001047983 */ /* 0x0003620000300800 */
        /* <DEDUP_REMOVED lines=67> */
[----:B--2---:R1:W5:Y:S04]  /*7970*/  LDL.LU R156, [R1+0x2e0] ;  /* 0x0002e000019c7983 */ /* 0x0043680000300800 */
[----:B------:R1:W5:Y:S04]  /*7980*/  LDL.LU.64 R154, [R1+0x2d8] ;  /* 0x0002d800019a7983 */ /* 0x0003680000300a00 */
[----:B------:R1:W5:Y:S04]  /*7990*/  LDL.LU R152, [R1+0x2d0] ;  /* 0x0002d00001987983 */ /* 0x0003680000300800 */
        /* <DEDUP_REMOVED lines=28> */
[----:B------:R-:W-:-:S04]  /*7b60*/  UIADD3 UR10, UR55, 0x1, URZ ;  /* 0x00000001370a7890 */ /* 0x000fc8000fffe03f */
[----:B------:R-:W-:Y:S01]  /*7b70*/  UISETP.NE.AND UP0, UPT, UR10, 0x3, UPT ;  /* 0x000000030a00788c */ /* 0x000fe2000bf05270 */
[----:B------:R-:W-:-:S03]  /*7b80*/  UMOV UR9, 0x1 ;  /* 0x0000000100097882 */ /* 0x000fc60000000000 */
[----:B------:R-:W-:Y:S01]  /*7b90*/  USEL UR10, UR10, URZ, UP0 ;  /* 0x0000003f0a0a7287 */ /* 0x000fe20008000000 */
[----:B--2---:R-:W-:-:S06]  /*7ba0*/  WARPGROUP.ARRIVE ;  /* 0x00000000000079c5 */ /* 0x004fcc0000000000 */
[----:B------:R-:W-:Y:S01]  /*7bb0*/  HGMMA.64x256x16.F32 R24, gdesc[UR4], R24, gsb0 ;  /* 0x03e00000041879f0 */ /* 0x000fe20008000818 */
[----:B------:R-:W-:-:S04]  /*7bc0*/  USEL UR4, URZ, 0x1, UP0 ;  /* 0x000000013f047887 */ /* 0x000fc80008000000 */
[----:B------:R-:W-:-:S06]  /*7bd0*/  ULOP3.LUT UR4, UR37, UR4, URZ, 0x3c, !UPT ;  /* 0x0000000425047292 */ /* 0x000fcc000f8e3c3f */
[----:B-1----:R-:W-:Y:S01]  /*7be0*/  MOV R0, UR4 ;  /* 0x0000000400007c02 */ /* 0x002fe20008000f00 */
[----:B------:R-:W-:-:S06]  /*7bf0*/  WARPGROUP.DEPBAR.LE gsb0, 0x0 ;  /* 0x00008000000079c5 */ /* 0x000fcc0000010000 */
.L_x_29:
[----:B-----5:R-:W-:-:S05]  /*7c00*/  VIMNMX R2, R5, 0x1, PT ;  /* 0x0000000105027848 */ /* 0x020fca0003fe0100 */
[----:B------:R-:W-:-:S05]  /*7c10*/  IMAD.IADD R5, R5, 0x1, -R2 ;  /* 0x0000000105057824 */ /* 0x000fca00078e0a02 */
[----:B------:R-:W-:-:S13]  /*7c20*/  ISETP.GE.AND P0, PT, R5, 0x1, PT ;  /* 0x000000010500780c */ /* 0x000fda0003f06270 */
[----:B------:R-:W-:Y:S05]  /*7c30*/  @!P0 BRA `(.L_x_34) ;  /* 0x00000044005c8947 */ /* 0x000fea0003800000 */
[----:B------:R-:W-:Y:S01]  /*7c40*/  MOV R2, R5 ;  /* 0x0000000500027202 */ /* 0x000fe20000000f00 */
[----:B------:R-:W-:-:S06]  /*7c50*/  UMOV UR11, UR55 ;  /* 0x00000037000b7c82 */ /* 0x000fcc0008000000 */
.L_x_41:
[----:B------:R-:W-:-:S06]  /*7c60*/  UISETP.NE.AND UP0, UPT, UR50, 0x3, UPT ;  /* 0x000000033200788c */ /* 0x000fcc000bf05270 */
[----:B------:R-:W-:-:S13]  /*7c70*/  PLOP3.LUT P1, PT, PT, PT, UP0, 0x80, 0x0 ;  /* 0x000000000000781c */ /* 0x000fda0003f2f008 */
[----:B------:R-:W-:Y:S05]  /*7c80*/  @!P1 BRA `(.L_x_35) ;  /* 0x0000000000049947 */ /* 0x000fea0003800000 */
[----:B------:R-:W-:Y:S01]  /*7c90*/  BPT.TRAP 0x1 ;  /* 0x000000040000795c */ /* 0x000fe20000300000 */
.L_x_35:
[----:B------:R-:W-:Y:S01]  /*7ca0*/  ULEA UR4, UR10, UR43, 0x3 ;  /* 0x0000002b0a047291 */ /* 0x000fe2000f8e183f */
[----:B------:R-:W-:-:S08]  /*7cb0*/  SHF.L.U32 R3, R0, 0x1f, RZ ;  /* 0x0000001f00037819 */ /* 0x000fd000000006ff */
[----:B------:R1:W3:Y:S01]  /*7cc0*/  SYNCS.PHASECHK.TRANS64.TRYWAIT P0, [UR4+0x38480], R3 ;  /* 0x03848003ff0075a7 */ /* 0x0002e20008000144 */
[----:B------:R-:W-:Y:S05]  /*7cd0*/  @!P1 BRA `(.L_x_36) ;  /* 0x0000000000049947 */ /* 0x000fea0003800000 */
[----:B------:R-:W-:Y:S01]  /*7ce0*/  BPT.TRAP 0x1 ;  /* 0x000000040000795c */ /* 0x000fe20000300000 */
.L_x_36:
[----:B---3--:R-:W-:Y:S05]  /*7cf0*/  @P0 BRA `(.L_x_37) ;  /* 0x0000000000080947 */ /* 0x008fea0003800000 */
[----:B------:R-:W3:Y:S02]  /*7d00*/  SYNCS.PHASECHK.TRANS64.TRYWAIT P0, [UR4+0x38480], R3 ;  /* 0x03848003ff0075a7 */ /* 0x000ee40008000144 */
[----:B---3--:R-:W-:Y:S05]  /*7d10*/  @!P0 BRA `(.L_x_38) ;  /* 0x0000012400dc8947 */ /* 0x008fea0003800000 */
.L_x_37:
        /* <DEDUP_REMOVED lines=64> */
[----:B----4-:R-:W4:Y:S04]  /*8120*/  LDL.LU.64 R24, [R1] ;  /* 0x0000000001187983 */ /* 0x010f280000300a00 */
[----:B------:R-:W4:Y:S04]  /*8130*/  LDL.LU.64 R26, [R1+0x8] ;  /* 0x00000800011a7983 */ /* 0x000f280000300a00 */
        /* <DEDUP_REMOVED lines=61> */
[----:B------:R-:W4:Y:S01]  /*8510*/  LDL.LU.64 R150, [R1+0x1f8] ;  /* 0x0001f80001967983 */ /* 0x000f220000300a00 */
[----:B------:R-:W-:-:S02]  /*8520*/  UIADD3 UR4, UR43, 0x18000, URZ ;  /* 0x000180002b047890 */ /* 0x000fc4000fffe03f */
[----:B------:R-:W-:Y:S01]  /*8530*/  ULOP3.LUT UR12, UR8, 0x10000, URZ, 0xfc, !UPT ;  /* 0x00010000080c7892 */ /* 0x000fe2000f8efc3f */
[----:B------:R-:W-:Y:S01]  /*8540*/  STL [R1+0x308], R23 ;  /* 0x0003081701007387 */ /* 0x000fe20000100800 */
[----:B------:R-:W-:Y:S02]  /*8550*/  USHF.R.U32.HI UR4, URZ, 0x4, UR4 ;  /* 0x000000043f047899 */ /* 0x000fe40008011604 */
[----:B------:R-:W-:Y:S01]  /*8560*/  UISETP.NE.U32.AND UP0, UPT, UR9, URZ, UPT ;  /* 0x0000003f0900728c */ /* 0x000fe2000bf05070 */
[----:B------:R-:W-:Y:S01]  /*8570*/  STL [R1+0x304], R19 ;  /* 0x0003041301007387 */ /* 0x000fe20000100800 */
[----:B------:R-:W-:Y:S02]  /*8580*/  ULOP3.LUT UR4, UR4, 0x3fff, URZ, 0xc0, !UPT ;  /* 0x00003fff04047892 */ /* 0x000fe4000f8ec03f */
[----:B------:R-:W-:Y:S01]  /*8590*/  ULEA UR12, UR10, UR12, 0xb ;  /* 0x0000000c0a0c7291 */ /* 0x000fe2000f8e583f */
[----:B------:R-:W-:Y:S01]  /*85a0*/  STL [R1+0x300], R18 ;  /* 0x0003001201007387 */ /* 0x000fe20000100800 */
[----:B------:R-:W-:Y:S01]  /*85b0*/  ULOP3.LUT UR4, UR4, 0x10000, URZ, 0xfc, !UPT ;  /* 0x0001000004047892 */ /* 0x000fe2000f8efc3f */
[----:B------:R-:W-:Y:S01]  /*85c0*/  UMOV UR5, 0x40000040 ;  /* 0x4000004000057882 */ /* 0x000fe20000000000 */
[----:B------:R-:W-:-:S02]  /*85d0*/  UMOV UR7, 0x40000040 ;  /* 0x4000004000077882 */ /* 0x000fc40000000000 */
[----:B------:R-:W-:Y:S01]  /*85e0*/  ULEA UR13, UR10, UR4, 0xb ;  /* 0x000000040a0d7291 */ /* 0x000fe2000f8e583f */
[----:B------:R-:W-:Y:S02]  /*85f0*/  STL [R1+0x2fc], R17 ;  /* 0x0002fc1101007387 */ /* 0x000fe40000100800 */
[----:B------:R-:W-:Y:S02]  /*8600*/  UMOV UR4, UR12 ;  /* 0x0000000c00047c82 */ /* 0x000fe40008000000 */
[----:B------:R-:W-:Y:S02]  /*8610*/  STL [R1+0x2f8], R16 ;  /* 0x0002f81001007387 */ /* 0x000fe40000100800 */
[----:B------:R-:W-:Y:S02]  /*8620*/  UMOV UR6, UR13 ;  /* 0x0000000d00067c82 */ /* 0x000fe40008000000 */
[----:B------:R-:W-:Y:S04]  /*8630*/  STL [R1+0x2f4], R6 ;  /* 0x0002f40601007387 */ /* 0x000fe80000100800 */
[----:B------:R-:W-:Y:S04]  /*8640*/  STL [R1+0x2f0], R5 ;  /* 0x0002f00501007387 */ /* 0x000fe80000100800 */
[----:B------:R-:W-:Y:S04]  /*8650*/  STL [R1+0x2ec], R4 ;  /* 0x0002ec0401007387 */ /* 0x000fe80000100800 */
[----:B------:R1:W-:Y:S04]  /*8660*/  STL [R1+0x2e8], R2 ;  /* 0x0002e80201007387 */ /* 0x0003e80000100800 */
[----:B------:R2:W-:Y:S01]  /*8670*/  STL [R1+0x2e4], R0 ;  /* 0x0002e40001007387 */ /* 0x0005e20000100800 */
[----:B----4-:R-:W-:-:S06]  /*8680*/  WARPGROUP.ARRIVE ;  /* 0x00000000000079c5 */ /* 0x010fcc0000000000 */
[----:B------:R-:W-:Y:S03]  /*8690*/  HGMMA.64x256x16.F32 R24, gdesc[UR4], R24, UP0, gsb0 ;  /* 0x03e00000041879f0 */ /* 0x000fe6000b800818 */
[----:B------:R-:W-:Y:S02]  /*86a0*/  WARPGROUP.DEPBAR.LE gsb0, 0x0 ;  /* 0x00008000000079c5 */ /* 0x000fe40000010000 */
[----:B------:R-:W-:Y:S01]  /*86b0*/  STL.64 [R1], R24 ;  /* 0x0000001801007387 */ /* 0x000fe20000100a00 */
[----:B-1----:R-:W-:Y:S01]  /*86c0*/  MOV R2, R150 ;  /* 0x0000009600027202 */ /* 0x002fe20000000f00 */
[----:B--2---:R-:W-:Y:S01]  /*86d0*/  IMAD.MOV.U32 R0, RZ, RZ, R151 ;  /* 0x000000ffff007224 */ /* 0x004fe200078e0097 */
[----:B------:R-:W-:Y:S01]  /*86e0*/  MOV R4, R148 ;  /* 0x0000009400047202 */ /* 0x000fe20000000f00 */
[----:B------:R-:W-:Y:S01]  /*86f0*/  STL.64 [R1+0x8], R26 ;  /* 0x0000081a01007387 */ /* 0x000fe20000100a00 */
[----:B---3--:R-:W-:Y:S01]  /*8700*/  IMAD.MOV.U32 R3, RZ, RZ, R149 ;  /* 0x000000ffff037224 */ /* 0x008fe200078e0095 */
        /* <DEDUP_REMOVED lines=173> */
[----:B------:R-:W-:Y:S04]  /*91e0*/  STL.64 [R1+0x5e8], R154 ;  /* 0x0005e89a01007387 */ /* 0x000fe80000100a00 */
[----:B------:R-:W-:Y:S01]  /*91f0*/  STL [R1+0x5e0], R152 ;  /* 0x0005e09801007387 */ /* 0x000fe20000100800 */
[----:B--2---:R-:W-:-:S06]  /*9200*/  WARPGROUP.ARRIVE ;  /* 0x00000000000079c5 */ /* 0x004fcc0000000000 */
[----:B------:R-:W-:Y:S03]  /*9210*/  HGMMA.64x256x16.F32 R24, gdesc[UR4], R24, UP0, gsb0 ;  /* 0x03e00000041879f0 */ /* 0x000fe6000b800818 */
        /* <DEDUP_REMOVED lines=106> */
[----:B------:R-:W-:-:S02]  /*98c0*/  UIADD3 UR4, UR12, 0x2, URZ ;  /* 0x000000020c047890 */ /* 0x000fc4000fffe03f */
[----:B------:R-:W-:Y:S01]  /*98d0*/  UIADD3 UR6, UR13, 0x2, URZ ;  /* 0x000000020d067890 */ /* 0x000fe2000fffe03f */
[----:B------:R-:W-:Y:S01]  /*98e0*/  UMOV UR5, 0x40000040 ;  /* 0x4000004000057882 */ /* 0x000fe20000000000 */
[----:B------:R-:W-:Y:S01]  /*98f0*/  UMOV UR7, 0x40000040 ;  /* 0x4000004000077882 */ /* 0x000fe20000000000 */
[----:B--2---:R-:W-:-:S06]  /*9900*/  WARPGROUP.ARRIVE ;  /* 0x00000000000079c5 */ /* 0x004fcc0000000000 */
[----:B------:R-:W-:Y:S03]  /*9910*/  HGMMA.64x256x16.F32 R100, gdesc[UR4], R100, UP0, gsb0 ;  /* 0x03e00000046479f0 */ /* 0x000fe6000b800864 */
        /* <DEDUP_REMOVED lines=246> */
[----:B------:R-:W-:Y:S01]  /*a880*/  STL.64 [R1+0x60], R48 ;  /* 0x0000603001007387 */ /* 0x000fe20000100a00 */
[----:B------:R-:W-:-:S03]  /*a890*/  IMAD.MOV.U32 R7, RZ, RZ, R150 ;  /* 0x000000ffff077224 */ /* 0x000fc600078e0096 */
[----:B------:R-:W-:Y:S01]  /*a8a0*/  STL.64 [R1+0x68], R50 ;  /* 0x0000683201007387 */ /* 0x000fe20000100a00 */
[----:B------:R-:W-:-:S03]  /*a8b0*/  MOV R3, R151 ;  /* 0x0000009700037202 */ /* 0x000fc60000000f00 */
[----:B------:R-:W-:Y:S01]  /*a8c0*/  STL.64 [R1+0x70], R52 ;  /* 0x0000703401007387 */ /* 0x000fe20000100a00 */
[----:B------:R-:W-:Y:S01]  /*a8d0*/  IMAD.MOV.U32 R9, RZ, RZ, R148 ;  /* 0x000000ffff097224 */ /* 0x000fe200078e0094 */
[----:B------:R-:W-:Y:S02]  /*a8e0*/  MOV R8, R149 ;  /* 0x0000009500087202 */ /* 0x000fe40000000f00 */
[----:B------:R-:W-:Y:S01]  /*a8f0*/  STL.64 [R1+0x78], R54 ;  /* 0x0000783601007387 */ /* 0x000fe20000100a00 */
[----:B------:R-:W-:Y:S01]  /*a900*/  IMAD.MOV.U32 R11, RZ, RZ, R146 ;  /* 0x000000ffff0b7224 */ /* 0x000fe200078e0092 */
[----:B------:R-:W-:Y:S02]  /*a910*/  MOV R10, R147 ;  /* 0x00000093000a7202 */ /* 0x000fe40000000f00 */
[----:B------:R1:W-:Y:S01]  /*a920*/  STL [R1+0x80], R56 ;  /* 0x0000803801007387 */ /* 0x0003e20000100800 */
[----:B------:R-:W-:Y:S01]  /*a930*/  IMAD.MOV.U32 R13, RZ, RZ, R144 ;  /* 0x000000ffff0d7224 */ /* 0x000fe200078e0090 */
[----:B------:R-:W-:-:S02]  /*a940*/  MOV R12, R145 ;  /* 0x00000091000c7202 */ /* 0x000fc40000000f00 */
[----:B------:R-:W2:Y:S01]  /*a950*/  LDL.LU.64 R150, [R1+0x508] ;  /* 0x0005080001967983 */ /* 0x000ea20000300a00 */
[----:B------:R-:W-:Y:S01]  /*a960*/  IMAD.MOV.U32 R15, RZ, RZ, R142 ;  /* 0x000000ffff0f7224 */ /* 0x000fe200078e008e */
[----:B------:R-:W-:Y:S02]  /*a970*/  MOV R14, R143 ;  /* 0x0000008f000e7202 */ /* 0x000fe40000000f00 */
[----:B------:R-:W2:Y:S01]  /*a980*/  LDL.LU.64 R148, [R1+0x500] ;  /* 0x0005000001947983 */ /* 0x000ea20000300a00 */
[----:B------:R-:W-:Y:S01]  /*a990*/  IMAD.MOV.U32 R21, RZ, RZ, R140 ;  /* 0x000000ffff157224 */ /* 0x000fe200078e008c */
[----:B------:R-:W-:Y:S02]  /*a9a0*/  MOV R20, R141 ;  /* 0x0000008d00147202 */ /* 0x000fe40000000f00 */
[----:B------:R-:W2:Y:S01]  /*a9b0*/  LDL.LU.64 R146, [R1+0x4f8] ;  /* 0x0004f80001927983 */ /* 0x000ea20000300a00 */
        /* <DEDUP_REMOVED lines=123> */
[----:B------:R-:W-:-:S03]  /*b170*/  MOV R23, R57 ;  /* 0x0000003900177202 */ /* 0x000fc60000000f00 */
        /* <DEDUP_REMOVED lines=238> */
[----:B-1----:R-:W-:Y:S05]  /*c060*/  @!P1 BRA `(.L_x_39) ;  /* 0x0000000000049947 */ /* 0x002fea0003800000 */
[----:B------:R-:W-:Y:S01]  /*c070*/  BPT.TRAP 0x1 ;  /* 0x000000040000795c */ /* 0x000fe20000300000 */
.L_x_39:
[----:B------:R-:W-:Y:S02]  /*c080*/  UISETP.GT.U32.AND UP0, UPT, UR52, 0x1, UPT ;  /* 0x000000013400788c */ /* 0x000fe4000bf04070 */
[----:B------:R-:W-:-:S04]  /*c090*/  ULEA UR4, UR11, UR43, 0x3 ;  /* 0x0000002b0b047291 */ /* 0x000fc8000f8e183f */
[----:B------:R-:W-:Y:S01]  /*c0a0*/  UIADD3 UR4, UR4, 0x38498, URZ ;  /* 0x0003849804047890 */ /* 0x000fe2000fffe03f */
[----:B------:R-:W-:-:S03]  /*c0b0*/  PLOP3.LUT P0, PT, PT, PT, UP0, 0x80, 0x0 ;  /* 0x000000000000781c */ /* 0x000fc60003f0f008 */
[----:B------:R-:W-:-:S09]  /*c0c0*/  UPRMT UR4, URZ, 0x654, UR4 ;  /* 0x000006543f047896 */ /* 0x000fd20008000004 */
[----:B------:R-:W-:Y:S01]  /*c0d0*/  SYNCS.ARRIVE.TRANS64.RED.A1T0 RZ, [UR4], RZ ;  /* 0x000000ffffff79a7 */ /* 0x000fe20008100404 */
[----:B------:R-:W-:Y:S05]  /*c0e0*/  @P0 BRA `(.L_x_40) ;  /* 0x0000000000040947 */ /* 0x000fea0003800000 */
[----:B------:R-:W-:Y:S01]  /*c0f0*/  BPT.TRAP 0x1 ;  /* 0x000000040000795c */ /* 0x000fe20000300000 */
.L_x_40:
[----:B------:R-:W-:Y:S01]  /*c100*/  UIADD3 UR10, UR10, 0x1, URZ ;  /* 0x000000010a0a7890 */ /* 0x000fe2000fffe03f */
[C---:B-----5:R-:W-:Y:S01]  /*c110*/  ISETP.GT.AND P0, PT, R2.reuse, 0x1, PT ;  /* 0x000000010200780c */ /* 0x060fe20003f04270 */
[----:B------:R-:W-:Y:S01]  /*c120*/  UIADD3 UR11, UR11, 0x1, URZ ;  /* 0x000000010b0b7890 */ /* 0x000fe2000fffe03f */
[----:B------:R-:W-:Y:S01]  /*c130*/  VIADD R2, R2, 0xffffffff ;  /* 0xffffffff02027836 */ /* 0x000fe20000000000 */
[----:B------:R-:W-:Y:S02]  /*c140*/  UISETP.NE.AND UP0, UPT, UR10, 0x3, UPT ;  /* 0x000000030a00788c */ /* 0x000fe4000bf05270 */
[----:B------:R-:W-:Y:S02]  /*c150*/  UISETP.NE.AND UP1, UPT, UR11, 0x3, UPT ;  /* 0x000000030b00788c */ /* 0x000fe4000bf25270 */
[----:B------:R-:W-:Y:S02]  /*c160*/  USEL UR4, URZ, 0x1, UP0 ;  /* 0x000000013f047887 */ /* 0x000fe40008000000 */
[----:B------:R-:W-:-:S02]  /*c170*/  USEL UR10, UR10, URZ, UP0 ;  /* 0x0000003f0a0a7287 */ /* 0x000fc40008000000 */
[----:B------:R-:W-:Y:S02]  /*c180*/  USEL UR11, UR11, URZ, UP1 ;  /* 0x0000003f0b0b7287 */ /* 0x000fe40008800000 */
[----:B------:R-:W-:Y:S01]  /*c190*/  LOP3.LUT R0, R0, UR4, RZ, 0x3c, !PT ;  /* 0x0000000400007c12 */ /* 0x000fe2000f8e3cff */
[----:B------:R-:W-:Y:S09]  /*c1a0*/  @P0 BRA `(.L_x_41) ;  /* 0xffffffb800ac0947 */ /* 0x000ff2000383ffff */
.L_x_34:
[----:B------:R-:W-:-:S13]  /*c1b0*/  ISETP.GE.AND P0, PT, R4, 0x1, PT ;  /* 0x000000010400780c */ /* 0x000fda0003f06270 */
[----:B------:R-:W-:Y:S05]  /*c1c0*/  @!P0 BRA `(.L_x_42) ;  /* 0x0000000000408947 */ /* 0x000fea0003800000 */
[----:B------:R-:W-:-:S06]  /*c1d0*/  UISETP.NE.AND UP0, UPT, UR50, 0x3, UPT ;  /* 0x000000033200788c */ /* 0x000fcc000bf05270 */
[----:B------:R-:W-:-:S13]  /*c1e0*/  PLOP3.LUT P0, PT, PT, PT, UP0, 0x80, 0x0 ;  /* 0x000000000000781c */ /* 0x000fda0003f0f008 */
[----:B------:R-:W-:Y:S05]  /*c1f0*/  @!P0 BRA `(.L_x_43) ;  /* 0x0000000000048947 */ /* 0x000fea0003800000 */
[----:B------:R-:W-:Y:S01]  /*c200*/  BPT.TRAP 0x1 ;  /* 0x000000040000795c */ /* 0x000fe20000300000 */
.L_x_43:
[----:B------:R-:W-:Y:S01]  /*c210*/  IADD3 R5, R5, UR55, RZ ;  /* 0x0000003705057c10 */ /* 0x000fe2000fffe0ff */
[----:B------:R-:W-:-:S04]  /*c220*/  UISETP.GT.U32.AND UP0, UPT, UR52, 0x1, UPT ;  /* 0x000000013400788c */ /* 0x000fc8000bf04070 */
[----:B------:R-:W-:Y:S02]  /*c230*/  IMAD.WIDE.U32 R2, R5, -0x55555555, RZ ;  /* 0xaaaaaaab05027825 */ /* 0x000fe400078e00ff */
[----:B------:R-:W-:-:S03]  /*c240*/  PLOP3.LUT P0, PT, PT, PT, UP0, 0x80, 0x0 ;  /* 0x000000000000781c */ /* 0x000fc60003f0f008 */
[----:B------:R-:W-:-:S05]  /*c250*/  SHF.R.U32.HI R0, RZ, 0x1, R3 ;  /* 0x00000001ff007819 */ /* 0x000fca0000011603 */
[----:B------:R-:W-:-:S05]  /*c260*/  IMAD R0, R0, -0x3, R5 ;  /* 0xfffffffd00007824 */ /* 0x000fca00078e0205 */
[----:B------:R-:W-:-:S05]  /*c270*/  LEA R0, R0, UR43, 0x3 ;  /* 0x0000002b00007c11 */ /* 0x000fca000f8e18ff */
[----:B------:R-:W-:-:S05]  /*c280*/  VIADD R0, R0, 0x38498 ;  /* 0x0003849800007836 */ /* 0x000fca0000000000 */
[----:B------:R-:W-:-:S04]  /*c290*/  PRMT R0, RZ, 0x654, R0 ;  /* 0x00000654ff007816 */ /* 0x000fc80000000000 */
[----:B------:R1:W-:Y:S01]  /*c2a0*/  SYNCS.ARRIVE.TRANS64.RED.A1T0 RZ, [R0+URZ], RZ ;  /* 0x000000ff00ff79a7 */ /* 0x0003e2000810043f */
[----:B------:R-:W-:Y:S05]  /*c2b0*/  @P0 BRA `(.L_x_42) ;  /* 0x0000000000040947 */ /* 0x000fea0003800000 */
[----:B------:R-:W-:Y:S01]  /*c2c0*/  BPT.TRAP 0x1 ;  /* 0x000000040000795c */ /* 0x000fe20000300000 */
.L_x_42:
[----:B------:R-:W-:Y:S02]  /*c2d0*/  R2UR UR4, R4 ;  /* 0x00000000040472ca */ /* 0x000fe400000e0000 */
[----:B------:R-:W-:Y:S02]  /*c2e0*/  R2UR UR45, R16 ;  /* 0x00000000102d72ca */ /* 0x000fe400000e0000 */
[----:B------:R-:W-:Y:S02]  /*c2f0*/  R2UR UR46, R17 ;  /* 0x00000000112e72ca */ /* 0x000fe400000e0000 */
[----:B------:R-:W-:-:S07]  /*c300*/  LOP3.LUT P0, RZ, R6, 0xff, RZ, 0xc0, !PT ;  /* 0x000000ff06ff7812 */ /* 0x000fce000780c0ff */
[----:B------:R-:W-:Y:S02]  /*c310*/  UIADD3 UR4, UR4, 0x3f, URZ ;  /* 0x0000003f04047890 */ /* 0x000fe4000fffe03f */
[----:B------:R-:W-:Y:S02]  /*c320*/  USHF.L.U32 UR45, UR45, 0x8, URZ ;  /* 0x000000082d2d7899 */ /* 0x000fe4000800063f */
[----:B------:R-:W-:Y:S02]  /*c330*/  USHF.R.S32.HI UR5, URZ, 0x1f, UR4 ;  /* 0x0000001f3f057899 */ /* 0x000fe40008011404 */
[----:B------:R-:W-:Y:S02]  /*c340*/  USHF.L.U32 UR46, UR46, 0x8, URZ ;  /* 0x000000082e2e7899 */ /* 0x000fe4000800063f */
[----:B------:R-:W-:Y:S02]  /*c350*/  ULEA.HI UR5, UR5, UR4, URZ, 0x6 ;  /* 0x0000000405057291 */ /* 0x000fe4000f8f303f */
[----:B------:R-:W-:-:S02]  /*c360*/  UIADD3 UR4, UR43, 0x30000, URZ ;  /* 0x000300002b047890 */ /* 0x000fc4000fffe03f */
[----:B------:R-:W-:Y:S02]  /*c370*/  USHF.R.S32.HI UR5, URZ, 0x6, UR5 ;  /* 0x000000063f057899 */ /* 0x000fe40008011405 */
[----:B------:R-:W-:Y:S02]  /*c380*/  ULOP3.LUT UP2, URZ, UR4, 0x3ff, URZ, 0xc0, !UPT ;  /* 0x000003ff043f7892 */ /* 0x000fe4000f84c03f */
[----:B------:R-:W-:Y:S02]  /*c390*/  UIADD3 UR55, UR55, UR5, URZ ;  /* 0x0000000537377290 */ /* 0x000fe4000fffe03f */
[----:B------:R-:W-:Y:S02]  /*c3a0*/  UISETP.GE.U32.AND UP1, UPT, UR5, 0x3, UPT ;  /* 0x000000030500788c */ /* 0x000fe4000bf26070 */
[----:B------:R-:W-:Y:S01]  /*c3b0*/  UISETP.GT.U32.AND UP0, UPT, UR55, 0x2, UPT ;  /* 0x000000023700788c */ /* 0x000fe2000bf04070 */
[----:B------:R-:W-:-:S03]  /*c3c0*/  PLOP3.LUT P1, PT, PT, PT, UP2, 0x80, 0x0 ;  /* 0x000000000000781c */ /* 0x000fc60003f2f028 */
[----:B------:R-:W-:-:S04]  /*c3d0*/  UISETP.LT.U32.AND UP0, UPT, UR5, 0x3, UP0 ;  /* 0x000000030500788c */ /* 0x000fc80008701070 */
[----:B------:R-:W-:Y:S02]  /*c3e0*/  USEL UR6, URZ, 0x1, !UP0 ;  /* 0x000000013f067887 */ /* 0x000fe4000c000000 */
[----:B------:R-:W-:Y:S02]  /*c3f0*/  @UP1 UIMAD.WIDE.U32 UR4, UR55, -0x55555555, URZ ;  /* 0xaaaaaaab370418a5 */ /* 0x000fe4000f8e003f */
[----:B------:R-:W-:Y:S02]  /*c400*/  ULOP3.LUT UR37, UR37, UR6, URZ, 0x3c, !UPT ;  /* 0x0000000625257292 */ /* 0x000fe4000f8e3c3f */
[----:B------:R-:W-:-:S04]  /*c410*/  @UP1 USHF.R.U32.HI UR4, URZ, 0x1, UR5 ;  /* 0x000000013f041899 */ /* 0x000fc80008011605 */
[----:B------:R-:W-:Y:S01]  /*c420*/  @UP1 ULOP3.LUT UR37, UR37, 0x1, UR4, 0x78, !UPT ;  /* 0x0000000125251892 */ /* 0x000fe2000f8e7804 */
[----:B------:R-:W-:Y:S11]  /*c430*/  @!P0 BRA `(.L_x_44) ;  /* 0x00000000000c8947 */ /* 0x000ff60003800000 */
[----:B------:R-:W-:-:S04]  /*c440*/  DEPBAR {5,4,3,2,1,0} ;  /* 0x0000003f0000791a */ /* 0x000fc80000000000 */
[----:B------:R3:W-:Y:S02]  /*c450*/  UTMACCTL.IV [UR58] ;  /* 0x000000003a0079b9 */ /* 0x0007e40008000000 */
[----:B---3--:R-:W-:Y:S01]  /*c460*/  NOP ;  /* 0x0000000000007918 */ /* 0x008fe20000000000 */
.L_x_44:
[----:B------:R-:W-:Y:S05]  /*c470*/  @!P1 BRA `(.L_x_45) ;  /* 0x00000000007c9947 */ /* 0x000fea0003800000 */
[----:B------:R-:W-:Y:S01]  /*c480*/  MOV R16, 0x0 ;  /* 0x0000000000107802 */ /* 0x000fe20000000f00 */
[----:B------:R-:W-:Y:S01]  /*c490*/  ULDC.64 UR4, c[0x4][0x68] ;  /* 0x01001a0000047ab9 */ /* 0x000fe20000000a00 */
[----:B------:R-:W-:Y:S01]  /*c4a0*/  ULDC.64 UR6, c[0x4][0x70] ;  /* 0x01001c0000067ab9 */ /* 0x000fe20000000a00 */
[----:B------:R-:W-:Y:S01]  /*c4b0*/  ULDC.64 UR8, c[0x4][0x8] ;  /* 0x0100020000087ab9 */ /* 0x000fe20000000a00 */
[----:B------:R3:W4:Y:S01]  /*c4c0*/  LDC.64 R2, c[0x4][R16] ;  /* 0x0100000010027b82 */ /* 0x0007220000000a00 */
[----:B------:R-:W-:Y:S01]  /*c4d0*/  MOV R4, UR4 ;  /* 0x0000000400047c02 */ /* 0x000fe20008000f00 */
[----:B------:R-:W-:Y:S01]  /*c4e0*/  IMAD.U32 R5, RZ, RZ, UR5 ;  /* 0x00000005ff057e24 */ /* 0x000fe2000f8e00ff */
[----:B------:R-:W-:Y:S01]  /*c4f0*/  MOV R6, UR6 ;  /* 0x0000000600067c02 */ /* 0x000fe20008000f00 */
[----:B------:R-:W-:Y:S01]  /*c500*/  IMAD.U32 R7, RZ, RZ, UR7 ;  /* 0x00000007ff077e24 */ /* 0x000fe2000f8e00ff */
[----:B------:R-:W-:Y:S01]  /*c510*/  MOV R10, UR8 ;  /* 0x00000008000a7c02 */ /* 0x000fe20008000f00 */
[----:B------:R-:W-:Y:S01]  /*c520*/  IMAD.U32 R11, RZ, RZ, UR9 ;  /* 0x00000009ff0b7e24 */ /* 0x000fe2000f8e00ff */
[----:B------:R-:W-:Y:S01]  /*c530*/  MOV R8, 0x70 ;  /* 0x0000007000087802 */ /* 0x000fe20000000f00 */
[----:B------:R-:W-:Y:S01]  /*c540*/  IMAD.MOV.U32 R12, RZ, RZ, 0x1 ;  /* 0x00000001ff0c7424 */ /* 0x000fe200078e00ff */
[----:B---3--:R-:W-:-:S07]  /*c550*/  MOV R13, RZ ;  /* 0x000000ff000d7202 */ /* 0x008fce0000000f00 */
[----:B------:R-:W-:-:S07]  /*c560*/  LEPC R20, `(.L_x_46) ;  /* 0x000000001014794e */ /* 0x000fce0000000000 */
[----:B-12-4-:R-:W-:Y:S05]  /*c570*/  CALL.ABS.NOINC R2 ;  /* 0x0000000002007343 */ /* 0x016fea0003c00000 */
.L_x_46:
[----:B------:R1:W2:Y:S01]  /*c580*/  LDC.64 R2, c[0x4][R16] ;  /* 0x0100000010027b82 */ /* 0x0002a20000000a00 */
[----:B------:R-:W-:Y:S01]  /*c590*/  ULDC.64 UR4, c[0x4][0x68] ;  /* 0x01001a0000047ab9 */ /* 0x000fe20000000a00 */
[----:B------:R-:W-:Y:S01]  /*c5a0*/  ULDC.64 UR6, c[0x4][0x70] ;  /* 0x01001c0000067ab9 */ /* 0x000fe20000000a00 */
[----:B------:R-:W-:Y:S01]  /*c5b0*/  ULDC.64 UR8, c[0x4][0x8] ;  /* 0x0100020000087ab9 */ /* 0x000fe20000000a00 */
[----:B------:R-:W-:Y:S01]  /*c5c0*/  IMAD.U32 R4, RZ, RZ, UR4 ;  /* 0x00000004ff047e24 */ /* 0x000fe2000f8e00ff */
[----:B------:R-:W-:Y:S01]  /*c5d0*/  MOV R5, UR5 ;  /* 0x0000000500057c02 */ /* 0x000fe20008000f00 */
[----:B------:R-:W-:Y:S01]  /*c5e0*/  IMAD.U32 R6, RZ, RZ, UR6 ;  /* 0x00000006ff067e24 */ /* 0x000fe2000f8e00ff */
[----:B------:R-:W-:Y:S01]  /*c5f0*/  MOV R7, UR7 ;  /* 0x0000000700077c02 */ /* 0x000fe20008000f00 */
[----:B------:R-:W-:Y:S01]  /*c600*/  IMAD.U32 R10, RZ, RZ, UR8 ;  /* 0x00000008ff0a7e24 */ /* 0x000fe2000f8e00ff */
[----:B------:R-:W-:Y:S01]  /*c610*/  MOV R11, UR9 ;  /* 0x00000009000b7c02 */ /* 0x000fe20008000f00 */
[----:B------:R-:W-:Y:S01]  /*c620*/  IMAD.MOV.U32 R8, RZ, RZ, 0x70 ;  /* 0x00000070ff087424 */ /* 0x000fe200078e00ff */
[----:B------:R-:W-:Y:S01]  /*c630*/  MOV R12, 0x1 ;  /* 0x00000001000c7802 */ /* 0x000fe20000000f00 */
[----:B-1----:R-:W-:-:S07]  /*c640*/  IMAD.MOV.U32 R13, RZ, RZ, RZ ;  /* 0x000000ffff0d7224 */ /* 0x002fce00078e00ff */
[----:B------:R-:W-:-:S07]  /*c650*/  LEPC R20, `(.L_x_45) ;  /* 0x000000001014794e */ /* 0x000fce0000000000 */
[----:B--2---:R-:W-:Y:S05]  /*c660*/  CALL.ABS.NOINC R2 ;  /* 0x0000000002007343 */ /* 0x004fea0003c00000 */
.L_x_45:
[----:B------:R-:W-:Y:S02]  /*c670*/  ULDC.64 UR4, c[0x0][0x590] ;  /* 0x0001640000047ab9 */ /* 0x000fe40000000a00 */
[----:B------:R-:W-:-:S04]  /*c680*/  ISETP.NE.U32.AND P0, PT, RZ, UR4, PT ;  /* 0x00000004ff007c0c */ /* 0x000fc8000bf05070 */
[----:B------:R-:W-:-:S13]  /*c690*/  ISETP.NE.AND.EX P0, PT, RZ, UR5, PT, P0 ;  /* 0x00000005ff007c0c */ /* 0x000fda000bf05300 */
[----:B------:R-:W-:Y:S05]  /*c6a0*/  @!P0 BRA `(.L_x_47) ;  /* 0x0000000000148947 */ /* 0x000fea0003800000 */
[----:B------:R-:W-:-:S04]  /*c6b0*/  LEA R2, P0, R18, UR4, 0x3 ;  /* 0x0000000412027c11 */ /* 0x000fc8000f8018ff */
[----:B------:R-:W-:-:S06]  /*c6c0*/  LEA.HI.X R3, R18, UR5, R19, 0x3, P0 ;  /* 0x0000000512037c11 */ /* 0x000fcc00080f1c13 */
[----:B------:R-:W1:Y:S04]  /*c6d0*/  LDG.E.64 R2, desc[UR56][R2.64] ;  /* 0x0000003802027981 */ /* 0x000e68000c1e1b00 */
[----:B-1----:R1:W5:Y:S01]  /*c6e0*/  LD.E R0, desc[UR56][R2.64] ;  /* 0x0000003802007980 */ /* 0x002362000c101900 */
[----:B------:R-:W-:Y:S05]  /*c6f0*/  BRA `(.L_x_48) ;  /* 0x0000000000307947 */ /* 0x000fea0003800000 */
.L_x_47:
[----:B------:R-:W-:Y:S02]  /*c700*/  ULDC.64 UR4, c[0x0][0x588] ;  /* 0x0001620000047ab9 */ /* 0x000fe40000000a00 */
[----:B------:R-:W-:-:S04]  /*c710*/  ISETP.NE.U32.AND P0, PT, RZ, UR4, PT ;  /* 0x00000004ff007c0c */ /* 0x000fc8000bf05070 */
[----:B------:R-:W-:-:S13]  /*c720*/  ISETP.NE.AND.EX P0, PT, RZ, UR5, PT, P0 ;  /* 0x00000005ff007c0c */ /* 0x000fda000bf05300 */
[----:B------:R-:W-:Y:S05]  /*c730*/  @!P0 BRA `(.L_x_49) ;  /* 0x0000000000188947 */ /* 0x000fea0003800000 */
[----:B------:R-:W3:Y:S01]  /*c740*/  LDC.64 R4, c[0x0][0x588] ;  /* 0x00016200ff047b82 */ /* 0x000ee20000000a00 */
[----:B------:R-:W-:Y:S02]  /*c750*/  ULDC UR4, c[0x0][0x598] ;  /* 0x0001660000047ab9 */ /* 0x000fe40000000800 */
[----:B------:R-:W-:-:S04]  /*c760*/  IMAD R2, R18, UR4, RZ ;  /* 0x0000000412027c24 */ /* 0x000fc8000f8e02ff */
[----:B---3--:R-:W-:-:S05]  /*c770*/  IMAD.WIDE R2, R2, 0x4, R4 ;  /* 0x0000000402027825 */ /* 0x008fca00078e0204 */
[----:B-1----:R3:W5:Y:S01]  /*c780*/  LDG.E R0, desc[UR56][R2.64] ;  /* 0x0000003802007981 */ /* 0x002762000c1e1900 */
[----:B------:R-:W-:Y:S05]  /*c790*/  BRA `(.L_x_48) ;  /* 0x0000000000087947 */ /* 0x000fea0003800000 */
.L_x_49:
[----:B------:R-:W-:Y:S02]  /*c7a0*/  ULDC UR4, c[0x0][0x580] ;  /* 0x0001600000047ab9 */ /* 0x000fe40000000800 */
[----:B-1----:R-:W-:-:S07]  /*c7b0*/  MOV R0, UR4 ;  /* 0x0000000400007c02 */ /* 0x002fce0008000f00 */
.L_x_48:
[----:B------:R-:W-:Y:S02]  /*c7c0*/  ULDC.64 UR4, c[0x0][0x5b8] ;  /* 0x00016e0000047ab9 */ /* 0x000fe40000000a00 */
[----:B------:R-:W-:-:S04]  /*c7d0*/  ISETP.NE.U32.AND P0, PT, RZ, UR4, PT ;  /* 0x00000004ff007c0c */ /* 0x000fc8000bf05070 */
[----:B------:R-:W-:-:S13]  /*c7e0*/  ISETP.NE.AND.EX P0, PT, RZ, UR5, PT, P0 ;  /* 0x00000005ff007c0c */ /* 0x000fda000bf05300 */
[----:B------:R-:W-:Y:S05]  /*c7f0*/  @!P0 BRA `(.L_x_50) ;  /* 0x0000000000148947 */ /* 0x000fea0003800000 */
[----:B-1-3--:R-:W-:-:S04]  /*c800*/  LEA R2, P0, R18, UR4, 0x3 ;  /* 0x0000000412027c11 */ /* 0x00afc8000f8018ff */
[----:B------:R-:W-:-:S06]  /*c810*/  LEA.HI.X R3, R18, UR5, R19, 0x3, P0 ;  /* 0x0000000512037c11 */ /* 0x000fcc00080f1c13 */
[----:B------:R-:W3:Y:S04]  /*c820*/  LDG.E.64 R2, desc[UR56][R2.64] ;  /* 0x0000003802027981 */ /* 0x000ee8000c1e1b00 */
[----:B---3--:R1:W5:Y:S01]  /*c830*/  LD.E R2, desc[UR56][R2.64] ;  /* 0x0000003802027980 */ /* 0x008362000c101900 */
[----:B------:R-:W-:Y:S05]  /*c840*/  BRA `(.L_x_51) ;  /* 0x0000000000307947 */ /* 0x000fea0003800000 */
.L_x_50:
[----:B------:R-:W-:Y:S02]  /*c850*/  ULDC.64 UR4, c[0x0][0x5b0] ;  /* 0x00016c0000047ab9 */ /* 0x000fe40000000a00 */
[----:B------:R-:W-:-:S04]  /*c860*/  ISETP.NE.U32.AND P0, PT, RZ, UR4, PT ;  /* 0x00000004ff007c0c */ /* 0x000fc8000bf05070 */
[----:B------:R-:W-:-:S13]  /*c870*/  ISETP.NE.AND.EX P0, PT, RZ, UR5, PT, P0 ;  /* 0x00000005ff007c0c */ /* 0x000fda000bf05300 */
[----:B------:R-:W-:Y:S05]  /*c880*/  @!P0 BRA `(.L_x_52) ;  /* 0x0000000000188947 */ /* 0x000fea0003800000 */
[----:B------:R-:W4:Y:S01]  /*c890*/  LDC.64 R4, c[0x0][0x5b0] ;  /* 0x00016c00ff047b82 */ /* 0x000f220000000a00 */
[----:B------:R-:W-:Y:S02]  /*c8a0*/  ULDC UR4, c[0x0][0x5c0] ;  /* 0x0001700000047ab9 */ /* 0x000fe40000000800 */
[----:B-1-3--:R-:W-:-:S04]  /*c8b0*/  IMAD R2, R18, UR4, RZ ;  /* 0x0000000412027c24 */ /* 0x00afc8000f8e02ff */
[----:B----4-:R-:W-:-:S06]  /*c8c0*/  IMAD.WIDE R2, R2, 0x4, R4 ;  /* 0x0000000402027825 */ /* 0x010fcc00078e0204 */
[----:B------:R3:W5:Y:S01]  /*c8d0*/  LDG.E R2, desc[UR56][R2.64] ;  /* 0x0000003802027981 */ /* 0x000762000c1e1900 */
[----:B------:R-:W-:Y:S05]  /*c8e0*/  BRA `(.L_x_51) ;  /* 0x0000000000087947 */ /* 0x000fea0003800000 */
.L_x_52:
[----:B------:R-:W-:Y:S02]  /*c8f0*/  ULDC UR4, c[0x0][0x5a8] ;  /* 0x00016a0000047ab9 */ /* 0x000fe40000000800 */
[----:B-1-3--:R-:W-:-:S07]  /*c900*/  IMAD.U32 R2, RZ, RZ, UR4 ;  /* 0x00000004ff027e24 */ /* 0x00afce000f8e00ff */
.L_x_51:
[----:B------:R-:W-:Y:S01]  /*c910*/  ISETP.GT.U32.AND P0, PT, R155, 0x3e, PT ;  /* 0x0000003e9b00780c */ /* 0x000fe20003f04070 */
[----:B------:R-:W-:Y:S01]  /*c920*/  BSSY B0, `(.L_x_53) ;  /* 0x0000007000007945 */ /* 0x000fe20003800000 */
[----:B------:R-:W-:-:S11]  /*c930*/  PRMT R16, RZ, 0x7610, R16 ;  /* 0x00007610ff107816 */ /* 0x000fd60000000010 */
[----:B------:R-:W-:Y:S05]  /*c940*/  @P0 BRA `(.L_x_54) ;  /* 0x0000000000100947 */ /* 0x000fea0003800000 */
[----:B------:R-:W-:-:S03]  /*c950*/  UMOV UR4, 0xffffffff ;  /* 0xffffffff00047882 */ /* 0x000fc60000000000 */
[----:B------:R-:W-:Y:S05]  /*c960*/  BRA.DIV UR4, `(.L_x_55) ;  /* 0x000000da04e07947 */ /* 0x000fea000b800000 */
[----:B------:R-:W-:-:S13]  /*c970*/  ELECT P6, URZ, PT ;  /* 0x00000000003f782f */ /* 0x000fda00038c0000 */
.L_x_352:
[----:B------:R-:W-:-:S07]  /*c980*/  SEL R16, RZ, 0x1, !P6 ;  /* 0x00000001ff107807 */ /* 0x000fce0007000000 */
.L_x_54:
[----:B------:R-:W-:Y:S05]  /*c990*/  BSYNC B0 ;  /* 0x0000000000007941 */ /* 0x000fea0003800000 */
.L_x_53:
[----:B-1-3--:R-:W-:-:S04]  /*c9a0*/  MOV R3, UR48 ;  /* 0x0000003000037c02 */ /* 0x00afc80008000f00 */
[----:B------:R-:W-:-:S13]  /*c9b0*/  ISETP.NE.AND P1, PT, R3, 0x3, PT ;  /* 0x000000030300780c */ /* 0x000fda0003f25270 */
[----:B------:R-:W-:Y:S05]  /*c9c0*/  @!P1 BRA `(.L_x_56) ;  /* 0x0000000000049947 */ /* 0x000fea0003800000 */
[----:B------:R-:W-:Y:S01]  /*c9d0*/  BPT.TRAP 0x1 ;  /* 0x000000040000795c */ /* 0x000fe20000300000 */
.L_x_56:
[----:B------:R-:W-:Y:S02]  /*c9e0*/  SHF.L.U32 R157, RZ, 0x1f, RZ ;  /* 0x0000001fff9d7819 */ /* 0x000fe400000006ff */
[----:B-----5:R-:W-:Y:S02]  /*c9f0*/  FSETP.NEU.AND P0, PT, R0, RZ, PT ;  /* 0x000000ff0000720b */ /* 0x020fe40003f0d000 */
[----:B------:R-:W1:Y:S02]  /*ca00*/  SYNCS.PHASECHK.TRANS64.TRYWAIT P2, [UR43+0x384b0], R157 ;  /* 0x0384b09dff0075a7 */ /* 0x000e64000804016b */
[----:B-1----:R-:W-:Y:S09]  /*ca10*/  @!P2 BRA `(.L_x_57) ;  /* 0x000000d800cca947 */ /* 0x002ff20003800000 */
.L_x_353:
[----:B------:R-:W3:Y:S04]  /*ca20*/  LDL.LU R3, [R1] ;  /* 0x0000000001037983 */ /* 0x000ee80000300800 */
[----:B------:R-:W4:Y:S04]  /*ca30*/  LDL.LU R7, [R1+0x4] ;  /* 0x0000040001077983 */ /* 0x000f280000300800 */
[----:B------:R-:W5:Y:S01]  /*ca40*/  LDL.LU R6, [R1+0x8] ;  /* 0x0000080001067983 */ /* 0x000f620000300800 */
[----:B------:R-:W-:Y:S01]  /*ca50*/  IMAD.MOV.U32 R8, RZ, RZ, RZ ;  /* 0x000000ffff087224 */ /* 0x000fe200078e00ff */
[----:B-1----:R-:W-:Y:S01]  /*ca60*/  @P0 LEA R4, R154, UR43, 0x1 ;  /* 0x0000002b9a040c11 */ /* 0x002fe2000f8e08ff */
[----:B------:R-:W-:Y:S05]  /*ca70*/  @P0 WARPSYNC.ALL ;  /* 0x0000000000000948 */ /* 0x000fea0003800000 */
[----:B------:R-:W1:Y:S01]  /*ca80*/  @P0 LDSM.16.MT88.4 R8, [R4+0x30000] ;  /* 0x030000000408083b */ /* 0x000e620000004200 */
[----:B------:R-:W-:Y:S01]  /*ca90*/  BSSY B0, `(.L_x_58) ;  /* 0x000000f000007945 */ /* 0x000fe20003800000 */
[----:B-1----:R-:W-:-:S02]  /*caa0*/  HADD2.F32 R5, -RZ, R8.H0_H0 ;  /* 0x20000008ff057230 */ /* 0x002fc40000004100 */
[----:B---3--:R-:W-:-:S04]  /*cab0*/  FMUL R3, R3, R2 ;  /* 0x0000000203037220 */ /* 0x008fc80000400000 */
[----:B------:R-:W-:Y:S01]  /*cac0*/  FFMA R5, R5, R0, R3 ;  /* 0x0000000005057223 */ /* 0x000fe20000000003 */
[----:B------:R-:W-:Y:S02]  /*cad0*/  HADD2.F32 R3, -RZ, R8.H1_H1 ;  /* 0x30000008ff037230 */ /* 0x000fe40000004100 */
[-C--:B----4-:R-:W-:Y:S01]  /*cae0*/  FMUL R12, R7, R2.reuse ;  /* 0x00000002070c7220 */ /* 0x090fe20000400000 */
[----:B-----5:R-:W-:-:S03]  /*caf0*/  FMUL R13, R6, R2 ;  /* 0x00000002060d7220 */ /* 0x020fc60000400000 */
[----:B------:R-:W-:-:S05]  /*cb00*/  FFMA R12, R3, R0, R12 ;  /* 0x00000000030c7223 */ /* 0x000fca000000000c */
[----:B------:R-:W-:Y:S02]  /*cb10*/  F2FP.F16.F32.PACK_AB R12, R12, R5 ;  /* 0x000000050c0c723e */ /* 0x000fe400000000ff */
[----:B------:R-:W1:Y:S01]  /*cb20*/  @P0 LDSM.16.MT88.4 R4, [R4+0x30800] ;  /* 0x030800000404083b */ /* 0x000e620000004200 */
[----:B------:R-:W-:Y:S05]  /*cb30*/  @P0 BRA `(.L_x_59) ;  /* 0x0000000000100947 */ /* 0x000fea0003800000 */
[----:B------:R-:W-:Y:S02]  /*cb40*/  MOV R9, RZ ;  /* 0x000000ff00097202 */ /* 0x000fe40000000f00 */
[----:B------:R-:W-:Y:S02]  /*cb50*/  CS2R R10, SRZ ;  /* 0x00000000000a7805 */ /* 0x000fe4000001ff00 */
[----:B-1----:R-:W-:Y:S02]  /*cb60*/  CS2R R4, SRZ ;  /* 0x0000000000047805 */ /* 0x002fe4000001ff00 */
[----:B------:R-:W-:-:S07]  /*cb70*/  CS2R R6, SRZ ;  /* 0x0000000000067805 */ /* 0x000fce000001ff00 */
.L_x_59:
[----:B------:R-:W-:Y:S05]  /*cb80*/  BSYNC B0 ;  /* 0x0000000000007941 */ /* 0x000fea0003800000 */
.L_x_58:
[----:B------:R-:W3:Y:S04]  /*cb90*/  LDL.LU R162, [R1+0xc] ;  /* 0x00000c0001a27983 */ /* 0x000ee80000300800 */
[----:B------:R-:W4:Y:S04]  /*cba0*/  LDL.LU R18, [R1+0x10] ;  /* 0x0000100001127983 */ /* 0x000f280000300800 */
[----:B------:R-:W5:Y:S04]  /*cbb0*/  LDL.LU R17, [R1+0x14] ;  /* 0x0000140001117983 */ /* 0x000f680000300800 */
        /* <DEDUP_REMOVED lines=10> */
[--C-:B------:R-:W-:Y:S01]  /*cc60*/  HADD2.F32 R3, -RZ, R9.reuse.H0_H0 ;  /* 0x20000009ff037230 */ /* 0x100fe20000004100 */
[----:B------:R-:W-:Y:S05]  /*cc70*/  WARPSYNC.ALL ;  /* 0x0000000000007948 */ /* 0x000fea0003800000 */
[----:B------:R-:W-:Y:S01]  /*cc80*/  FFMA R14, R3, R0, R13 ;  /* 0x00000000030e7223 */ /* 0x000fe2000000000d */
[----:B------:R-:W-:Y:S01]  /*cc90*/  HADD2.F32 R3, -RZ, R9.H1_H1 ;  /* 0x30000009ff037230 */ /* 0x000fe20000004100 */
[----:B------:R-:W-:Y:S01]  /*cca0*/  PRMT R16, R16, 0x9910, RZ ;  /* 0x0000991010107816 */ /* 0x000fe200000000ff */
[----:B------:R-:W-:Y:S01]  /*ccb0*/  BSSY B0, `(.L_x_60) ;  /* 0x0000043000007945 */ /* 0x000fe20003800000 */
[----:B---3--:R-:W-:-:S04]  /*ccc0*/  FMUL R13, R162, R2 ;  /* 0x00000002a20d7220 */ /* 0x008fc80000400000 */
[----:B------:R-:W-:Y:S01]  /*ccd0*/  FFMA R13, R3, R0, R13 ;  /* 0x00000000030d7223 */ /* 0x000fe2000000000d */
[----:B----4-:R-:W-:-:S04]  /*cce0*/  FMUL R3, R18, R2 ;  /* 0x0000000212037220 */ /* 0x010fc80000400000 */
[----:B------:R-:W-:Y:S01]  /*ccf0*/  F2FP.F16.F32.PACK_AB R13, R13, R14 ;  /* 0x0000000e0d0d723e */ /* 0x000fe200000000ff */
[----:B------:R-:W-:-:S05]  /*cd00*/  HADD2.F32 R14, -RZ, R10.H0_H0 ;  /* 0x2000000aff0e7230 */ /* 0x000fca0000004100 */
[----:B------:R-:W-:Y:S01]  /*cd10*/  FFMA R18, R14, R0, R3 ;  /* 0x000000000e127223 */ /* 0x000fe20000000003 */
[----:B------:R-:W-:Y:S02]  /*cd20*/  HADD2.F32 R14, -RZ, R10.H1_H1 ;  /* 0x3000000aff0e7230 */ /* 0x000fe40000004100 */
[----:B-----5:R-:W-:-:S04]  /*cd30*/  FMUL R3, R17, R2 ;  /* 0x0000000211037220 */ /* 0x020fc80000400000 */
[----:B------:R-:W-:Y:S01]  /*cd40*/  FFMA R17, R14, R0, R3 ;  /* 0x000000000e117223 */ /* 0x000fe20000000003 */
[----:B------:R-:W-:Y:S02]  /*cd50*/  HADD2.F32 R14, -RZ, R11.H0_H0 ;  /* 0x2000000bff0e7230 */ /* 0x000fe40000004100 */
[----:B--2---:R-:W-:-:S04]  /*cd60*/  FMUL R3, R15, R2 ;  /* 0x000000020f037220 */ /* 0x004fc80000400000 */
[----:B------:R-:W-:Y:S01]  /*cd70*/  FFMA R15, R14, R0, R3 ;  /* 0x000000000e0f7223 */ /* 0x000fe20000000003 */
[----:B------:R-:W-:Y:S02]  /*cd80*/  HADD2.F32 R14, -RZ, R11.H1_H1 ;  /* 0x3000000bff0e7230 */ /* 0x000fe40000004100 */
[----:B------:R-:W-:-:S04]  /*cd90*/  FMUL R3, R161, R2 ;  /* 0x00000002a1037220 */ /* 0x000fc80000400000 */
[----:B------:R-:W-:Y:S01]  /*cda0*/  FFMA R3, R14, R0, R3 ;  /* 0x000000000e037223 */ /* 0x000fe20000000003 */
[----:B------:R-:W-:-:S04]  /*cdb0*/  F2FP.F16.F32.PACK_AB R14, R17, R18 ;  /* 0x00000012110e723e */ /* 0x000fc800000000ff */
[----:B------:R-:W-:Y:S02]  /*cdc0*/  F2FP.F16.F32.PACK_AB R15, R3, R15 ;  /* 0x0000000f030f723e */ /* 0x000fe400000000ff */
[----:B------:R-:W-:-:S05]  /*cdd0*/  LEA R3, R154, UR43, 0x1 ;  /* 0x0000002b9a037c11 */ /* 0x000fca000f8e08ff */
[----:B------:R1:W-:Y:S02]  /*cde0*/  STSM.16.MT88.4 [R3+0x30000], R12 ;  /* 0x0300000c03007844 */ /* 0x0003e40000004200 */
[--C-:B-1----:R-:W-:Y:S02]  /*cdf0*/  HADD2.F32 R13, -RZ, R4.reuse.H1_H1 ;  /* 0x30000004ff0d7230 */ /* 0x102fe40000004100 */
[-C--:B------:R-:W-:Y:S01]  /*ce00*/  FMUL R12, R21, R2.reuse ;  /* 0x00000002150c7220 */ /* 0x080fe20000400000 */
[----:B------:R-:W-:Y:S02]  /*ce10*/  HADD2.F32 R14, -RZ, R4.H0_H0 ;  /* 0x20000004ff0e7230 */ /* 0x000fe40000004100 */
[----:B------:R-:W-:Y:S01]  /*ce20*/  FMUL R15, R22, R2 ;  /* 0x00000002160f7220 */ /* 0x000fe20000400000 */
[-C--:B------:R-:W-:Y:S01]  /*ce30*/  FFMA R21, R13, R0.reuse, R12 ;  /* 0x000000000d157223 */ /* 0x080fe2000000000c */
[--C-:B------:R-:W-:Y:S02]  /*ce40*/  HADD2.F32 R13, -RZ, R5.reuse.H1_H1 ;  /* 0x30000005ff0d7230 */ /* 0x100fe40000004100 */
[----:B------:R-:W-:Y:S01]  /*ce50*/  FFMA R22, R14, R0, R15 ;  /* 0x000000000e167223 */ /* 0x000fe2000000000f */
[----:B------:R-:W-:Y:S01]  /*ce60*/  FMUL R12, R19, R2 ;  /* 0x00000002130c7220 */ /* 0x000fe20000400000 */
[----:B------:R-:W-:-:S02]  /*ce70*/  HADD2.F32 R14, -RZ, R5.H0_H0 ;  /* 0x20000005ff0e7230 */ /* 0x000fc40000004100 */
[----:B------:R-:W-:Y:S01]  /*ce80*/  FMUL R15, R20, R2 ;  /* 0x00000002140f7220 */ /* 0x000fe20000400000 */
[-C--:B------:R-:W-:Y:S01]  /*ce90*/  FFMA R19, R13, R0.reuse, R12 ;  /* 0x000000000d137223 */ /* 0x080fe2000000000c */
[--C-:B------:R-:W-:Y:S02]  /*cea0*/  HADD2.F32 R13, -RZ, R6.reuse.H1_H1 ;  /* 0x30000006ff0d7230 */ /* 0x100fe40000004100 */
[----:B------:R-:W-:Y:S01]  /*ceb0*/  FFMA R20, R14, R0, R15 ;  /* 0x000000000e147223 */ /* 0x000fe2000000000f */
[-C--:B------:R-:W-:Y:S01]  /*cec0*/  FMUL R12, R159, R2.reuse ;  /* 0x000000029f0c7220 */ /* 0x080fe20000400000 */
[----:B------:R-:W-:Y:S02]  /*ced0*/  HADD2.F32 R14, -RZ, R6.H0_H0 ;  /* 0x20000006ff0e7230 */ /* 0x000fe40000004100 */
[----:B------:R-:W-:Y:S01]  /*cee0*/  FMUL R15, R160, R2 ;  /* 0x00000002a00f7220 */ /* 0x000fe20000400000 */
[----:B------:R-:W-:Y:S01]  /*cef0*/  FFMA R17, R13, R0, R12 ;  /* 0x000000000d117223 */ /* 0x000fe2000000000c */
[----:B------:R-:W-:-:S02]  /*cf00*/  HADD2.F32 R13, -RZ, R7.H0_H0 ;  /* 0x20000007ff0d7230 */ /* 0x000fc40000004100 */
[----:B------:R-:W-:Y:S01]  /*cf10*/  FFMA R18, R14, R0, R15 ;  /* 0x000000000e127223 */ /* 0x000fe2000000000f */
[----:B------:R-:W-:Y:S02]  /*cf20*/  HADD2.F32 R12, -RZ, R7.H1_H1 ;  /* 0x30000007ff0c7230 */ /* 0x000fe40000004100 */
[-C--:B------:R-:W-:Y:S01]  /*cf30*/  FMUL R14, R158, R2.reuse ;  /* 0x000000029e0e7220 */ /* 0x080fe20000400000 */
[----:B------:R-:W-:Y:S01]  /*cf40*/  FMUL R15, R153, R2 ;  /* 0x00000002990f7220 */ /* 0x000fe20000400000 */
[----:B------:R-:W-:Y:S02]  /*cf50*/  IMAD.MOV.U32 R153, RZ, RZ, R16 ;  /* 0x000000ffff997224 */ /* 0x000fe400078e0010 */
[-C--:B------:R-:W-:Y:S01]  /*cf60*/  FFMA R16, R13, R0.reuse, R14 ;  /* 0x000000000d107223 */ /* 0x080fe2000000000e */
[----:B------:R-:W-:Y:S01]  /*cf70*/  FFMA R15, R12, R0, R15 ;  /* 0x000000000c0f7223 */ /* 0x000fe2000000000f */
[----:B------:R-:W-:Y:S02]  /*cf80*/  F2FP.F16.F32.PACK_AB R12, R21, R22 ;  /* 0x00000016150c723e */ /* 0x000fe400000000ff */
[----:B------:R-:W-:-:S02]  /*cf90*/  F2FP.F16.F32.PACK_AB R13, R19, R20 ;  /* 0x00000014130d723e */ /* 0x000fc400000000ff */
[----:B------:R-:W-:Y:S02]  /*cfa0*/  F2FP.F16.F32.PACK_AB R14, R17, R18 ;  /* 0x00000012110e723e */ /* 0x000fe400000000ff */
[----:B------:R-:W-:Y:S02]  /*cfb0*/  F2FP.F16.F32.PACK_AB R15, R15, R16 ;  /* 0x000000100f0f723e */ /* 0x000fe400000000ff */
[----:B------:R-:W-:-:S03]  /*cfc0*/  ISETP.NE.AND P2, PT, R153, RZ, PT ;  /* 0x000000ff9900720c */ /* 0x000fc60003f45270 */
[----:B------:R1:W-:Y:S01]  /*cfd0*/  STSM.16.MT88.4 [R3+0x30800], R12 ;  /* 0x0308000c03007844 */ /* 0x0003e20000004200 */
[----:B------:R-:W-:Y:S01]  /*cfe0*/  @!PT LDS RZ, [RZ] ;  /* 0x00000000fffff984 */ /* 0x000fe20000000800 */
[----:B------:R-:W-:Y:S01]  /*cff0*/  @!PT LDS RZ, [RZ] ;  /* 0x00000000fffff984 */ /* 0x000fe20000000800 */
[----:B------:R-:W-:Y:S01]  /*d000*/  @!PT LDS RZ, [RZ] ;  /* 0x00000000fffff984 */ /* 0x000fe20000000800 */
[----:B------:R-:W-:Y:S01]  /*d010*/  @!PT LDS RZ, [RZ] ;  /* 0x00000000fffff984 */ /* 0x000fe20000000800 */
[----:B------:R2:W-:Y:S06]  /*d020*/  MEMBAR.ALL.CTA ;  /* 0x0000000000007992 */ /* 0x0005ec0000008000 */
[----:B--2---:R-:W2:Y:S02]  /*d030*/  FENCE.VIEW.ASYNC.S ;  /* 0x00000000000073c6 */ /* 0x004ea40000000000 */
[----:B--2---:R-:W-:Y:S06]  /*d040*/  BAR.SYNC.DEFER_BLOCKING 0x1, 0x100 ;  /* 0x0044000000007b1d */ /* 0x004fec0000010000 */
[----:B------:R-:W-:Y:S05]  /*d050*/  @!P2 BRA `(.L_x_61) ;  /* 0x000000000020a947 */ /* 0x000fea0003800000 */
[----:B------:R-:W-:Y:S02]  /*d060*/  UIADD3 UR44, UR43, 0x30000, URZ ;  /* 0x000300002b2c7890 */ /* 0x000fe4000fffe03f */
[----:B------:R-:W-:Y:S02]  /*d070*/  UIADD3 UR5, UR45, 0x40, URZ ;  /* 0x000000402d057890 */ /* 0x000fe4000fffe03f */
[----:B------:R-:W-:Y:S01]  /*d080*/  UIADD3 UR4, UR43, 0x31000, URZ ;  /* 0x000310002b047890 */ /* 0x000fe2000fffe03f */
[----:B------:R-:W-:-:S04]  /*d090*/  UMOV UR6, UR46 ;  /* 0x0000002e00067c82 */ /* 0x000fc80008000000 */
[----:B------:R2:W-:Y:S04]  /*d0a0*/  UTMASTG.2D [UR44], [UR58] ;  /* 0x0000002c3a0073b5 */ /* 0x0005e80008008000 */
[----:B------:R2:W-:Y:S01]  /*d0b0*/  UTMASTG.2D [UR4], [UR58] ;  /* 0x000000043a0073b5 */ /* 0x0005e20008008000 */
[----:B------:R0:W-:Y:S01]  /*d0c0*/  UTMACMDFLUSH ;  /* 0x00000000000079b7 */ /* 0x0001e20000000000 */
[----:B--2---:R-:W-:-:S04]  /*d0d0*/  DEPBAR.LE SB0, 0x1 ;  /* 0x000080400000791a */ /* 0x004fc80000000000 */
.L_x_61:
[----:B------:R-:W-:Y:S05]  /*d0e0*/  BSYNC B0 ;  /* 0x0000000000007941 */ /* 0x000fea0003800000 */
.L_x_60:
[----:B------:R-:W-:Y:S01]  /*d0f0*/  BAR.SYNC.DEFER_BLOCKING 0x1, 0x100 ;  /* 0x0044000000007b1d */ /* 0x000fe20000010000 */
[----:B------:R-:W-:-:S13]  /*d100*/  ISETP.NE.AND P3, PT, RZ, UR36, PT ;  /* 0x00000024ff007c0c */ /* 0x000fda000bf65270 */
[----:B------:R-:W-:Y:S05]  /*d110*/  @!P3 BRA `(.L_x_62) ;  /* 0x000000000024b947 */ /* 0x000fea0003800000 */
[----:B------:R-:W-:Y:S05]  /*d120*/  @!P1 BRA `(.L_x_63) ;  /* 0x0000000000049947 */ /* 0x000fea0003800000 */
[----:B------:R-:W-:Y:S01]  /*d130*/  BPT.TRAP 0x1 ;  /* 0x000000040000795c */ /* 0x000fe20000300000 */
.L_x_63:
[----:B------:R-:W-:Y:S02]  /*d140*/  ULEA UR4, UR60, UR43, 0x3 ;  /* 0x0000002b3c047291 */ /* 0x000fe4000f8e183f */
[----:B------:R-:W-:Y:S02]  /*d150*/  UIADD3 UR60, UR60, 0x1, URZ ;  /* 0x000000013c3c7890 */ /* 0x000fe4000fffe03f */
[----:B------:R-:W-:Y:S02]  /*d160*/  UIADD3 UR4, UR4, 0x384d0, URZ ;  /* 0x000384d004047890 */ /* 0x000fe4000fffe03f */
[----:B------:R-:W-:Y:S02]  /*d170*/  UISETP.NE.AND UP0, UPT, UR60, 0x4, UPT ;  /* 0x000000043c00788c */ /* 0x000fe4000bf05270 */
[----:B------:R-:W-:Y:S02]  /*d180*/  UPRMT UR4, UR42, 0x654, UR4 ;  /* 0x000006542a047896 */ /* 0x000fe40008000004 */
[----:B------:R-:W-:-:S07]  /*d190*/  USEL UR60, UR60, URZ, UP0 ;  /* 0x0000003f3c3c7287 */ /* 0x000fce0008000000 */
[----:B------:R-:W-:Y:S05]  /*d1a0*/  SYNCS.ARRIVE.TRANS64.RED.A1T0 RZ, [UR4], RZ ;  /* 0x000000ffffff79a7 */ /* 0x000fea0008100404 */
.L_x_62:
[----:B------:R-:W-:Y:S05]  /*d1b0*/  @!P1 BRA `(.L_x_64) ;  /* 0x0000000000049947 */ /* 0x000fea0003800000 */
[----:B------:R-:W-:Y:S01]  /*d1c0*/  BPT.TRAP 0x1 ;  /* 0x000000040000795c */ /* 0x000fe20000300000 */
.L_x_64:
[----:B------:R-:W2:Y:S02]  /*d1d0*/  SYNCS.PHASECHK.TRANS64.TRYWAIT P3, [UR43+0x384b8], R157 ;  /* 0x0384b89dff0075a7 */ /* 0x000ea4000806016b */
[----:B--2---:R-:W-:Y:S05]  /*d1e0*/  @!P3 BRA `(.L_x_65) ;  /* 0x000000d000f0b947 */ /* 0x004fea0003800000 */
.L_x_354:
[----:B------:R-:W-:Y:S05]  /*d1f0*/  @P0 WARPSYNC.ALL ;  /* 0x0000000000000948 */ /* 0x000fea0003800000 */
[----:B------:R-:W2:Y:S01]  /*d200*/  @P0 LDSM.16.MT88.4 R8, [R3+0x32000] ;  /* 0x032000000308083b */ /* 0x000ea20000004200 */
[-C--:B------:R-:W-:Y:S01]  /*d210*/  FMUL R28, R28, R2.reuse ;  /* 0x000000021c1c7220 */ /* 0x080fe20000400000 */
[-C--:B------:R-:W-:Y:S01]  /*d220*/  FMUL R29, R29, R2.reuse ;  /* 0x000000021d1d7220 */ /* 0x080fe20000400000 */
[-C--:B------:R-:W-:Y:S01]  /*d230*/  FMUL R24, R24, R2.reuse ;  /* 0x0000000218187220 */ /* 0x080fe20000400000 */
[----:B------:R-:W3:Y:S01]  /*d240*/  @P0 LDSM.16.MT88.4 R4, [R3+0x32800] ;  /* 0x032800000304083b */ /* 0x000ee20000004200 */
[-C--:B------:R-:W-:Y:S01]  /*d250*/  FMUL R26, R26, R2.reuse ;  /* 0x000000021a1a7220 */ /* 0x080fe20000400000 */
[-C--:B------:R-:W-:Y:S01]  /*d260*/  FMUL R30, R30, R2.reuse ;  /* 0x000000021e1e7220 */ /* 0x080fe20000400000 */
[-C--:B------:R-:W-:Y:S01]  /*d270*/  FMUL R25, R25, R2.reuse ;  /* 0x0000000219197220 */ /* 0x080fe20000400000 */
[-C--:B------:R-:W-:Y:S01]  /*d280*/  FMUL R27, R27, R2.reuse ;  /* 0x000000021b1b7220 */ /* 0x080fe20000400000 */
[-C--:B-1----:R-:W-:Y:S01]  /*d290*/  FMUL R15, R31, R2.reuse ;  /* 0x000000021f0f7220 */ /* 0x082fe20000400000 */
[----:B------:R-:W-:Y:S05]  /*d2a0*/  WARPSYNC.ALL ;  /* 0x0000000000007948 */ /* 0x000fea0003800000 */
[-C--:B------:R-:W-:Y:S01]  /*d2b0*/  FMUL R32, R32, R2.reuse ;  /* 0x0000000220207220 */ /* 0x080fe20000400000 */
[-C--:B------:R-:W-:Y:S01]  /*d2c0*/  FMUL R33, R33, R2.reuse ;  /* 0x0000000221217220 */ /* 0x080fe20000400000 */
[-C--:B------:R-:W-:Y:S01]  /*d2d0*/  FMUL R34, R34, R2.reuse ;  /* 0x0000000222227220 */ /* 0x080fe20000400000 */
[-C--:B------:R-:W-:Y:S01]  /*d2e0*/  FMUL R35, R35, R2.reuse ;  /* 0x0000000223237220 */ /* 0x080fe20000400000 */
[-C--:B------:R-:W-:Y:S01]  /*d2f0*/  FMUL R36, R36, R2.reuse ;  /* 0x0000000224247220 */ /* 0x080fe20000400000 */
[-C--:B------:R-:W-:Y:S01]  /*d300*/  FMUL R37, R37, R2.reuse ;  /* 0x0000000225257220 */ /* 0x080fe20000400000 */
[-C--:B------:R-:W-:Y:S01]  /*d310*/  FMUL R38, R38, R2.reuse ;  /* 0x0000000226267220 */ /* 0x080fe20000400000 */
[----:B------:R-:W-:Y:S01]  /*d320*/  FMUL R39, R39, R2 ;  /* 0x0000000227277220 */ /* 0x000fe20000400000 */
[----:B------:R-:W-:Y:S01]  /*d330*/  BSSY B0, `(.L_x_66) ;  /* 0x000003d000007945 */ /* 0x000fe20003800000 */
[----:B--2---:R-:W-:-:S02]  /*d340*/  HADD2.F32 R14, -RZ, R10.H0_H0 ;  /* 0x2000000aff0e7230 */ /* 0x004fc40000004100 */
[----:B------:R-:W-:Y:S02]  /*d350*/  HADD2.F32 R12, -RZ, R8.H0_H0 ;  /* 0x20000008ff0c7230 */ /* 0x000fe40000004100 */
[--C-:B------:R-:W-:Y:S02]  /*d360*/  HADD2.F32 R13, -RZ, R9.reuse.H0_H0 ;  /* 0x20000009ff0d7230 */ /* 0x100fe40000004100 */
[-C--:B------:R-:W-:Y:S01]  /*d370*/  FFMA R28, R14, R0.reuse, R28 ;  /* 0x000000000e1c7223 */ /* 0x080fe2000000001c */
[----:B------:R-:W-:Y:S02]  /*d380*/  HADD2.F32 R14, -RZ, R10.H1_H1 ;  /* 0x3000000aff0e7230 */ /* 0x000fe40000004100 */
[-C--:B------:R-:W-:Y:S01]  /*d390*/  FFMA R24, R12, R0.reuse, R24 ;  /* 0x000000000c187223 */ /* 0x080fe20000000018 */
[----:B------:R-:W-:Y:S02]  /*d3a0*/  HADD2.F32 R12, -RZ, R8.H1_H1 ;  /* 0x30000008ff0c7230 */ /* 0x000fe40000004100 */
[----:B------:R-:W-:Y:S01]  /*d3b0*/  FFMA R26, R13, R0, R26 ;  /* 0x000000000d1a7223 */ /* 0x000fe2000000001a */
[----:B------:R-:W-:-:S02]  /*d3c0*/  HADD2.F32 R13, -RZ, R9.H1_H1 ;  /* 0x30000009ff0d7230 */ /* 0x000fc40000004100 */
[-C--:B------:R-:W-:Y:S01]  /*d3d0*/  FFMA R29, R14, R0.reuse, R29 ;  /* 0x000000000e1d7223 */ /* 0x080fe2000000001d */
[--C-:B------:R-:W-:Y:S02]  /*d3e0*/  HADD2.F32 R14, -RZ, R11.reuse.H0_H0 ;  /* 0x2000000bff0e7230 */ /* 0x100fe40000004100 */
[-C--:B------:R-:W-:Y:S01]  /*d3f0*/  FFMA R12, R12, R0.reuse, R25 ;  /* 0x000000000c0c7223 */ /* 0x080fe20000000019 */
[-C--:B------:R-:W-:Y:S02]  /*d400*/  FFMA R13, R13, R0.reuse, R27 ;  /* 0x000000000d0d7223 */ /* 0x080fe4000000001b */
[----:B------:R-:W-:Y:S01]  /*d410*/  FFMA R30, R14, R0, R30 ;  /* 0x000000000e1e7223 */ /* 0x000fe2000000001e */
[----:B------:R-:W-:Y:S01]  /*d420*/  HADD2.F32 R14, -RZ, R11.H1_H1 ;  /* 0x3000000bff0e7230 */ /* 0x000fe20000004100 */
[----:B------:R-:W-:Y:S02]  /*d430*/  F2FP.F16.F32.PACK_AB R12, R12, R24 ;  /* 0x000000180c0c723e */ /* 0x000fe400000000ff */
[----:B------:R-:W-:-:S02]  /*d440*/  F2FP.F16.F32.PACK_AB R13, R13, R26 ;  /* 0x0000001a0d0d723e */ /* 0x000fc400000000ff */
[----:B------:R-:W-:Y:S01]  /*d450*/  FFMA R15, R14, R0, R15 ;  /* 0x000000000e0f7223 */ /* 0x000fe2000000000f */
[----:B------:R-:W-:-:S04]  /*d460*/  F2FP.F16.F32.PACK_AB R14, R29, R28 ;  /* 0x0000001c1d0e723e */ /* 0x000fc800000000ff */
[----:B------:R-:W-:-:S05]  /*d470*/  F2FP.F16.F32.PACK_AB R15, R15, R30 ;  /* 0x0000001e0f0f723e */ /* 0x000fca00000000ff */
[----:B------:R3:W-:Y:S02]  /*d480*/  STSM.16.MT88.4 [R3+0x32000], R12 ;  /* 0x0320000c03007844 */ /* 0x0007e40000004200 */
[--C-:B---3--:R-:W-:Y:S02]  /*d490*/  HADD2.F32 R13, -RZ, R4.reuse.H0_H0 ;  /* 0x20000004ff0d7230 */ /* 0x108fe40000004100 */
[----:B------:R-:W-:-:S03]  /*d4a0*/  HADD2.F32 R12, -RZ, R4.H1_H1 ;  /* 0x30000004ff0c7230 */ /* 0x000fc60000004100 */
[-C--:B------:R-:W-:Y:S01]  /*d4b0*/  FFMA R32, R13, R0.reuse, R32 ;  /* 0x000000000d207223 */ /* 0x080fe20000000020 */
[--C-:B------:R-:W-:Y:S02]  /*d4c0*/  HADD2.F32 R13, -RZ, R5.reuse.H0_H0 ;  /* 0x20000005ff0d7230 */ /* 0x100fe40000004100 */
[-C--:B------:R-:W-:Y:S01]  /*d4d0*/  FFMA R33, R12, R0.reuse, R33 ;  /* 0x000000000c217223 */ /* 0x080fe20000000021 */
[----:B------:R-:W-:Y:S02]  /*d4e0*/  HADD2.F32 R12, -RZ, R5.H1_H1 ;  /* 0x30000005ff0c7230 */ /* 0x000fe40000004100 */
[-C--:B------:R-:W-:Y:S01]  /*d4f0*/  FFMA R34, R13, R0.reuse, R34 ;  /* 0x000000000d227223 */ /* 0x080fe20000000022 */
[--C-:B------:R-:W-:Y:S02]  /*d500*/  HADD2.F32 R13, -RZ, R6.reuse.H0_H0 ;  /* 0x20000006ff0d7230 */ /* 0x100fe40000004100 */
[----:B------:R-:W-:Y:S01]  /*d510*/  FFMA R35, R12, R0, R35 ;  /* 0x000000000c237223 */ /* 0x000fe20000000023 */
[----:B------:R-:W-:-:S02]  /*d520*/  HADD2.F32 R12, -RZ, R6.H1_H1 ;  /* 0x30000006ff0c7230 */ /* 0x000fc40000004100 */
[-C--:B------:R-:W-:Y:S01]  /*d530*/  FFMA R36, R13, R0.reuse, R36 ;  /* 0x000000000d247223 */ /* 0x080fe20000000024 */
[--C-:B------:R-:W-:Y:S02]  /*d540*/  HADD2.F32 R13, -RZ, R7.reuse.H0_H0 ;  /* 0x20000007ff0d7230 */ /* 0x100fe40000004100 */
[-C--:B------:R-:W-:Y:S01]  /*d550*/  FFMA R14, R12, R0.reuse, R37 ;  /* 0x000000000c0e7223 */ /* 0x080fe20000000025 */
[----:B------:R-:W-:Y:S02]  /*d560*/  HADD2.F32 R12, -RZ, R7.H1_H1 ;  /* 0x30000007ff0c7230 */ /* 0x000fe40000004100 */
[----:B------:R-:W-:Y:S01]  /*d570*/  FFMA R38, R13, R0, R38 ;  /* 0x000000000d267223 */ /* 0x000fe20000000026 */
[----:B------:R-:W-:Y:S02]  /*d580*/  F2FP.F16.F32.PACK_AB R13, R35, R34 ;  /* 0x00000022230d723e */ /* 0x000fe400000000ff */
[----:B------:R-:W-:Y:S01]  /*d590*/  FFMA R15, R12, R0, R39 ;  /* 0x000000000c0f7223 */ /* 0x000fe20000000027 */
[----:B------:R-:W-:-:S02]  /*d5a0*/  F2FP.F16.F32.PACK_AB R12, R33, R32 ;  /* 0x00000020210c723e */ /* 0x000fc400000000ff */
[----:B------:R-:W-:Y:S02]  /*d5b0*/  F2FP.F16.F32.PACK_AB R14, R14, R36 ;  /* 0x000000240e0e723e */ /* 0x000fe400000000ff */
[----:B------:R-:W-:-:S05]  /*d5c0*/  F2FP.F16.F32.PACK_AB R15, R15, R38 ;  /* 0x000000260f0f723e */ /* 0x000fca00000000ff */
        /* <DEDUP_REMOVED lines=11> */
[----:B------:R-:W-:Y:S02]  /*d680*/  UIADD3 UR9, UR45, 0xc0, URZ ;  /* 0x000000c02d097890 */ /* 0x000fe4000fffe03f */
[----:B------:R-:W-:Y:S01]  /*d690*/  UIADD3 UR8, UR43, 0x33000, URZ ;  /* 0x000330002b087890 */ /* 0x000fe2000fffe03f */
[----:B------:R-:W-:Y:S01]  /*d6a0*/  UMOV UR6, UR46 ;  /* 0x0000002e00067c82 */ /* 0x000fe20008000000 */
[----:B------:R-:W-:-:S03]  /*d6b0*/  UMOV UR10, UR46 ;  /* 0x0000002e000a7c82 */ /* 0x000fc60008000000 */
[----:B------:R2:W-:Y:S04]  /*d6c0*/  UTMASTG.2D [UR4], [UR58] ;  /* 0x000000043a0073b5 */ /* 0x0005e80008008000 */
[----:B------:R2:W-:Y:S01]  /*d6d0*/  UTMASTG.2D [UR8], [UR58] ;  /* 0x000000083a0073b5 */ /* 0x0005e20008008000 */
[----:B------:R0:W-:Y:S01]  /*d6e0*/  UTMACMDFLUSH ;  /* 0x00000000000079b7 */ /* 0x0001e20000000000 */
[----:B--2---:R-:W-:-:S04]  /*d6f0*/  DEPBAR.LE SB0, 0x1 ;  /* 0x000080400000791a */ /* 0x004fc80000000000 */
.L_x_67:
[----:B------:R-:W-:Y:S05]  /*d700*/  BSYNC B0 ;  /* 0x0000000000007941 */ /* 0x000fea0003800000 */
.L_x_66:
[----:B------:R-:W-:Y:S06]  /*d710*/  BAR.SYNC.DEFER_BLOCKING 0x1, 0x100 ;  /* 0x0044000000007b1d */ /* 0x000fec0000010000 */
[----:B------:R-:W-:Y:S05]  /*d720*/  @!P1 BRA `(.L_x_68) ;  /* 0x0000000000049947 */ /* 0x000fea0003800000 */
[----:B------:R-:W-:Y:S01]  /*d730*/  BPT.TRAP 0x1 ;  /* 0x000000040000795c */ /* 0x000fe20000300000 */
.L_x_68:
[----:B------:R-:W-:-:S04]  /*d740*/  ULEA UR4, UR60, UR43, 0x3 ;  /* 0x0000002b3c047291 */ /* 0x000fc8000f8e183f */
[----:B------:R-:W-:-:S04]  /*d750*/  UIADD3 UR4, UR4, 0x384d0, URZ ;  /* 0x000384d004047890 */ /* 0x000fc8000fffe03f */
[----:B------:R-:W-:-:S09]  /*d760*/  UPRMT UR4, UR42, 0x654, UR4 ;  /* 0x000006542a047896 */ /* 0x000fd20008000004 */
[----:B------:R-:W-:Y:S01]  /*d770*/  SYNCS.ARRIVE.TRANS64.RED.A1T0 RZ, [UR4], RZ ;  /* 0x000000ffffff79a7 */ /* 0x000fe20008100404 */
[----:B------:R-:W-:Y:S05]  /*d780*/  @!P1 BRA `(.L_x_69) ;  /* 0x0000000000049947 */ /* 0x000fea0003800000 */
[----:B------:R-:W-:Y:S01]  /*d790*/  BPT.TRAP 0x1 ;  /* 0x000000040000795c */ /* 0x000fe20000300000 */
.L_x_69:
[----:B------:R-:W2:Y:S02]  /*d7a0*/  SYNCS.PHASECHK.TRANS64.TRYWAIT P3, [UR43+0x384c0], R157 ;  /* 0x0384c09dff0075a7 */ /* 0x000ea4000806016b */
[----:B--2---:R-:W-:Y:S05]  /*d7b0*/  @!P3 BRA `(.L_x_70) ;  /* 0x000000cc0094b947 */ /* 0x004fea0003800000 */
.L_x_355:
[----:B-1----:R-:W2:Y:S04]  /*d7c0*/  LDL.LU R12, [R1+0x40] ;  /* 0x00004000010c7983 */ /* 0x002ea80000300800 */
[----:B------:R-:W3:Y:S04]  /*d7d0*/  LDL.LU R30, [R1+0x44] ;  /* 0x00004400011e7983 */ /* 0x000ee80000300800 */
[----:B------:R-:W4:Y:S04]  /*d7e0*/  LDL.LU R15, [R1+0x48] ;  /* 0x00004800010f7983 */ /* 0x000f280000300800 */
[----:B------:R-:W5:Y:S04]  /*d7f0*/  LDL.LU R29, [R1+0x4c] ;  /* 0x00004c00011d7983 */ /* 0x000f680000300800 */
        /* <DEDUP_REMOVED lines=11> */
[----:B------:R-:W5:Y:S01]  /*d8b0*/  LDL.LU R20, [R1+0x7c] ;  /* 0x00007c0001147983 */ /* 0x000f620000300800 */
[----:B------:R-:W-:Y:S05]  /*d8c0*/  @P0 WARPSYNC.ALL ;  /* 0x0000000000000948 */ /* 0x000fea0003800000 */
[----:B------:R-:W1:Y:S04]  /*d8d0*/  @P0 LDSM.16.MT88.4 R8, [R3+0x34000] ;  /* 0x034000000308083b */ /* 0x000e680000004200 */
[----:B------:R-:W5:Y:S01]  /*d8e0*/  @P0 LDSM.16.MT88.4 R4, [R3+0x34800] ;  /* 0x034800000304083b */ /* 0x000f620000004200 */
[----:B------:R-:W-:Y:S05]  /*d8f0*/  WARPSYNC.ALL ;  /* 0x0000000000007948 */ /* 0x000fea0003800000 */
[----:B------:R-:W-:Y:S01]  /*d900*/  BSSY B0, `(.L_x_71) ;  /* 0x000004d000007945 */ /* 0x000fe20003800000 */
[----:B--2---:R-:W-:Y:S01]  /*d910*/  FMUL R13, R12, R2 ;  /* 0x000000020c0d7220 */ /* 0x004fe20000400000 */
[----:B-1----:R-:W-:-:S05]  /*d920*/  HADD2.F32 R12, -RZ, R8.H0_H0 ;  /* 0x20000008ff0c7230 */ /* 0x002fca0000004100 */
[----:B------:R-:W-:Y:S01]  /*d930*/  FFMA R14, R12, R0, R13 ;  /* 0x000000000c0e7223 */ /* 0x000fe2000000000d */
[----:B------:R-:W-:Y:S02]  /*d940*/  HADD2.F32 R12, -RZ, R8.H1_H1 ;  /* 0x30000008ff0c7230 */ /* 0x000fe40000004100 */
[----:B---3--:R-:W-:-:S04]  /*d950*/  FMUL R13, R30, R2 ;  /* 0x000000021e0d7220 */ /* 0x008fc80000400000 */
[----:B------:R-:W-:Y:S01]  /*d960*/  FFMA R12, R12, R0, R13 ;  /* 0x000000000c0c7223 */ /* 0x000fe2000000000d */
[----:B------:R-:W-:-:S04]  /*d970*/  HADD2.F32 R13, -RZ, R9.H0_H0 ;  /* 0x20000009ff0d7230 */ /* 0x000fc80000004100 */
[----:B------:R-:W-:Y:S01]  /*d980*/  F2FP.F16.F32.PACK_AB R12, R12, R14 ;  /* 0x0000000e0c0c723e */ /* 0x000fe200000000ff */
[----:B----4-:R-:W-:-:S04]  /*d990*/  FMUL R14, R15, R2 ;  /* 0x000000020f0e7220 */ /* 0x010fc80000400000 */
[----:B------:R-:W-:Y:S01]  /*d9a0*/  FFMA R15, R13, R0, R14 ;  /* 0x000000000d0f7223 */ /* 0x000fe2000000000e */
[----:B------:R-:W-:Y:S02]  /*d9b0*/  HADD2.F32 R13, -RZ, R9.H1_H1 ;  /* 0x30000009ff0d7230 */ /* 0x000fe40000004100 */
[----:B-----5:R-:W-:-:S04]  /*d9c0*/  FMUL R14, R29, R2 ;  /* 0x000000021d0e7220 */ /* 0x020fc80000400000 */
[----:B------:R-:W-:Y:S01]  /*d9d0*/  FFMA R13, R13, R0, R14 ;  /* 0x000000000d0d7223 */ /* 0x000fe2000000000e */
[----:B------:R-:W-:Y:S02]  /*d9e0*/  HADD2.F32 R14, -RZ, R10.H0_H0 ;  /* 0x2000000aff0e7230 */ /* 0x000fe40000004100 */
[-C--:B------:R-:W-:Y:S02]  /*d9f0*/  FMUL R19, R19, R2.reuse ;  /* 0x0000000213137220 */ /* 0x080fe40000400000 */
[----:B------:R-:W-:Y:S01]  /*da00*/  F2FP.F16.F32.PACK_AB R13, R13, R15 ;  /* 0x0000000f0d0d723e */ /* 0x000fe200000000ff */
[----:B------:R-:W-:-:S04]  /*da10*/  FMUL R15, R18, R2 ;  /* 0x00000002120f7220 */ /* 0x000fc80000400000 */
[----:B------:R-:W-:Y:S01]  /*da20*/  FFMA R18, R14, R0, R15 ;  /* 0x000000000e127223 */ /* 0x000fe2000000000f */
[----:B------:R-:W-:Y:S02]  /*da30*/  HADD2.F32 R14, -RZ, R10.H1_H1 ;  /* 0x3000000aff0e7230 */ /* 0x000fe40000004100 */
[----:B------:R-:W-:-:S04]  /*da40*/  FMUL R15, R17, R2 ;  /* 0x00000002110f7220 */ /* 0x000fc80000400000 */
[----:B------:R-:W-:Y:S01]  /*da50*/  FFMA R17, R14, R0, R15 ;  /* 0x000000000e117223 */ /* 0x000fe2000000000f */
[----:B------:R-:W-:Y:S02]  /*da60*/  HADD2.F32 R14, -RZ, R11.H0_H0 ;  /* 0x2000000bff0e7230 */ /* 0x000fe40000004100 */
[----:B------:R-:W-:-:S04]  /*da70*/  FMUL R15, R16, R2 ;  /* 0x00000002100f7220 */ /* 0x000fc80000400000 */
[----:B------:R-:W-:Y:S01]  /*da80*/  FFMA R16, R14, R0, R15 ;  /* 0x000000000e107223 */ /* 0x000fe2000000000f */
[----:B------:R-:W-:Y:S02]  /*da90*/  HADD2.F32 R14, -RZ, R11.H1_H1 ;  /* 0x3000000bff0e7230 */ /* 0x000fe40000004100 */
[----:B------:R-:W-:-:S04]  /*daa0*/  FMUL R15, R28, R2 ;  /* 0x000000021c0f7220 */ /* 0x000fc80000400000 */
[----:B------:R-:W-:Y:S01]  /*dab0*/  FFMA R15, R14, R0, R15 ;  /* 0x000000000e0f7223 */ /* 0x000fe2000000000f */
[----:B------:R-:W-:Y:S01]  /*dac0*/  F2FP.F16.F32.PACK_AB R14, R17, R18 ;  /* 0x00000012110e723e */ /* 0x000fe200000000ff */
[--C-:B------:R-:W-:Y:S02]  /*dad0*/  HADD2.F32 R18, -RZ, R6.reuse.H0_H0 ;  /* 0x20000006ff127230 */ /* 0x100fe40000004100 */
[----:B------:R-:W-:Y:S01]  /*dae0*/  HADD2.F32 R17, -RZ, R6.H1_H1 ;  /* 0x30000006ff117230 */ /* 0x000fe20000004100 */
[----:B------:R-:W-:Y:S01]  /*daf0*/  F2FP.F16.F32.PACK_AB R15, R15, R16 ;  /* 0x000000100f0f723e */ /* 0x000fe200000000ff */
[----:B------:R-:W-:-:S04]  /*db00*/  HADD2.F32 R16, -RZ, R5.H0_H0 ;  /* 0x20000005ff107230 */ /* 0x000fc80000004100 */
[----:B------:R1:W-:Y:S02]  /*db10*/  STSM.16.MT88.4 [R3+0x34000], R12 ;  /* 0x0340000c03007844 */ /* 0x0003e40000004200 */
[--C-:B-1----:R-:W-:Y:S02]  /*db20*/  HADD2.F32 R14, -RZ, R4.reuse.H0_H0 ;  /* 0x20000004ff0e7230 */ /* 0x102fe40000004100 */
[----:B------:R-:W-:Y:S01]  /*db30*/  FMUL R12, R27, R2 ;  /* 0x000000021b0c7220 */ /* 0x000fe20000400000 */
[----:B------:R-:W-:Y:S02]  /*db40*/  HADD2.F32 R13, -RZ, R4.H1_H1 ;  /* 0x30000004ff0d7230 */ /* 0x000fe40000004100 */
[----:B------:R-:W-:Y:S02]  /*db50*/  HADD2.F32 R15, -RZ, R5.H1_H1 ;  /* 0x30000005ff0f7230 */ /* 0x000fe40000004100 */
[----:B------:R-:W-:Y:S01]  /*db60*/  FFMA R19, R14, R0, R19 ;  /* 0x000000000e137223 */ /* 0x000fe20000000013 */
[----:B------:R-:W-:Y:S01]  /*db70*/  FMUL R14, R26, R2 ;  /* 0x000000021a0e7220 */ /* 0x000fe20000400000 */
[----:B------:R-:W-:Y:S01]  /*db80*/  FFMA R12, R13, R0, R12 ;  /* 0x000000000d0c7223 */ /* 0x000fe2000000000c */
[----:B------:R-:W-:-:S02]  /*db90*/  FMUL R13, R25, R2 ;  /* 0x00000002190d7220 */ /* 0x000fc40000400000 */
[----:B------:R-:W-:Y:S01]  /*dba0*/  FFMA R14, R16, R0, R14 ;  /* 0x00000000100e7223 */ /* 0x000fe2000000000e */
[----:B------:R-:W-:Y:S01]  /*dbb0*/  FMUL R16, R24, R2 ;  /* 0x0000000218107220 */ /* 0x000fe20000400000 */
[----:B------:R-:W-:Y:S01]  /*dbc0*/  FFMA R13, R15, R0, R13 ;  /* 0x000000000f0d7223 */ /* 0x000fe2000000000d */
[----:B------:R-:W-:Y:S01]  /*dbd0*/  FMUL R15, R22, R2 ;  /* 0x00000002160f7220 */ /* 0x000fe20000400000 */
[----:B------:R-:W-:Y:S01]  /*dbe0*/  F2FP.F16.F32.PACK_AB R12, R12, R19 ;  /* 0x000000130c0c723e */ /* 0x000fe200000000ff */
[----:B------:R-:W-:Y:S01]  /*dbf0*/  FFMA R16, R18, R0, R16 ;  /* 0x0000000012107223 */ /* 0x000fe20000000010 */
[----:B------:R-:W-:Y:S01]  /*dc00*/  FMUL R18, R20, R2 ;  /* 0x0000000214127220 */ /* 0x000fe20000400000 */
[----:B------:R-:W-:Y:S01]  /*dc10*/  FFMA R15, R17, R0, R15 ;  /* 0x00000000110f7223 */ /* 0x000fe2000000000f */
[----:B------:R-:W-:Y:S01]  /*dc20*/  FMUL R17, R21, R2 ;  /* 0x0000000215117220 */ /* 0x000fe20000400000 */
[--C-:B------:R-:W-:Y:S01]  /*dc30*/  HADD2.F32 R21, -RZ, R7.reuse.H0_H0 ;  /* 0x20000007ff157230 */ /* 0x100fe20000004100 */
[----:B------:R-:W-:Y:S01]  /*dc40*/  F2FP.F16.F32.PACK_AB R13, R13, R14 ;  /* 0x0000000e0d0d723e */ /* 0x000fe200000000ff */
[----:B------:R-:W-:Y:S01]  /*dc50*/  HADD2.F32 R20, -RZ, R7.H1_H1 ;  /* 0x30000007ff147230 */ /* 0x000fe20000004100 */
[----:B------:R-:W-:-:S02]  /*dc60*/  F2FP.F16.F32.PACK_AB R14, R15, R16 ;  /* 0x000000100f0e723e */ /* 0x000fc400000000ff */
[-C--:B------:R-:W-:Y:S02]  /*dc70*/  FFMA R17, R21, R0.reuse, R17 ;  /* 0x0000000015117223 */ /* 0x080fe40000000011 */
[----:B------:R-:W-:-:S05]  /*dc80*/  FFMA R18, R20, R0, R18 ;  /* 0x0000000014127223 */ /* 0x000fca0000000012 */
        /* <DEDUP_REMOVED lines=20> */
.L_x_72:
[----:B------:R-:W-:Y:S05]  /*ddd0*/  BSYNC B0 ;  /* 0x0000000000007941 */ /* 0x000fea0003800000 */
.L_x_71:
[----:B------:R-:W-:Y:S06]  /*dde0*/  BAR.SYNC.DEFER_BLOCKING 0x1, 0x100 ;  /* 0x0044000000007b1d */ /* 0x000fec0000010000 */
[----:B------:R-:W-:Y:S05]  /*ddf0*/  @!P1 BRA `(.L_x_73) ;  /* 0x0000000000049947 */ /* 0x000fea0003800000 */
[----:B------:R-:W-:Y:S01]  /*de00*/  BPT.TRAP 0x1 ;  /* 0x000000040000795c */ /* 0x000fe20000300000 */
.L_x_73:
[----:B------:R-:W-:-:S04]  /*de10*/  UIADD3 UR60, UR60, 0x1, URZ ;  /* 0x000000013c3c7890 */ /* 0x000fc8000fffe03f */
[----:B------:R-:W-:-:S04]  /*de20*/  UISETP.NE.AND UP0, UPT, UR60, 0x4, UPT ;  /* 0x000000043c00788c */ /* 0x000fc8000bf05270 */
[----:B------:R-:W-:-:S04]  /*de30*/  USEL UR60, UR60, URZ, UP0 ;  /* 0x0000003f3c3c7287 */ /* 0x000fc80008000000 */
[----:B------:R-:W-:-:S04]  /*de40*/  ULEA UR4, UR60, UR43, 0x3 ;  /* 0x0000002b3c047291 */ /* 0x000fc8000f8e183f */
[----:B------:R-:W-:-:S04]  /*de50*/  UIADD3 UR4, UR4, 0x384d0, URZ ;  /* 0x000384d004047890 */ /* 0x000fc8000fffe03f */
[----:B------:R-:W-:-:S09]  /*de60*/  UPRMT UR4, UR42, 0x654, UR4 ;  /* 0x000006542a047896 */ /* 0x000fd20008000004 */
[----:B------:R-:W-:Y:S01]  /*de70*/  SYNCS.ARRIVE.TRANS64.RED.A1T0 RZ, [UR4], RZ ;  /* 0x000000ffffff79a7 */ /* 0x000fe20008100404 */
[----:B------:R-:W-:Y:S05]  /*de80*/  @!P1 BRA `(.L_x_74) ;  /* 0x0000000000049947 */ /* 0x000fea0003800000 */
[----:B------:R-:W-:Y:S01]  /*de90*/  BPT.TRAP 0x1 ;  /* 0x000000040000795c */ /* 0x000fe20000300000 */
.L_x_74:
[----:B------:R-:W2:Y:S02]  /*dea0*/  SYNCS.PHASECHK.TRANS64.TRYWAIT P3, [UR43+0x384c8], R157 ;  /* 0x0384c89dff0075a7 */ /* 0x000ea4000806016b */
[----:B--2---:R-:W-:Y:S05]  /*deb0*/  @!P3 BRA `(.L_x_75) ;  /* 0x000000c400ecb947 */ /* 0x004fea0003800000 */
.L_x_356:
[----:B------:R-:W-:Y:S05]  /*dec0*/  @P0 WARPSYNC.ALL ;  /* 0x0000000000000948 */ /* 0x000fea0003800000 */
[----:B------:R-:W2:Y:S01]  /*ded0*/  @P0 LDSM.16.MT88.4 R8, [R3+0x36000] ;  /* 0x036000000308083b */ /* 0x000ea20000004200 */
[-C--:B-1----:R-:W-:Y:S01]  /*dee0*/  FMUL R13, R40, R2.reuse ;  /* 0x00000002280d7220 */ /* 0x082fe20000400000 */
[-C--:B------:R-:W-:Y:S01]  /*def0*/  FMUL R15, R42, R2.reuse ;  /* 0x000000022a0f7220 */ /* 0x080fe20000400000 */
[-C--:B------:R-:W-:Y:S01]  /*df00*/  FMUL R17, R44, R2.reuse ;  /* 0x000000022c117220 */ /* 0x080fe20000400000 */
[----:B------:R-:W1:Y:S01]  /*df10*/  @P0 LDSM.16.MT88.4 R4, [R3+0x36800] ;  /* 0x036800000304083b */ /* 0x000e620000004200 */
[-C--:B------:R-:W-:Y:S01]  /*df20*/  FMUL R19, R46, R2.reuse ;  /* 0x000000022e137220 */ /* 0x080fe20000400000 */
[-C--:B------:R-:W-:Y:S01]  /*df30*/  FMUL R47, R47, R2.reuse ;  /* 0x000000022f2f7220 */ /* 0x080fe20000400000 */
[-C--:B------:R-:W-:Y:S01]  /*df40*/  FMUL R49, R49, R2.reuse ;  /* 0x0000000231317220 */ /* 0x080fe20000400000 */
[----:B------:R-:W-:Y:S05]  /*df50*/  WARPSYNC.ALL ;  /* 0x0000000000007948 */ /* 0x000fea0003800000 */
[-C--:B------:R-:W-:Y:S01]  /*df60*/  FMUL R51, R51, R2.reuse ;  /* 0x0000000233337220 */ /* 0x080fe20000400000 */
[-C--:B------:R-:W-:Y:S01]  /*df70*/  FMUL R53, R53, R2.reuse ;  /* 0x0000000235357220 */ /* 0x080fe20000400000 */
[----:B------:R-:W-:Y:S01]  /*df80*/  FMUL R55, R55, R2 ;  /* 0x0000000237377220 */ /* 0x000fe20000400000 */
[----:B------:R-:W-:Y:S01]  /*df90*/  BSSY B0, `(.L_x_76) ;  /* 0x0000044000007945 */ /* 0x000fe20003800000 */
[----:B--2---:R-:W-:-:S02]  /*dfa0*/  HADD2.F32 R12, -RZ, R8.H0_H0 ;  /* 0x20000008ff0c7230 */ /* 0x004fc40000004100 */
[----:B------:R-:W-:Y:S02]  /*dfb0*/  HADD2.F32 R14, -RZ, R8.H1_H1 ;  /* 0x30000008ff0e7230 */ /* 0x000fe40000004100 */
[----:B------:R-:W-:Y:S02]  /*dfc0*/  HADD2.F32 R16, -RZ, R9.H1_H1 ;  /* 0x30000009ff107230 */ /* 0x000fe40000004100 */
[----:B------:R-:W-:Y:S01]  /*dfd0*/  FFMA R12, R12, R0, R13 ;  /* 0x000000000c0c7223 */ /* 0x000fe2000000000d */
[----:B------:R-:W-:Y:S01]  /*dfe0*/  FMUL R13, R41, R2 ;  /* 0x00000002290d7220 */ /* 0x000fe20000400000 */
[----:B------:R-:W-:Y:S02]  /*dff0*/  HADD2.F32 R18, -RZ, R10.H1_H1 ;  /* 0x3000000aff127230 */ /* 0x000fe40000004100 */
[----:B------:R-:W-:Y:S02]  /*e000*/  HADD2.F32 R20, -RZ, R11.H1_H1 ;  /* 0x3000000bff147230 */ /* 0x000fe40000004100 */
[----:B------:R-:W-:Y:S01]  /*e010*/  FFMA R13, R14, R0, R13 ;  /* 0x000000000e0d7223 */ /* 0x000fe2000000000d */
[----:B------:R-:W-:-:S02]  /*e020*/  HADD2.F32 R14, -RZ, R9.H0_H0 ;  /* 0x20000009ff0e7230 */ /* 0x000fc40000004100 */
[----:B------:R-:W-:Y:S02]  /*e030*/  FFMA R47, R20, R0, R47 ;  /* 0x00000000142f7223 */ /* 0x000fe4000000002f */
[----:B------:R-:W-:Y:S01]  /*e040*/  F2FP.F16.F32.PACK_AB R12, R13, R12 ;  /* 0x0000000c0d0c723e */ /* 0x000fe200000000ff */
[----:B------:R-:W-:Y:S01]  /*e050*/  FFMA R14, R14, R0, R15 ;  /* 0x000000000e0e7223 */ /* 0x000fe2000000000f */
[----:B------:R-:W-:Y:S01]  /*e060*/  FMUL R15, R43, R2 ;  /* 0x000000022b0f7220 */ /* 0x000fe20000400000 */
[----:B-1----:R-:W-:-:S03]  /*e070*/  HADD2.F32 R20, -RZ, R5.H1_H1 ;  /* 0x30000005ff147230 */ /* 0x002fc60000004100 */
[----:B------:R-:W-:Y:S01]  /*e080*/  FFMA R15, R16, R0, R15 ;  /* 0x00000000100f7223 */ /* 0x000fe2000000000f */
[----:B------:R-:W-:-:S04]  /*e090*/  HADD2.F32 R16, -RZ, R10.H0_H0 ;  /* 0x2000000aff107230 */ /* 0x000fc80000004100 */
[----:B------:R-:W-:Y:S01]  /*e0a0*/  F2FP.F16.F32.PACK_AB R13, R15, R14 ;  /* 0x0000000e0f0d723e */ /* 0x000fe200000000ff */
[----:B------:R-:W-:Y:S01]  /*e0b0*/  FFMA R16, R16, R0, R17 ;  /* 0x0000000010107223 */ /* 0x000fe20000000011 */
[----:B------:R-:W-:-:S04]  /*e0c0*/  FMUL R17, R45, R2 ;  /* 0x000000022d117220 */ /* 0x000fc80000400000 */
[----:B------:R-:W-:Y:S01]  /*e0d0*/  FFMA R17, R18, R0, R17 ;  /* 0x0000000012117223 */ /* 0x000fe20000000011 */
[----:B------:R-:W-:-:S04]  /*e0e0*/  HADD2.F32 R18, -RZ, R11.H0_H0 ;  /* 0x2000000bff127230 */ /* 0x000fc80000004100 */
[----:B------:R-:W-:Y:S01]  /*e0f0*/  F2FP.F16.F32.PACK_AB R14, R17, R16 ;  /* 0x00000010110e723e */ /* 0x000fe200000000ff */
[----:B------:R-:W-:Y:S01]  /*e100*/  FFMA R18, R18, R0, R19 ;  /* 0x0000000012127223 */ /* 0x000fe20000000013 */
[--C-:B------:R-:W-:Y:S02]  /*e110*/  HADD2.F32 R16, -RZ, R4.reuse.H0_H0 ;  /* 0x20000004ff107230 */ /* 0x100fe40000004100 */
[-C--:B------:R-:W-:Y:S01]  /*e120*/  FMUL R17, R48, R2.reuse ;  /* 0x0000000230117220 */ /* 0x080fe20000400000 */
[----:B------:R-:W-:Y:S01]  /*e130*/  FMUL R19, R50, R2 ;  /* 0x0000000232137220 */ /* 0x000fe20000400000 */
[----:B------:R-:W-:Y:S01]  /*e140*/  F2FP.F16.F32.PACK_AB R15, R47, R18 ;  /* 0x000000122f0f723e */ /* 0x000fe200000000ff */
[----:B------:R-:W-:Y:S02]  /*e150*/  HADD2.F32 R18, -RZ, R4.H1_H1 ;  /* 0x30000004ff127230 */ /* 0x000fe40000004100 */
[-C--:B------:R-:W-:Y:S02]  /*e160*/  FFMA R16, R16, R0.reuse, R17 ;  /* 0x0000000010107223 */ /* 0x080fe40000000011 */
[----:B------:R1:W-:Y:S01]  /*e170*/  STSM.16.MT88.4 [R3+0x36000], R12 ;  /* 0x0360000c03007844 */ /* 0x0003e20000004200 */
[----:B------:R-:W-:Y:S01]  /*e180*/  FFMA R17, R18, R0, R49 ;  /* 0x0000000012117223 */ /* 0x000fe20000000031 */
[----:B------:R-:W-:-:S02]  /*e190*/  HADD2.F32 R18, -RZ, R5.H0_H0 ;  /* 0x20000005ff127230 */ /* 0x000fc40000004100 */
[--C-:B-1----:R-:W-:Y:S02]  /*e1a0*/  HADD2.F32 R12, -RZ, R6.reuse.H0_H0 ;  /* 0x20000006ff0c7230 */ /* 0x102fe40000004100 */
[----:B------:R-:W-:Y:S01]  /*e1b0*/  FMUL R15, R52, R2 ;  /* 0x00000002340f7220 */ /* 0x000fe20000400000 */
[-C--:B------:R-:W-:Y:S01]  /*e1c0*/  FFMA R13, R18, R0.reuse, R19 ;  /* 0x00000000120d7223 */ /* 0x080fe20000000013 */
[-C--:B------:R-:W-:Y:S01]  /*e1d0*/  FFMA R14, R20, R0.reuse, R51 ;  /* 0x00000000140e7223 */ /* 0x080fe20000000033 */
[----:B------:R-:W-:Y:S02]  /*e1e0*/  HADD2.F32 R18, -RZ, R6.H1_H1 ;  /* 0x30000006ff127230 */ /* 0x000fe40000004100 */
[----:B------:R-:W-:Y:S01]  /*e1f0*/  FFMA R15, R12, R0, R15 ;  /* 0x000000000c0f7223 */ /* 0x000fe2000000000f */
[--C-:B------:R-:W-:Y:S02]  /*e200*/  HADD2.F32 R12, -RZ, R7.reuse.H0_H0 ;  /* 0x20000007ff0c7230 */ /* 0x100fe40000004100 */
[----:B------:R-:W-:Y:S01]  /*e210*/  FMUL R19, R54, R2 ;  /* 0x0000000236137220 */ /* 0x000fe20000400000 */
[----:B------:R-:W-:-:S02]  /*e220*/  HADD2.F32 R20, -RZ, R7.H1_H1 ;  /* 0x30000007ff147230 */ /* 0x000fc40000004100 */
[-C--:B------:R-:W-:Y:S01]  /*e230*/  FFMA R18, R18, R0.reuse, R53 ;  /* 0x0000000012127223 */ /* 0x080fe20000000035 */
[----:B------:R-:W-:Y:S01]  /*e240*/  F2FP.F16.F32.PACK_AB R13, R14, R13 ;  /* 0x0000000d0e0d723e */ /* 0x000fe200000000ff */
[----:B------:R-:W-:Y:S01]  /*e250*/  FFMA R19, R12, R0, R19 ;  /* 0x000000000c137223 */ /* 0x000fe20000000013 */
[----:B------:R-:W-:Y:S01]  /*e260*/  F2FP.F16.F32.PACK_AB R12, R17, R16 ;  /* 0x00000010110c723e */ /* 0x000fe200000000ff */
[----:B------:R-:W-:Y:S01]  /*e270*/  FFMA R20, R20, R0, R55 ;  /* 0x0000000014147223 */ /* 0x000fe20000000037 */
[----:B------:R-:W-:-:S04]  /*e280*/  F2FP.F16.F32.PACK_AB R14, R18, R15 ;  /* 0x0000000f120e723e */ /* 0x000fc800000000ff */
        /* <DEDUP_REMOVED lines=20> */
.L_x_77:
[----:B------:R-:W-:Y:S05]  /*e3d0*/  BSYNC B0 ;  /* 0x0000000000007941 */ /* 0x000fea0003800000 */
.L_x_76:
[----:B------:R-:W-:Y:S06]  /*e3e0*/  BAR.SYNC.DEFER_BLOCKING 0x1, 0x100 ;  /* 0x0044000000007b1d */ /* 0x000fec0000010000 */
[----:B------:R-:W-:Y:S05]  /*e3f0*/  @!P1 BRA `(.L_x_78) ;  /* 0x0000000000049947 */ /* 0x000fea0003800000 */
[----:B------:R-:W-:Y:S01]  /*e400*/  BPT.TRAP 0x1 ;  /* 0x000000040000795c */ /* 0x000fe20000300000 */
.L_x_78:
        /* <DEDUP_REMOVED lines=9> */
.L_x_79:
[----:B------:R-:W-:-:S04]  /*e4a0*/  MOV R20, 0x1 ;  /* 0x0000000100147802 */ /* 0x000fc80000000f00 */
[----:B------:R-:W-:-:S04]  /*e4b0*/  SHF.L.U32 R20, R20, 0x1f, RZ ;  /* 0x0000001f14147819 */ /* 0x000fc800000006ff */
[----:B------:R-:W2:Y:S02]  /*e4c0*/  SYNCS.PHASECHK.TRANS64.TRYWAIT P3, [UR43+0x384b0], R20 ;  /* 0x0384b014ff0075a7 */ /* 0x000ea4000806016b */
[----:B--2---:R-:W-:Y:S05]  /*e4d0*/  @!P3 BRA `(.L_x_80) ;  /* 0x000000c0007cb947 */ /* 0x004fea0003800000 */
.L_x_357:
        /* <DEDUP_REMOVED lines=21> */
[----:B-1----:R-:W-:-:S02]  /*e630*/  HADD2.F32 R12, -RZ, R8.H0_H0 ;  /* 0x20000008ff0c7230 */ /* 0x002fc40000004100 */
[----:B------:R-:W-:Y:S02]  /*e640*/  HADD2.F32 R18, -RZ, R9.H1_H1 ;  /* 0x30000009ff127230 */ /* 0x000fe40000004100 */
[-C--:B--2---:R-:W-:Y:S01]  /*e650*/  FMUL R13, R13, R2.reuse ;  /* 0x000000020d0d7220 */ /* 0x084fe20000400000 */
[----:B---3--:R-:W-:-:S03]  /*e660*/  FMUL R15, R15, R2 ;  /* 0x000000020f0f7220 */ /* 0x008fc60000400000 */
[----:B------:R-:W-:Y:S01]  /*e670*/  FFMA R12, R12, R0, R13 ;  /* 0x000000000c0c7223 */ /* 0x000fe2000000000d */
[-C--:B----4-:R-:W-:Y:S01]  /*e680*/  FMUL R17, R16, R2.reuse ;  /* 0x0000000210117220 */ /* 0x090fe20000400000 */
[----:B------:R-:W-:Y:S02]  /*e690*/  HADD2.F32 R16, -RZ, R9.H0_H0 ;  /* 0x20000009ff107230 */ /* 0x000fe40000004100 */
[----:B-----5:R-:W-:Y:S01]  /*e6a0*/  FMUL R19, R14, R2 ;  /* 0x000000020e137220 */ /* 0x020fe20000400000 */
[----:B------:R-:W-:-:S05]  /*e6b0*/  HADD2.F32 R14, -RZ, R8.H1_H1 ;  /* 0x30000008ff0e7230 */ /* 0x000fca0000004100 */
[-C--:B------:R-:W-:Y:S01]  /*e6c0*/  FFMA R13, R14, R0.reuse, R15 ;  /* 0x000000000e0d7223 */ /* 0x080fe2000000000f */
[-C--:B------:R-:W-:Y:S01]  /*e6d0*/  FFMA R14, R16, R0.reuse, R17 ;  /* 0x00000000100e7223 */ /* 0x080fe20000000011 */
[----:B------:R-:W-:Y:S01]  /*e6e0*/  FFMA R15, R18, R0, R19 ;  /* 0x00000000120f7223 */ /* 0x000fe20000000013 */
[--C-:B------:R-:W-:Y:S02]  /*e6f0*/  HADD2.F32 R16, -RZ, R10.reuse.H0_H0 ;  /* 0x2000000aff107230 */ /* 0x100fe40000004100 */
[-C--:B------:R-:W-:Y:S01]  /*e700*/  FMUL R17, R33, R2.reuse ;  /* 0x0000000221117220 */ /* 0x080fe20000400000 */
[-C--:B------:R-:W-:Y:S01]  /*e710*/  FMUL R19, R22, R2.reuse ;  /* 0x0000000216137220 */ /* 0x080fe20000400000 */
[----:B------:R-:W-:Y:S02]  /*e720*/  HADD2.F32 R18, -RZ, R10.H1_H1 ;  /* 0x3000000aff127230 */ /* 0x000fe40000004100 */
[----:B------:R-:W-:Y:S01]  /*e730*/  FMUL R21, R21, R2 ;  /* 0x0000000215157220 */ /* 0x000fe20000400000 */
[----:B------:R-:W-:-:S02]  /*e740*/  HADD2.F32 R22, -RZ, R11.H0_H0 ;  /* 0x2000000bff167230 */ /* 0x000fc40000004100 */
[----:B------:R-:W-:Y:S01]  /*e750*/  FFMA R16, R16, R0, R17 ;  /* 0x0000000010107223 */ /* 0x000fe20000000011 */
[----:B------:R-:W-:Y:S01]  /*e760*/  F2FP.F16.F32.PACK_AB R12, R13, R12 ;  /* 0x0000000c0d0c723e */ /* 0x000fe200000000ff */
[----:B------:R-:W-:Y:S01]  /*e770*/  FFMA R17, R18, R0, R19 ;  /* 0x0000000012117223 */ /* 0x000fe20000000013 */
[----:B------:R-:W-:Y:S01]  /*e780*/  FMUL R19, R26, R2 ;  /* 0x000000021a137220 */ /* 0x000fe20000400000 */
[----:B------:R-:W-:Y:S01]  /*e790*/  FFMA R18, R22, R0, R21 ;  /* 0x0000000016127223 */ /* 0x000fe20000000015 */
[----:B------:R-:W-:Y:S02]  /*e7a0*/  HADD2.F32 R22, -RZ, R11.H1_H1 ;  /* 0x3000000bff167230 */ /* 0x000fe40000004100 */
[----:B------:R-:W-:Y:S01]  /*e7b0*/  FMUL R21, R25, R2 ;  /* 0x0000000219157220 */ /* 0x000fe20000400000 */
[--C-:B------:R-:W-:Y:S01]  /*e7c0*/  HADD2.F32 R26, -RZ, R4.reuse.H1_H1 ;  /* 0x30000004ff1a7230 */ /* 0x100fe20000004100 */
[----:B------:R-:W-:Y:S01]  /*e7d0*/  F2FP.F16.F32.PACK_AB R13, R15, R14 ;  /* 0x0000000e0f0d723e */ /* 0x000fe200000000ff */
[----:B------:R-:W-:Y:S01]  /*e7e0*/  FMUL R25, R24, R2 ;  /* 0x0000000218197220 */ /* 0x000fe20000400000 */
[----:B------:R-:W-:-:S02]  /*e7f0*/  HADD2.F32 R24, -RZ, R4.H0_H0 ;  /* 0x20000004ff187230 */ /* 0x000fc40000004100 */
[----:B------:R-:W-:Y:S01]  /*e800*/  FFMA R19, R22, R0, R19 ;  /* 0x0000000016137223 */ /* 0x000fe20000000013 */
[----:B------:R-:W-:Y:S01]  /*e810*/  F2FP.F16.F32.PACK_AB R14, R17, R16 ;  /* 0x00000010110e723e */ /* 0x000fe200000000ff */
[----:B------:R-:W-:Y:S01]  /*e820*/  FFMA R22, R26, R0, R25 ;  /* 0x000000001a167223 */ /* 0x000fe20000000019 */
[----:B------:R-:W-:Y:S01]  /*e830*/  FMUL R25, R29, R2 ;  /* 0x000000021d197220 */ /* 0x000fe20000400000 */
[----:B------:R-:W-:Y:S01]  /*e840*/  FFMA R21, R24, R0, R21 ;  /* 0x0000000018157223 */ /* 0x000fe20000000015 */
[--C-:B------:R-:W-:Y:S02]  /*e850*/  HADD2.F32 R24, -RZ, R5.reuse.H0_H0 ;  /* 0x20000005ff187230 */ /* 0x100fe40000004100 */
[----:B------:R-:W-:Y:S01]  /*e860*/  FMUL R27, R27, R2 ;  /* 0x000000021b1b7220 */ /* 0x000fe20000400000 */
[----:B------:R-:W-:Y:S01]  /*e870*/  HADD2.F32 R26, -RZ, R5.H1_H1 ;  /* 0x30000005ff1a7230 */ /* 0x000fe20000004100 */
[----:B------:R-:W-:Y:S01]  /*e880*/  F2FP.F16.F32.PACK_AB R15, R19, R18 ;  /* 0x00000012130f723e */ /* 0x000fe200000000ff */
[----:B------:R-:W-:Y:S01]  /*e890*/  FMUL R29, R28, R2 ;  /* 0x000000021c1d7220 */ /* 0x000fe20000400000 */
[----:B------:R-:W-:-:S02]  /*e8a0*/  HADD2.F32 R28, -RZ, R6.H0_H0 ;  /* 0x20000006ff1c7230 */ /* 0x000fc40000004100 */
[-C--:B------:R-:W-:Y:S01]  /*e8b0*/  FFMA R25, R24, R0.reuse, R25 ;  /* 0x0000000018197223 */ /* 0x080fe20000000019 */
[----:B------:R-:W-:Y:S01]  /*e8c0*/  FFMA R24, R26, R0, R27 ;  /* 0x000000001a187223 */ /* 0x000fe2000000001b */
[----:B------:R-:W-:Y:S02]  /*e8d0*/  HADD2.F32 R26, -RZ, R6.H1_H1 ;  /* 0x30000006ff1a7230 */ /* 0x000fe40000004100 */
[----:B------:R-:W-:Y:S01]  /*e8e0*/  FMUL R27, R32, R2 ;  /* 0x00000002201b7220 */ /* 0x000fe20000400000 */
[----:B------:R-:W-:Y:S01]  /*e8f0*/  FFMA R29, R28, R0, R29 ;  /* 0x000000001c1d7223 */ /* 0x000fe2000000001d */
[--C-:B------:R-:W-:Y:S02]  /*e900*/  HADD2.F32 R28, -RZ, R7.reuse.H0_H0 ;  /* 0x20000007ff1c7230 */ /* 0x100fe40000004100 */
[----:B------:R-:W-:Y:S01]  /*e910*/  FMUL R31, R31, R2 ;  /* 0x000000021f1f7220 */ /* 0x000fe20000400000 */
[----:B------:R-:W-:Y:S01]  /*e920*/  FFMA R26, R26, R0, R27 ;  /* 0x000000001a1a7223 */ /* 0x000fe2000000001b */
[----:B------:R-:W-:Y:S01]  /*e930*/  F2FP.F16.F32.PACK_AB R16, R22, R21 ;  /* 0x000000151610723e */ /* 0x000fe200000000ff */
[----:B------:R1:W-:Y:S01]  /*e940*/  STSM.16.MT88.4 [R3+0x30000], R12 ;  /* 0x0300000c03007844 */ /* 0x0003e20000004200 */
[----:B------:R-:W-:Y:S01]  /*e950*/  FMUL R33, R30, R2 ;  /* 0x000000021e217220 */ /* 0x000fe20000400000 */
[----:B------:R-:W-:-:S02]  /*e960*/  HADD2.F32 R30, -RZ, R7.H1_H1 ;  /* 0x30000007ff1e7230 */ /* 0x000fc40000004100 */
[-C--:B------:R-:W-:Y:S01]  /*e970*/  FFMA R31, R28, R0.reuse, R31 ;  /* 0x000000001c1f7223 */ /* 0x080fe2000000001f */
[----:B------:R-:W-:Y:S02]  /*e980*/  F2FP.F16.F32.PACK_AB R17, R24, R25 ;  /* 0x000000191811723e */ /* 0x000fe400000000ff */
[----:B------:R-:W-:Y:S01]  /*e990*/  F2FP.F16.F32.PACK_AB R18, R26, R29 ;  /* 0x0000001d1a12723e */ /* 0x000fe200000000ff */
        /* <DEDUP_REMOVED lines=21> */
.L_x_82:
[----:B------:R-:W-:Y:S05]  /*eaf0*/  BSYNC B0 ;  /* 0x0000000000007941 */ /* 0x000fea0003800000 */
.L_x_81:
[----:B------:R-:W-:Y:S06]  /*eb00*/  BAR.SYNC.DEFER_BLOCKING 0x1, 0x100 ;  /* 0x0044000000007b1d */ /* 0x000fec0000010000 */
[----:B------:R-:W-:Y:S05]  /*eb10*/  @!P1 BRA `(.L_x_83) ;  /* 0x0000000000049947 */ /* 0x000fea0003800000 */
[----:B------:R-:W-:Y:S01]  /*eb20*/  BPT.TRAP 0x1 ;  /* 0x000000040000795c */ /* 0x000fe20000300000 */
.L_x_83:
        /* <DEDUP_REMOVED lines=9> */
.L_x_84:
[----:B------:R-:W2:Y:S02]  /*ebc0*/  SYNCS.PHASECHK.TRANS64.TRYWAIT P3, [UR43+0x384b8], R20 ;  /* 0x0384b814ff0075a7 */ /* 0x000ea4000806016b */
[----:B--2---:R-:W-:Y:S05]  /*ebd0*/  @!P3 BRA `(.L_x_85) ;  /* 0x000000b800d4b947 */ /* 0x004fea0003800000 */
.L_x_358:
        /* <DEDUP_REMOVED lines=19> */
[----:B------:R-:W-:Y:S05]  /*ed10*/  WARPSYNC.ALL ;  /* 0x0000000000007948 */ /* 0x000fea0003800000 */
[----:B------:R-:W-:Y:S01]  /*ed20*/  BSSY B0, `(.L_x_86) ;  /* 0x000003d000007945 */ /* 0x000fe20003800000 */
[----:B--2---:R-:W-:-:S02]  /*ed30*/  HADD2.F32 R12, -RZ, R8.H0_H0 ;  /* 0x20000008ff0c7230 */ /* 0x004fc40000004100 */
[----:B------:R-:W-:Y:S02]  /*ed40*/  HADD2.F32 R14, -RZ, R8.H1_H1 ;  /* 0x30000008ff0e7230 */ /* 0x000fe40000004100 */
[--C-:B------:R-:W-:Y:S02]  /*ed50*/  HADD2.F32 R16, -RZ, R9.reuse.H0_H0 ;  /* 0x20000009ff107230 */ /* 0x100fe40000004100 */
[-C--:B------:R-:W-:Y:S01]  /*ed60*/  FFMA R12, R12, R0.reuse, R13 ;  /* 0x000000000c0c7223 */ /* 0x080fe2000000000d */
[----:B------:R-:W-:Y:S02]  /*ed70*/  HADD2.F32 R18, -RZ, R9.H1_H1 ;  /* 0x30000009ff127230 */ /* 0x000fe40000004100 */
[-C--:B------:R-:W-:Y:S01]  /*ed80*/  FFMA R13, R14, R0.reuse, R57 ;  /* 0x000000000e0d7223 */ /* 0x080fe20000000039 */
[----:B------:R-:W-:Y:S02]  /*ed90*/  HADD2.F32 R22, -RZ, R11.H0_H0 ;  /* 0x2000000bff167230 */ /* 0x000fe40000004100 */
[----:B------:R-:W-:Y:S01]  /*eda0*/  FFMA R14, R16, R0, R15 ;  /* 0x00000000100e7223 */ /* 0x000fe2000000000f */
[----:B------:R-:W-:-:S02]  /*edb0*/  HADD2.F32 R16, -RZ, R10.H0_H0 ;  /* 0x2000000aff107230 */ /* 0x000fc40000004100 */
[-C--:B------:R-:W-:Y:S01]  /*edc0*/  FFMA R15, R18, R0.reuse, R59 ;  /* 0x00000000120f7223 */ /* 0x080fe2000000003b */
[----:B------:R-:W-:Y:S02]  /*edd0*/  HADD2.F32 R18, -RZ, R10.H1_H1 ;  /* 0x3000000aff127230 */ /* 0x000fe40000004100 */
[-C--:B------:R-:W-:Y:S01]  /*ede0*/  FFMA R19, R22, R0.reuse, R19 ;  /* 0x0000000016137223 */ /* 0x080fe20000000013 */
[----:B------:R-:W-:Y:S02]  /*edf0*/  HADD2.F32 R24, -RZ, R11.H1_H1 ;  /* 0x3000000bff187230 */ /* 0x000fe40000004100 */
[-C--:B------:R-:W-:Y:S01]  /*ee00*/  FFMA R17, R16, R0.reuse, R17 ;  /* 0x0000000010117223 */ /* 0x080fe20000000011 */
[----:B-1----:R-:W-:Y:S02]  /*ee10*/  HADD2.F32 R22, -RZ, R4.H0_H0 ;  /* 0x20000004ff167230 */ /* 0x002fe40000004100 */
[----:B------:R-:W-:Y:S01]  /*ee20*/  FFMA R16, R18, R0, R61 ;  /* 0x0000000012107223 */ /* 0x000fe2000000003d */
[----:B------:R-:W-:-:S02]  /*ee30*/  HADD2.F32 R26, -RZ, R5.H0_H0 ;  /* 0x20000005ff1a7230 */ /* 0x000fc40000004100 */
[-C--:B------:R-:W-:Y:S01]  /*ee40*/  FFMA R18, R24, R0.reuse, R63 ;  /* 0x0000000018127223 */ /* 0x080fe2000000003f */
[----:B------:R-:W-:Y:S02]  /*ee50*/  HADD2.F32 R24, -RZ, R4.H1_H1 ;  /* 0x30000004ff187230 */ /* 0x000fe40000004100 */
        /* <DEDUP_REMOVED lines=10> */
[----:B------:R-:W-:Y:S01]  /*ef00*/  FFMA R29, R30, R0, R29 ;  /* 0x000000001e1d7223 */ /* 0x000fe2000000001d */
[----:B------:R-:W-:Y:S01]  /*ef10*/  F2FP.F16.F32.PACK_AB R12, R13, R12 ;  /* 0x0000000c0d0c723e */ /* 0x000fe200000000ff */
[----:B------:R-:W-:Y:S01]  /*ef20*/  FFMA R26, R28, R0, R69 ;  /* 0x000000001c1a7223 */ /* 0x000fe20000000045 */
[----:B------:R-:W-:Y:S01]  /*ef30*/  F2FP.F16.F32.PACK_AB R13, R15, R14 ;  /* 0x0000000e0f0d723e */ /* 0x000fe200000000ff */
[----:B------:R-:W-:Y:S01]  /*ef40*/  FFMA R28, R32, R0, R71 ;  /* 0x00000000201c7223 */ /* 0x000fe20000000047 */
[----:B------:R-:W-:-:S02]  /*ef50*/  F2FP.F16.F32.PACK_AB R14, R16, R17 ;  /* 0x00000011100e723e */ /* 0x000fc400000000ff */
[----:B------:R-:W-:Y:S02]  /*ef60*/  F2FP.F16.F32.PACK_AB R15, R18, R19 ;  /* 0x00000013120f723e */ /* 0x000fe400000000ff */
[----:B------:R-:W-:Y:S02]  /*ef70*/  F2FP.F16.F32.PACK_AB R16, R22, R21 ;  /* 0x000000151610723e */ /* 0x000fe400000000ff */
[----:B------:R-:W-:Y:S01]  /*ef80*/  F2FP.F16.F32.PACK_AB R17, R24, R25 ;  /* 0x000000191811723e */ /* 0x000fe200000000ff */
[----:B------:R1:W-:Y:S01]  /*ef90*/  STSM.16.MT88.4 [R3+0x32000], R12 ;  /* 0x0320000c03007844 */ /* 0x0003e20000004200 */
        /* <DEDUP_REMOVED lines=21> */
.L_x_87:
[----:B------:R-:W-:Y:S05]  /*f0f0*/  BSYNC B0 ;  /* 0x0000000000007941 */ /* 0x000fea0003800000 */
.L_x_86:
[----:B------:R-:W-:Y:S06]  /*f100*/  BAR.SYNC.DEFER_BLOCKING 0x1, 0x100 ;  /* 0x0044000000007b1d */ /* 0x000fec0000010000 */
[----:B------:R-:W-:Y:S05]  /*f110*/  @!P1 BRA `(.L_x_88) ;  /* 0x0000000000049947 */ /* 0x000fea0003800000 */
[----:B------:R-:W-:Y:S01]  /*f120*/  BPT.TRAP 0x1 ;  /* 0x000000040000795c */ /* 0x000fe20000300000 */
.L_x_88:
        /* <DEDUP_REMOVED lines=9> */
.L_x_89:
[----:B------:R-:W2:Y:S02]  /*f1c0*/  SYNCS.PHASECHK.TRANS64.TRYWAIT P3, [UR43+0x384c0], R20 ;  /* 0x0384c014ff0075a7 */ /* 0x000ea4000806016b */
[----:B--2---:R-:W-:Y:S05]  /*f1d0*/  @!P3 BRA `(.L_x_90) ;  /* 0x000000b4006cb947 */ /* 0x004fea0003800000 */
.L_x_359:
        /* <DEDUP_REMOVED lines=24> */
[-C--:B---3--:R-:W-:Y:S01]  /*f360*/  FMUL R15, R14, R2.reuse ;  /* 0x000000020e0f7220 */ /* 0x088fe20000400000 */
[--C-:B------:R-:W-:Y:S02]  /*f370*/  HADD2.F32 R14, -RZ, R8.reuse.H1_H1 ;  /* 0x30000008ff0e7230 */ /* 0x100fe40000004100 */
[----:B----4-:R-:W-:Y:S01]  /*f380*/  FMUL R17, R12, R2 ;  /* 0x000000020c117220 */ /* 0x010fe20000400000 */
[----:B------:R-:W-:Y:S02]  /*f390*/  HADD2.F32 R12, -RZ, R8.H0_H0 ;  /* 0x20000008ff0c7230 */ /* 0x000fe40000004100 */
[----:B------:R-:W-:Y:S01]  /*f3a0*/  FFMA R15, R14, R0, R15 ;  /* 0x000000000e0f7223 */ /* 0x000fe2000000000f */
[----:B-----5:R-:W-:-:S02]  /*f3b0*/  FMUL R19, R19, R2 ;  /* 0x0000000213137220 */ /* 0x020fc40000400000 */
[-C--:B------:R-:W-:Y:S01]  /*f3c0*/  FFMA R12, R12, R0.reuse, R13 ;  /* 0x000000000c0c7223 */ /* 0x080fe2000000000d */
[-C--:B------:R-:W-:Y:S01]  /*f3d0*/  FFMA R13, R16, R0.reuse, R17 ;  /* 0x00000000100d7223 */ /* 0x080fe20000000011 */
[----:B------:R-:W-:Y:S01]  /*f3e0*/  FFMA R14, R18, R0, R19 ;  /* 0x00000000120e7223 */ /* 0x000fe20000000013 */
[--C-:B------:R-:W-:Y:S02]  /*f3f0*/  HADD2.F32 R16, -RZ, R10.reuse.H0_H0 ;  /* 0x2000000aff107230 */ /* 0x100fe40000004100 */
[-C--:B------:R-:W-:Y:S01]  /*f400*/  FMUL R17, R24, R2.reuse ;  /* 0x0000000218117220 */ /* 0x080fe20000400000 */
[----:B------:R-:W-:Y:S02]  /*f410*/  HADD2.F32 R18, -RZ, R10.H1_H1 ;  /* 0x3000000aff127230 */ /* 0x000fe40000004100 */
[----:B------:R-:W-:Y:S01]  /*f420*/  FMUL R19, R22, R2 ;  /* 0x0000000216137220 */ /* 0x000fe20000400000 */
[--C-:B------:R-:W-:Y:S02]  /*f430*/  HADD2.F32 R22, -RZ, R11.reuse.H0_H0 ;  /* 0x2000000bff167230 */ /* 0x100fe40000004100 */
[----:B------:R-:W-:Y:S01]  /*f440*/  FFMA R17, R16, R0, R17 ;  /* 0x0000000010117223 */ /* 0x000fe20000000011 */
[----:B------:R-:W-:-:S02]  /*f450*/  HADD2.F32 R24, -RZ, R11.H1_H1 ;  /* 0x3000000bff187230 */ /* 0x000fc40000004100 */
[----:B------:R-:W-:Y:S01]  /*f460*/  FMUL R21, R21, R2 ;  /* 0x0000000215157220 */ /* 0x000fe20000400000 */
[----:B------:R-:W-:Y:S01]  /*f470*/  FFMA R16, R18, R0, R19 ;  /* 0x0000000012107223 */ /* 0x000fe20000000013 */
[----:B------:R-:W-:Y:S01]  /*f480*/  F2FP.F16.F32.PACK_AB R13, R14, R13 ;  /* 0x0000000d0e0d723e */ /* 0x000fe200000000ff */
[----:B------:R-:W-:Y:S01]  /*f490*/  FMUL R25, R25, R2 ;  /* 0x0000000219197220 */ /* 0x000fe20000400000 */
[----:B------:R-:W-:Y:S01]  /*f4a0*/  FFMA R21, R22, R0, R21 ;  /* 0x0000000016157223 */ /* 0x000fe20000000015 */
[--C-:B------:R-:W-:Y:S01]  /*f4b0*/  HADD2.F32 R22, -RZ, R4.reuse.H0_H0 ;  /* 0x20000004ff167230 */ /* 0x100fe20000004100 */
[----:B------:R-:W-:Y:S01]  /*f4c0*/  F2FP.F16.F32.PACK_AB R12, R15, R12 ;  /* 0x0000000c0f0c723e */ /* 0x000fe200000000ff */
[----:B------:R-:W-:Y:S01]  /*f4d0*/  FFMA R18, R24, R0, R25 ;  /* 0x0000000018127223 */ /* 0x000fe20000000019 */
[-C--:B------:R-:W-:Y:S01]  /*f4e0*/  FMUL R19, R28, R2.reuse ;  /* 0x000000021c137220 */ /* 0x080fe20000400000 */
[----:B------:R-:W-:Y:S01]  /*f4f0*/  HADD2.F32 R24, -RZ, R4.H1_H1 ;  /* 0x30000004ff187230 */ /* 0x000fe20000004100 */
[----:B------:R-:W-:Y:S01]  /*f500*/  F2FP.F16.F32.PACK_AB R14, R16, R17 ;  /* 0x00000011100e723e */ /* 0x000fe200000000ff */
[----:B------:R-:W-:Y:S01]  /*f510*/  FMUL R25, R27, R2 ;  /* 0x000000021b197220 */ /* 0x000fe20000400000 */
[----:B------:R-:W-:-:S02]  /*f520*/  HADD2.F32 R28, -RZ, R5.H1_H1 ;  /* 0x30000005ff1c7230 */ /* 0x000fc40000004100 */
[----:B------:R-:W-:Y:S01]  /*f530*/  FFMA R19, R22, R0, R19 ;  /* 0x0000000016137223 */ /* 0x000fe20000000013 */
[----:B------:R-:W-:Y:S01]  /*f540*/  F2FP.F16.F32.PACK_AB R15, R18, R21 ;  /* 0x00000015120f723e */ /* 0x000fe200000000ff */
[----:B------:R-:W-:Y:S01]  /*f550*/  FMUL R27, R26, R2 ;  /* 0x000000021a1b7220 */ /* 0x000fe20000400000 */
[----:B------:R-:W-:Y:S02]  /*f560*/  HADD2.F32 R26, -RZ, R5.H0_H0 ;  /* 0x20000005ff1a7230 */ /* 0x000fe40000004100 */
[----:B------:R-:W-:Y:S01]  /*f570*/  FFMA R22, R24, R0, R25 ;  /* 0x0000000018167223 */ /* 0x000fe20000000019 */
[----:B------:R-:W-:Y:S01]  /*f580*/  FMUL R29, R29, R2 ;  /* 0x000000021d1d7220 */ /* 0x000fe20000400000 */
[----:B------:R1:W-:Y:S01]  /*f590*/  STSM.16.MT88.4 [R3+0x34000], R12 ;  /* 0x0340000c03007844 */ /* 0x0003e20000004200 */
[-C--:B------:R-:W-:Y:S01]  /*f5a0*/  FFMA R27, R26, R0.reuse, R27 ;  /* 0x000000001a1b7223 */ /* 0x080fe2000000001b */
[--C-:B------:R-:W-:Y:S02]  /*f5b0*/  HADD2.F32 R26, -RZ, R6.reuse.H0_H0 ;  /* 0x20000006ff1a7230 */ /* 0x100fe40000004100 */
        /* <DEDUP_REMOVED lines=11> */
[----:B------:R-:W-:Y:S02]  /*f670*/  FMUL R33, R33, R2 ;  /* 0x0000000221217220 */ /* 0x000fe40000400000 */
[-C--:B------:R-:W-:Y:S02]  /*f680*/  FFMA R31, R30, R0.reuse, R31 ;  /* 0x000000001e1f7223 */ /* 0x080fe4000000001f */
        /* <DEDUP_REMOVED lines=22> */
.L_x_92:
[----:B------:R-:W-:Y:S05]  /*f7f0*/  BSYNC B0 ;  /* 0x0000000000007941 */ /* 0x000fea0003800000 */
.L_x_91:
[----:B------:R-:W-:Y:S06]  /*f800*/  BAR.SYNC.DEFER_BLOCKING 0x1, 0x100 ;  /* 0x0044000000007b1d */ /* 0x000fec0000010000 */
[----:B------:R-:W-:Y:S05]  /*f810*/  @!P1 BRA `(.L_x_93) ;  /* 0x0000000000049947 */ /* 0x000fea0003800000 */
[----:B------:R-:W-:Y:S01]  /*f820*/  BPT.TRAP 0x1 ;  /* 0x000000040000795c */ /* 0x000fe20000300000 */
.L_x_93:
        /* <DEDUP_REMOVED lines=9> */
.L_x_94:
[----:B------:R-:W2:Y:S02]  /*f8c0*/  SYNCS.PHASECHK.TRANS64.TRYWAIT P3, [UR43+0x384c8], R20 ;  /* 0x0384c814ff0075a7 */ /* 0x000ea4000806016b */
[----:B--2---:R-:W-:Y:S05]  /*f8d0*/  @!P3 BRA `(.L_x_95) ;  /* 0x000000ac00c4b947 */ /* 0x004fea0003800000 */
.L_x_360:
        /* <DEDUP_REMOVED lines=29> */
[----:B------:R-:W-:Y:S01]  /*fab0*/  FFMA R14, R18, R0, R75 ;  /* 0x00000000120e7223 */ /* 0x000fe2000000004b */
[----:B------:R-:W-:Y:S01]  /*fac0*/  FMUL R15, R76, R2 ;  /* 0x000000024c0f7220 */ /* 0x000fe20000400000 */
        /* <DEDUP_REMOVED lines=20> */
[----:B------:R-:W-:Y:S01]  /*fc10*/  F2FP.F16.F32.PACK_AB R13, R14, R13 ;  /* 0x0000000d0e0d723e */ /* 0x000fe200000000ff */
[-C--:B------:R-:W-:Y:S01]  /*fc20*/  FFMA R26, R28, R0.reuse, R85 ;  /* 0x000000001c1a7223 */ /* 0x080fe20000000055 */
        /* <DEDUP_REMOVED lines=28> */
.L_x_97:
[----:B------:R-:W-:Y:S05]  /*fdf0*/  BSYNC B0 ;  /* 0x0000000000007941 */ /* 0x000fea0003800000 */
.L_x_96:
[----:B------:R-:W-:Y:S06]  /*fe00*/  BAR.SYNC.DEFER_BLOCKING 0x1, 0x100 ;  /* 0x0044000000007b1d */ /* 0x000fec0000010000 */
[----:B------:R-:W-:Y:S05]  /*fe10*/  @!P1 BRA `(.L_x_98) ;  /* 0x0000000000049947 */ /* 0x000fea0003800000 */
[----:B------:R-:W-:Y:S01]  /*fe20*/  BPT.TRAP 0x1 ;  /* 0x000000040000795c */ /* 0x000fe20000300000 */
.L_x_98:
        /* <DEDUP_REMOVED lines=9> */
.L_x_99:
[----:B------:R-:W2:Y:S02]  /*fec0*/  SYNCS.PHASECHK.TRANS64.TRYWAIT P3, [UR43+0x384b0], R157 ;  /* 0x0384b09dff0075a7 */ /* 0x000ea4000806016b */
[----:B--2---:R-:W-:Y:S05]  /*fed0*/  @!P3 BRA `(.L_x_100) ;  /* 0x000000a8005cb947 */ /* 0x004fea0003800000 */
.L_x_361:
        /* <DEDUP_REMOVED lines=26> */
[-C--:B----4-:R-:W-:Y:S01]  /*10080*/  FMUL R17, R12, R2.reuse ;  /* 0x000000020c117220 */ /* 0x090fe20000400000 */
[----:B------:R-:W-:Y:S02]  /*10090*/  HADD2.F32 R12, -RZ, R8.H0_H0 ;  /* 0x20000008ff0c7230 */ /* 0x000fe40000004100 */
[----:B-----5:R-:W-:Y:S01]  /*100a0*/  FMUL R19, R19, R2 ;  /* 0x0000000213137220 */ /* 0x020fe20000400000 */
[----:B------:R-:W-:-:S02]  /*100b0*/  FFMA R17, R16, R0, R17 ;  /* 0x0000000010117223 */ /* 0x000fc40000000011 */
        /* <DEDUP_REMOVED lines=14> */
[-C--:B------:R-:W-:Y:S01]  /*101a0*/  FFMA R21, R22, R0.reuse, R21 ;  /* 0x0000000016157223 */ /* 0x080fe20000000015 */
        /* <DEDUP_REMOVED lines=52> */
.L_x_102:
[----:B------:R-:W-:Y:S05]  /*104f0*/  BSYNC B0 ;  /* 0x0000000000007941 */ /* 0x000fea0003800000 */
.L_x_101:
[----:B------:R-:W-:Y:S06]  /*10500*/  BAR.SYNC.DEFER_BLOCKING 0x1, 0x100 ;  /* 0x0044000000007b1d */ /* 0x000fec0000010000 */
[----:B------:R-:W-:Y:S05]  /*10510*/  @!P1 BRA `(.L_x_103) ;  /* 0x0000000000049947 */ /* 0x000fea0003800000 */
[----:B------:R-:W-:Y:S01]  /*10520*/  BPT.TRAP 0x1 ;  /* 0x000000040000795c */ /* 0x000fe20000300000 */
.L_x_103:
        /* <DEDUP_REMOVED lines=9> */
.L_x_104:
[----:B------:R-:W2:Y:S02]  /*105c0*/  SYNCS.PHASECHK.TRANS64.TRYWAIT P3, [UR43+0x384b8], R157 ;  /* 0x0384b89dff0075a7 */ /* 0x000ea4000806016b */
[----:B--2---:R-:W-:Y:S05]  /*105d0*/  @!P3 BRA `(.L_x_105) ;  /* 0x000000a000b4b947 */ /* 0x004fea0003800000 */
.L_x_362:
        /* <DEDUP_REMOVED lines=81> */
.L_x_107:
[----:B------:R-:W-:Y:S05]  /*10af0*/  BSYNC B0 ;  /* 0x0000000000007941 */ /* 0x000fea0003800000 */
.L_x_106:
[----:B------:R-:W-:Y:S06]  /*10b00*/  BAR.SYNC.DEFER_BLOCKING 0x1, 0x100 ;  /* 0x0044000000007b1d */ /* 0x000fec0000010000 */
[----:B------:R-:W-:Y:S05]  /*10b10*/  @!P1 BRA `(.L_x_108) ;  /* 0x0000000000049947 */ /* 0x000fea0003800000 */
[----:B------:R-:W-:Y:S01]  /*10b20*/  BPT.TRAP 0x1 ;  /* 0x000000040000795c */ /* 0x000fe20000300000 */
.L_x_108:
        /* <DEDUP_REMOVED lines=9> */
.L_x_109:
[----:B------:R-:W2:Y:S02]  /*10bc0*/  SYNCS.PHASECHK.TRANS64.TRYWAIT P3, [UR43+0x384c0], R157 ;  /* 0x0384c09dff0075a7 */ /* 0x000ea4000806016b */
[----:B--2---:R-:W-:Y:S05]  /*10bd0*/  @!P3 BRA `(.L_x_110) ;  /* 0x0000009c004cb947 */ /* 0x004fea0003800000 */
.L_x_363:
        /* <DEDUP_REMOVED lines=97> */
.L_x_112:
[----:B------:R-:W-:Y:S05]  /*111f0*/  BSYNC B0 ;  /* 0x0000000000007941 */ /* 0x000fea0003800000 */
.L_x_111:
[----:B------:R-:W-:Y:S06]  /*11200*/  BAR.SYNC.DEFER_BLOCKING 0x1, 0x100 ;  /* 0x0044000000007b1d */ /* 0x000fec0000010000 */
[----:B------:R-:W-:Y:S05]  /*11210*/  @!P1 BRA `(.L_x_113) ;  /* 0x0000000000049947 */ /* 0x000fea0003800000 */
[----:B------:R-:W-:Y:S01]  /*11220*/  BPT.TRAP 0x1 ;  /* 0x000000040000795c */ /* 0x000fe20000300000 */
.L_x_113:
        /* <DEDUP_REMOVED lines=9> */
.L_x_114:
[----:B------:R-:W2:Y:S02]  /*112c0*/  SYNCS.PHASECHK.TRANS64.TRYWAIT P3, [UR43+0x384c8], R157 ;  /* 0x0384c89dff0075a7 */ /* 0x000ea4000806016b */
[----:B--2---:R-:W-:Y:S05]  /*112d0*/  @!P3 BRA `(.L_x_115) ;  /* 0x0000009400a4b947 */ /* 0x004fea0003800000 */
.L_x_364:
        /* <DEDUP_REMOVED lines=81> */
.L_x_117:
[----:B------:R-:W-:Y:S05]  /*117f0*/  BSYNC B0 ;  /* 0x0000000000007941 */ /* 0x000fea0003800000 */
.L_x_116:
[----:B------:R-:W-:Y:S06]  /*11800*/  BAR.SYNC.DEFER_BLOCKING 0x1, 0x100 ;  /* 0x0044000000007b1d */ /* 0x000fec0000010000 */
[----:B------:R-:W-:Y:S05]  /*11810*/  @!P1 BRA `(.L_x_118) ;  /* 0x0000000000049947 */ /* 0x000fea0003800000 */
[----:B------:R-:W-:Y:S01]  /*11820*/  BPT.TRAP 0x1 ;  /* 0x000000040000795c */ /* 0x000fe20000300000 */
.L_x_118:
        /* <DEDUP_REMOVED lines=9> */
.L_x_119:
[----:B------:R-:W2:Y:S02]  /*118c0*/  SYNCS.PHASECHK.TRANS64.TRYWAIT P3, [UR43+0x384b0], R20 ;  /* 0x0384b014ff0075a7 */ /* 0x000ea4000806016b */
[----:B--2---:R-:W-:Y:S05]  /*118d0*/  @!P3 BRA `(.L_x_120) ;  /* 0x00000090003cb947 */ /* 0x004fea0003800000 */
.L_x_365:
        /* <DEDUP_REMOVED lines=97> */
.L_x_122:
[----:B------:R-:W-:Y:S05]  /*11ef0*/  BSYNC B0 ;  /* 0x0000000000007941 */ /* 0x000fea0003800000 */
.L_x_121:
[----:B------:R-:W-:Y:S06]  /*11f00*/  BAR.SYNC.DEFER_BLOCKING 0x1, 0x100 ;  /* 0x0044000000007b1d */ /* 0x000fec0000010000 */
[----:B------:R-:W-:Y:S05]  /*11f10*/  @!P1 BRA `(.L_x_123) ;  /* 0x0000000000049947 */ /* 0x000fea0003800000 */
[----:B------:R-:W-:Y:S01]  /*11f20*/  BPT.TRAP 0x1 ;  /* 0x000000040000795c */ /* 0x000fe20000300000 */
.L_x_123:
        /* <DEDUP_REMOVED lines=9> */
.L_x_124:
[----:B------:R-:W2:Y:S02]  /*11fc0*/  SYNCS.PHASECHK.TRANS64.TRYWAIT P3, [UR43+0x384b8], R20 ;  /* 0x0384b814ff0075a7 */ /* 0x000ea4000806016b */
[----:B--2---:R-:W-:Y:S05]  /*11fd0*/  @!P3 BRA `(.L_x_125) ;  /* 0x000000880094b947 */ /* 0x004fea0003800000 */
.L_x_366:
        /* <DEDUP_REMOVED lines=81> */
.L_x_127:
[----:B------:R-:W-:Y:S05]  /*124f0*/  BSYNC B0 ;  /* 0x0000000000007941 */ /* 0x000fea0003800000 */
.L_x_126:
[----:B------:R-:W-:Y:S06]  /*12500*/  BAR.SYNC.DEFER_BLOCKING 0x1, 0x100 ;  /* 0x0044000000007b1d */ /* 0x000fec0000010000 */
[----:B------:R-:W-:Y:S05]  /*12510*/  @!P1 BRA `(.L_x_128) ;  /* 0x0000000000049947 */ /* 0x000fea0003800000 */
[----:B------:R-:W-:Y:S01]  /*12520*/  BPT.TRAP 0x1 ;  /* 0x000000040000795c */ /* 0x000fe20000300000 */
.L_x_128:
        /* <DEDUP_REMOVED lines=9> */
.L_x_129:
[----:B------:R-:W2:Y:S02]  /*125c0*/  SYNCS.PHASECHK.TRANS64.TRYWAIT P3, [UR43+0x384c0], R20 ;  /* 0x0384c014ff0075a7 */ /* 0x000ea4000806016b */
[----:B--2---:R-:W-:Y:S05]  /*125d0*/  @!P3 BRA `(.L_x_130) ;  /* 0x00000084002cb947 */ /* 0x004fea0003800000 */
.L_x_367:
        /* <DEDUP_REMOVED lines=17> */
[----:B------:R-:W-:Y:S04]  /*126f0*/  @P0 LDSM.16.MT88.4 R8, [R3+0x34000] ;  /* 0x034000000308083b */ /* 0x000fe80000004200 */
[----:B------:R-:W1:Y:S01]  /*12700*/  @P0 LDSM.16.MT88.4 R4, [R3+0x34800] ;  /* 0x034800000304083b */ /* 0x000e620000004200 */
[----:B------:R-:W-:Y:S05]  /*12710*/  WARPSYNC.ALL ;  /* 0x0000000000007948 */ /* 0x000fea0003800000 */
[----:B------:R-:W-:Y:S01]  /*12720*/  BSSY B0, `(.L_x_131) ;  /* 0x000004d000007945 */ /* 0x000fe20003800000 */
[----:B-1----:R-:W-:-:S02]  /*12730*/  HADD2.F32 R30, -RZ, R7.H0_H0 ;  /* 0x20000007ff1e7230 */ /* 0x002fc40000004100 */
[----:B------:R-:W-:Y:S02]  /*12740*/  HADD2.F32 R32, -RZ, R7.H1_H1 ;  /* 0x30000007ff207230 */ /* 0x000fe40000004100 */
[-C--:B--2---:R-:W-:Y:S01]  /*12750*/  FMUL R13, R13, R2.reuse ;  /* 0x000000020d0d7220 */ /* 0x084fe20000400000 */
[-C--:B---3--:R-:W-:Y:S01]  /*12760*/  FMUL R15, R15, R2.reuse ;  /* 0x000000020f0f7220 */ /* 0x088fe20000400000 */
[-C--:B----4-:R-:W-:Y:S01]  /*12770*/  FMUL R17, R17, R2.reuse ;  /* 0x0000000211117220 */ /* 0x090fe20000400000 */
[-C--:B-----5:R-:W-:Y:S01]  /*12780*/  FMUL R19, R19, R2.reuse ;  /* 0x0000000213137220 */ /* 0x0a0fe20000400000 */
[-C--:B------:R-:W-:Y:S01]  /*12790*/  FMUL R21, R21, R2.reuse ;  /* 0x0000000215157220 */ /* 0x080fe20000400000 */
[-C--:B------:R-:W-:Y:S01]  /*127a0*/  FMUL R25, R25, R2.reuse ;  /* 0x0000000219197220 */ /* 0x080fe20000400000 */
[-C--:B------:R-:W-:Y:S01]  /*127b0*/  FMUL R27, R27, R2.reuse ;  /* 0x000000021b1b7220 */ /* 0x080fe20000400000 */
[-C--:B------:R-:W-:Y:S01]  /*127c0*/  FMUL R29, R29, R2.reuse ;  /* 0x000000021d1d7220 */ /* 0x080fe20000400000 */
[----:B------:R-:W-:Y:S01]  /*127d0*/  FMUL R31, R28, R2 ;  /* 0x000000021c1f7220 */ /* 0x000fe20000400000 */
[----:B------:R-:W-:-:S02]  /*127e0*/  HADD2.F32 R28, -RZ, R5.H0_H0 ;  /* 0x20000005ff1c7230 */ /* 0x000fc40000004100 */
[-C--:B------:R-:W-:Y:S01]  /*127f0*/  FMUL R33, R26, R2.reuse ;  /* 0x000000021a217220 */ /* 0x080fe20000400000 */
[--C-:B------:R-:W-:Y:S02]  /*12800*/  HADD2.F32 R26, -RZ, R4.reuse.H1_H1 ;  /* 0x30000004ff1a7230 */ /* 0x100fe40000004100 */
[-C--:B------:R-:W-:Y:S01]  /*12810*/  FMUL R35, R24, R2.reuse ;  /* 0x0000000218237220 */ /* 0x080fe20000400000 */
[----:B------:R-:W-:Y:S02]  /*12820*/  HADD2.F32 R24, -RZ, R4.H0_H0 ;  /* 0x20000004ff187230 */ /* 0x000fe40000004100 */
[----:B------:R-:W-:Y:S01]  /*12830*/  FMUL R37, R12, R2 ;  /* 0x000000020c257220 */ /* 0x000fe20000400000 */
[----:B------:R-:W-:Y:S02]  /*12840*/  HADD2.F32 R12, -RZ, R8.H0_H0 ;  /* 0x20000008ff0c7230 */ /* 0x000fe40000004100 */
[-C--:B------:R-:W-:Y:S01]  /*12850*/  FFMA R35, R28, R0.reuse, R35 ;  /* 0x000000001c237223 */ /* 0x080fe20000000023 */
[----:B------:R-:W-:Y:S01]  /*12860*/  FFMA R31, R24, R0, R31 ;  /* 0x00000000181f7223 */ /* 0x000fe2000000001f */
[----:B------:R-:W-:Y:S01]  /*12870*/  FMUL R39, R22, R2 ;  /* 0x0000000216277220 */ /* 0x000fe20000400000 */
[----:B------:R-:W-:-:S02]  /*12880*/  HADD2.F32 R22, -RZ, R10.H1_H1 ;  /* 0x3000000aff167230 */ /* 0x000fc40000004100 */
[----:B------:R-:W-:Y:S01]  /*12890*/  FFMA R13, R12, R0, R13 ;  /* 0x000000000c0d7223 */ /* 0x000fe2000000000d */
[----:B------:R-:W-:Y:S02]  /*128a0*/  HADD2.F32 R12, -RZ, R8.H1_H1 ;  /* 0x30000008ff0c7230 */ /* 0x000fe40000004100 */
[-C--:B------:R-:W-:Y:S01]  /*128b0*/  FMUL R41, R18, R2.reuse ;  /* 0x0000000212297220 */ /* 0x080fe20000400000 */
[----:B------:R-:W-:Y:S02]  /*128c0*/  HADD2.F32 R18, -RZ, R10.H0_H0 ;  /* 0x2000000aff127230 */ /* 0x000fe40000004100 */
[----:B------:R-:W-:Y:S02]  /*128d0*/  HADD2.F32 R28, -RZ, R6.H1_H1 ;  /* 0x30000006ff1c7230 */ /* 0x000fe40000004100 */
[----:B------:R-:W-:Y:S01]  /*128e0*/  FMUL R43, R16, R2 ;  /* 0x00000002102b7220 */ /* 0x000fe20000400000 */
[----:B------:R-:W-:Y:S02]  /*128f0*/  HADD2.F32 R16, -RZ, R9.H1_H1 ;  /* 0x30000009ff107230 */ /* 0x000fe40000004100 */
[----:B------:R-:W-:Y:S01]  /*12900*/  FFMA R21, R18, R0, R21 ;  /* 0x0000000012157223 */ /* 0x000fe20000000015 */
[----:B------:R-:W-:-:S02]  /*12910*/  HADD2.F32 R18, -RZ, R11.H0_H0 ;  /* 0x2000000bff127230 */ /* 0x000fc40000004100 */
[----:B------:R-:W-:Y:S01]  /*12920*/  FMUL R45, R14, R2 ;  /* 0x000000020e2d7220 */ /* 0x000fe20000400000 */
[----:B------:R-:W-:Y:S02]  /*12930*/  HADD2.F32 R14, -RZ, R9.H0_H0 ;  /* 0x20000009ff0e7230 */ /* 0x000fe40000004100 */
[-C--:B------:R-:W-:Y:S01]  /*12940*/  FFMA R12, R12, R0.reuse, R15 ;  /* 0x000000000c0c7223 */ /* 0x080fe2000000000f */
[----:B------:R-:W-:Y:S02]  /*12950*/  HADD2.F32 R24, -RZ, R5.H1_H1 ;  /* 0x30000005ff187230 */ /* 0x000fe40000004100 */
[-C--:B------:R-:W-:Y:S01]  /*12960*/  FFMA R27, R18, R0.reuse, R27 ;  /* 0x00000000121b7223 */ /* 0x080fe2000000001b */
[-C--:B------:R-:W-:Y:S01]  /*12970*/  FFMA R43, R30, R0.reuse, R43 ;  /* 0x000000001e2b7223 */ /* 0x080fe2000000002b */
[-C--:B------:R-:W-:Y:S01]  /*12980*/  FFMA R17, R14, R0.reuse, R17 ;  /* 0x000000000e117223 */ /* 0x080fe20000000011 */
[-C--:B------:R-:W-:Y:S01]  /*12990*/  FFMA R14, R16, R0.reuse, R19 ;  /* 0x00000000100e7223 */ /* 0x080fe20000000013 */
[----:B------:R-:W-:Y:S01]  /*129a0*/  FFMA R16, R22, R0, R25 ;  /* 0x0000000016107223 */ /* 0x000fe20000000019 */
[----:B------:R-:W-:-:S02]  /*129b0*/  HADD2.F32 R22, -RZ, R11.H1_H1 ;  /* 0x3000000bff167230 */ /* 0x000fc40000004100 */
[-C--:B------:R-:W-:Y:S01]  /*129c0*/  FFMA R24, R24, R0.reuse, R37 ;  /* 0x0000000018187223 */ /* 0x080fe20000000025 */
[----:B------:R-:W-:Y:S02]  /*129d0*/  F2FP.F16.F32.PACK_AB R12, R12, R13 ;  /* 0x0000000d0c0c723e */ /* 0x000fe400000000ff */
[----:B------:R-:W-:Y:S01]  /*129e0*/  F2FP.F16.F32.PACK_AB R13, R14, R17 ;  /* 0x000000110e0d723e */ /* 0x000fe200000000ff */
[-C--:B------:R-:W-:Y:S01]  /*129f0*/  FFMA R18, R22, R0.reuse, R29 ;  /* 0x0000000016127223 */ /* 0x080fe2000000001d */
[-C--:B------:R-:W-:Y:S01]  /*12a00*/  FFMA R22, R26, R0.reuse, R33 ;  /* 0x000000001a167223 */ /* 0x080fe20000000021 */
[----:B------:R-:W-:Y:S01]  /*12a10*/  HADD2.F32 R26, -RZ, R6.H0_H0 ;  /* 0x20000006ff1a7230 */ /* 0x000fe20000004100 */
[----:B------:R-:W-:Y:S02]  /*12a20*/  F2FP.F16.F32.PACK_AB R14, R16, R21 ;  /* 0x00000015100e723e */ /* 0x000fe400000000ff */
[----:B------:R-:W-:Y:S02]  /*12a30*/  F2FP.F16.F32.PACK_AB R15, R18, R27 ;  /* 0x0000001b120f723e */ /* 0x000fe400000000ff */
[-C--:B------:R-:W-:Y:S01]  /*12a40*/  FFMA R39, R26, R0.reuse, R39 ;  /* 0x000000001a277223 */ /* 0x080fe20000000027 */
[-C--:B------:R-:W-:Y:S01]  /*12a50*/  FFMA R26, R28, R0.reuse, R41 ;  /* 0x000000001c1a7223 */ /* 0x080fe20000000029 */
[----:B------:R-:W-:Y:S01]  /*12a60*/  FFMA R28, R32, R0, R45 ;  /* 0x00000000201c7223 */ /* 0x000fe2000000002d */
[----:B------:R-:W-:Y:S01]  /*12a70*/  F2FP.F16.F32.PACK_AB R40, R22, R31 ;  /* 0x0000001f1628723e */ /* 0x000fe200000000ff */
[----:B------:R1:W-:Y:S01]  /*12a80*/  STSM.16.MT88.4 [R3+0x34000], R12 ;  /* 0x0340000c03007844 */ /* 0x0003e20000004200 */
        /* <DEDUP_REMOVED lines=22> */
.L_x_132:
[----:B------:R-:W-:Y:S05]  /*12bf0*/  BSYNC B0 ;  /* 0x0000000000007941 */ /* 0x000fea0003800000 */
.L_x_131:
[----:B------:R-:W-:Y:S06]  /*12c00*/  BAR.SYNC.DEFER_BLOCKING 0x1, 0x100 ;  /* 0x0044000000007b1d */ /* 0x000fec0000010000 */
[----:B------:R-:W-:Y:S05]  /*12c10*/  @!P1 BRA `(.L_x_133) ;  /* 0x0000000000049947 */ /* 0x000fea0003800000 */
[----:B------:R-:W-:Y:S01]  /*12c20*/  BPT.TRAP 0x1 ;  /* 0x000000040000795c */ /* 0x000fe20000300000 */
.L_x_133:
        /* <DEDUP_REMOVED lines=9> */
.L_x_134:
[----:B------:R-:W2:Y:S02]  /*12cc0*/  SYNCS.PHASECHK.TRANS64.TRYWAIT P3, [UR43+0x384c8], R20 ;  /* 0x0384c814ff0075a7 */ /* 0x000ea4000806016b */
[----:B--2---:R-:W-:Y:S05]  /*12cd0*/  @!P3 BRA `(.L_x_135) ;  /* 0x0000007c0084b947 */ /* 0x004fea0003800000 */
.L_x_368:
[----:B------:R-:W-:Y:S05]  /*12ce0*/  @P0 WARPSYNC.ALL ;  /* 0x0000000000000948 */ /* 0x000fea0003800000 */
[----:B------:R-:W2:Y:S01]  /*12cf0*/  @P0 LDSM.16.MT88.4 R8, [R3+0x36000] ;  /* 0x036000000308083b */ /* 0x000ea20000004200 */
[-C--:B------:R-:W-:Y:S01]  /*12d00*/  FMUL R136, R136, R2.reuse ;  /* 0x0000000288887220 */ /* 0x080fe20000400000 */
[-C--:B-1----:R-:W-:Y:S01]  /*12d10*/  FMUL R12, R137, R2.reuse ;  /* 0x00000002890c7220 */ /* 0x082fe20000400000 */
        /* <DEDUP_REMOVED lines=35> */
[--C-:B------:R-:W-:Y:S02]  /*12f50*/  HADD2.F32 R27, -RZ, R4.reuse.H0_H0 ;  /* 0x20000004ff1b7230 */ /* 0x100fe40000004100 */
[-C--:B------:R-:W-:Y:S01]  /*12f60*/  FFMA R31, R31, R0.reuse, R146 ;  /* 0x000000001f1f7223 */ /* 0x080fe20000000092 */
[----:B------:R-:W-:Y:S02]  /*12f70*/  HADD2.F32 R29, -RZ, R4.H1_H1 ;  /* 0x30000004ff1d7230 */ /* 0x000fe40000004100 */
[-C--:B------:R-:W-:Y:S01]  /*12f80*/  FFMA R37, R37, R0.reuse, R150 ;  /* 0x0000000025257223 */ /* 0x080fe20000000096 */
[----:B------:R-:W-:Y:S02]  /*12f90*/  HADD2.F32 R5, -RZ, R5.H1_H1 ;  /* 0x30000005ff057230 */ /* 0x000fe40000004100 */
        /* <DEDUP_REMOVED lines=34> */
[----:B------:R2:W-:Y:S02]  /*131c0*/  UTMASTG.2D [UR8], [UR58] ;  /* 0x000000083a0073b5 */ /* 0x0005e40008008000 */
[----:B--2---:R0:W-:Y:S02]  /*131d0*/  UTMACMDFLUSH ;  /* 0x00000000000079b7 */ /* 0x0041e40000000000 */
.L_x_137:
[----:B------:R-:W-:Y:S05]  /*131e0*/  BSYNC B0 ;  /* 0x0000000000007941 */ /* 0x000fea0003800000 */
.L_x_136:
[----:B------:R-:W-:Y:S04]  /*131f0*/  BSSY B0, `(.L_x_138) ;  /* 0x0000003000007945 */ /* 0x000fe80003800000 */
[----:B------:R-:W-:Y:S05]  /*13200*/  @!P2 BRA `(.L_x_139) ;  /* 0x000000000004a947 */ /* 0x000fea0003800000 */
[----:B------:R-:W-:-:S04]  /*13210*/  DEPBAR.LE SB0, 0x1 ;  /* 0x000080400000791a */ /* 0x000fc80000000000 */
.L_x_139:
[----:B------:R-:W-:Y:S05]  /*13220*/  BSYNC B0 ;  /* 0x0000000000007941 */ /* 0x000fea0003800000 */
.L_x_138:
[----:B------:R-:W-:Y:S06]  /*13230*/  BAR.SYNC.DEFER_BLOCKING 0x1, 0x100 ;  /* 0x0044000000007b1d */ /* 0x000fec0000010000 */
[----:B------:R-:W-:Y:S05]  /*13240*/  @!P1 BRA `(.L_x_140) ;  /* 0x0000000000049947 */ /* 0x000fea0003800000 */
[----:B------:R-:W-:Y:S01]  /*13250*/  BPT.TRAP 0x1 ;  /* 0x000000040000795c */ /* 0x000fe20000300000 */
.L_x_140:
[----:B------:R-:W-:Y:S02]  /*13260*/  UIADD3 UR4, UR7, 0x1, URZ ;  /* 0x0000000107047890 */ /* 0x000fe4000fffe03f */
[----:B------:R-:W-:Y:S02]  /*13270*/  UISETP.NE.AND UP1, UPT, UR47, 0x3, UPT ;  /* 0x000000032f00788c */ /* 0x000fe4000bf25270 */
[----:B------:R-:W-:-:S04]  /*13280*/  UISETP.NE.AND UP0, UPT, UR4, 0x4, UPT ;  /* 0x000000040400788c */ /* 0x000fc8000bf05270 */
[----:B------:R-:W-:Y:S01]  /*13290*/  USEL UR4, UR4, URZ, UP0 ;  /* 0x0000003f04047287 */ /* 0x000fe20008000000 */
[----:B------:R-:W-:-:S03]  /*132a0*/  PLOP3.LUT P2, PT, PT, PT, UP1, 0x80, 0x0 ;  /* 0x000000000000781c */ /* 0x000fc60003f4f018 */
[----:B------:R-:W-:Y:S02]  /*132b0*/  ULEA UR5, UR4, UR43, 0x3 ;  /* 0x0000002b04057291 */ /* 0x000fe4000f8e183f */
[----:B------:R-:W-:Y:S02]  /*132c0*/  UIADD3 UR4, UR4, 0x1, URZ ;  /* 0x0000000104047890 */ /* 0x000fe4000fffe03f */
[----:B------:R-:W-:Y:S02]  /*132d0*/  UIADD3 UR5, UR5, 0x384d0, URZ ;  /* 0x000384d005057890 */ /* 0x000fe4000fffe03f */
[----:B------:R-:W-:Y:S02]  /*132e0*/  UISETP.NE.AND UP0, UPT, UR4, 0x4, UPT ;  /* 0x000000040400788c */ /* 0x000fe4000bf05270 */
[----:B------:R-:W-:Y:S02]  /*132f0*/  UPRMT UR5, UR42, 0x654, UR5 ;  /* 0x000006542a057896 */ /* 0x000fe40008000005 */
[----:B------:R-:W-:-:S07]  /*13300*/  USEL UR60, UR4, URZ, UP0 ;  /* 0x0000003f043c7287 */ /* 0x000fce0008000000 */
[----:B------:R-:W-:Y:S01]  /*13310*/  SYNCS.ARRIVE.TRANS64.RED.A1T0 RZ, [UR5], RZ ;  /* 0x000000ffffff79a7 */ /* 0x000fe20008100405 */
[----:B------:R-:W-:Y:S05]  /*13320*/  @!P2 BRA `(.L_x_141) ;  /* 0x000000000004a947 */ /* 0x000fea0003800000 */
[----:B------:R-:W-:Y:S01]  /*13330*/  BPT.TRAP 0x1 ;  /* 0x000000040000795c */ /* 0x000fe20000300000 */
.L_x_141:
[----:B------:R-:W-:Y:S01]  /*13340*/  ULEA UR4, UR38, UR43, 0x3 ;  /* 0x0000002b26047291 */ /* 0x000fe2000f8e183f */
[----:B------:R-:W-:-:S08]  /*13350*/  SHF.L.U32 R0, R23, 0x1f, RZ ;  /* 0x0000001f17007819 */ /* 0x000fd000000006ff */
[----:B------:R-:W2:Y:S02]  /*13360*/  SYNCS.PHASECHK.TRANS64.TRYWAIT P0, [UR4+0x38400], R0 ;  /* 0x03840000ff0075a7 */ /* 0x000ea40008000144 */
[----:B--2---:R-:W-:Y:S05]  /*13370*/  @!P0 BRA `(.L_x_142) ;  /* 0x0000007400f48947 */ /* 0x004fea0003800000 */
.L_x_369:
[----:B------:R-:W-:-:S09]  /*13380*/  ULEA UR5, UR38, UR43, 0x4 ;  /* 0x0000002b26057291 */ /* 0x000fd2000f8e203f */
[----:B------:R-:W2:Y:S01]  /*13390*/  LDS.128 R16, [UR5+0x38500] ;  /* 0x03850005ff107984 */ /* 0x000ea20008000c00 */
[----:B------:R-:W-:Y:S01]  /*133a0*/  @!PT LDS RZ, [RZ] ;  /* 0x00000000fffff984 */ /* 0x000fe20000000800 */
[----:B------:R-:W-:Y:S01]  /*133b0*/  @!PT LDS RZ, [RZ] ;  /* 0x00000000fffff984 */ /* 0x000fe20000000800 */
[----:B------:R-:W-:Y:S01]  /*133c0*/  @!PT LDS RZ, [RZ] ;  /* 0x00000000fffff984 */ /* 0x000fe20000000800 */
[----:B------:R-:W-:Y:S01]  /*133d0*/  @!PT LDS RZ, [RZ] ;  /* 0x00000000fffff984 */ /* 0x000fe20000000800 */
[----:B------:R3:W-:Y:S06]  /*133e0*/  MEMBAR.ALL.CTA ;  /* 0x0000000000007992 */ /* 0x0007ec0000008000 */
[----:B---3--:R-:W3:Y:S01]  /*133f0*/  FENCE.VIEW.ASYNC.S ;  /* 0x00000000000073c6 */ /* 0x008ee20000000000 */
[----:B------:R-:W-:Y:S05]  /*13400*/  @!P2 BRA `(.L_x_143) ;  /* 0x000000000004a947 */ /* 0x000fea0003800000 */
[----:B------:R-:W-:Y:S01]  /*13410*/  BPT.TRAP 0x1 ;  /* 0x000000040000795c */ /* 0x000fe20000300000 */
.L_x_143:
[----:B--2---:R-:W-:Y:S01]  /*13420*/  ISETP.NE.AND P0, PT, R19, RZ, PT ;  /* 0x000000ff1300720c */ /* 0x004fe20003f05270 */
[----:B------:R-:W-:Y:S01]  /*13430*/  UIADD3 UR4, UR4, 0x38440, URZ ;  /* 0x0003844004047890 */ /* 0x000fe2000fffe03f */
[CC--:B------:R-:W-:Y:S02]  /*13440*/  ISETP.NE.AND P2, PT, R152.reuse, R18.reuse, PT ;  /* 0x000000129800720c */ /* 0x0c0fe40003f45270 */
[----:B------:R-:W-:Y:S01]  /*13450*/  ISETP.EQ.OR P0, PT, R152, R18, !P0 ;  /* 0x000000129800720c */ /* 0x000fe20004702670 */
[----:B------:R-:W-:-:S09]  /*13460*/  UPRMT UR4, UR42, 0x654, UR4 ;  /* 0x000006542a047896 */ /* 0x000fd20008000004 */
[----:B---3--:R-:W-:Y:S03]  /*13470*/  SYNCS.ARRIVE.TRANS64.RED.A1T0 RZ, [UR4], RZ ;  /* 0x000000ffffff79a7 */ /* 0x008fe60008100404 */
[----:B------:R-:W-:Y:S05]  /*13480*/  @P0 BRA `(.L_x_144) ;  /* 0x0000000000fc0947 */ /* 0x000fea0003800000 */
[----:B------:R-:W-:-:S13]  /*13490*/  ISETP.NE.AND P0, PT, RZ, UR54, PT ;  /* 0x00000036ff007c0c */ /* 0x000fda000bf05270 */
[----:B------:R-:W-:Y:S05]  /*134a0*/  @P0 BRA `(.L_x_144) ;  /* 0x0000000000f40947 */ /* 0x000fea0003800000 */
[----:B-1----:R-:W1:Y:S01]  /*134b0*/  S2R R0, SR_LANEID ;  /* 0x0000000000007919 */ /* 0x002e620000000000 */
[----:B------:R-:W-:Y:S01]  /*134c0*/  ELECT P0, URZ, PT ;  /* 0x00000000003f782f */ /* 0x000fe20003800000 */
[----:B------:R-:W-:Y:S01]  /*134d0*/  BSSY B0, `(.L_x_145) ;  /* 0x000002f000007945 */ /* 0x000fe20003800000 */
[----:B-1----:R-:W-:-:S11]  /*134e0*/  IMAD.SHL.U32 R15, R0, 0x4, RZ ;  /* 0x00000004000f7824 */ /* 0x002fd600078e00ff */
[----:B------:R-:W-:Y:S05]  /*134f0*/  @!P0 BRA `(.L_x_146) ;  /* 0x0000000000b08947 */ /* 0x000fea0003800000 */
[----:B------:R-:W-:Y:S01]  /*13500*/  SHF.R.S32.HI R3, RZ, 0x1f, R18 ;  /* 0x0000001fff037819 */ /* 0x000fe20000011412 */
[----:B------:R-:W-:Y:S01]  /*13510*/  ULDC.64 UR4, c[0x0][0x820] ;  /* 0x0002080000047ab9 */ /* 0x000fe20000000a00 */
[C---:B------:R-:W-:Y:S02]  /*13520*/  SHF.L.U32 R0, R18.reuse, 0x3, RZ ;  /* 0x0000000312007819 */ /* 0x040fe400000006ff */
[----:B------:R-:W-:Y:S02]  /*13530*/  SHF.L.U64.HI R8, R18, 0x3, R3 ;  /* 0x0000000312087819 */ /* 0x000fe40000010203 */
[----:B------:R-:W-:Y:S01]  /*13540*/  IADD3 R4, P0, R0, UR4, RZ ;  /* 0x0000000400047c10 */ /* 0x000fe2000ff1e0ff */
[----:B------:R-:W1:Y:S03]  /*13550*/  LDC.64 R2, c[0x0][0x290] ;  /* 0x0000a400ff027b82 */ /* 0x000e660000000a00 */
[----:B------:R-:W-:Y:S01]  /*13560*/  IADD3.X R5, R8, UR5, RZ, P0, !PT ;  /* 0x0000000508057c10 */ /* 0x000fe200087fe4ff */
[----:B------:R-:W-:-:S05]  /*13570*/  ULDC.64 UR4, c[0x0][0x818] ;  /* 0x0002060000047ab9 */ /* 0x000fca0000000a00 */
[----:B------:R-:W2:Y:S01]  /*13580*/  LDG.E.64 R4, desc[UR56][R4.64] ;  /* 0x0000003804047981 */ /* 0x000ea2000c1e1b00 */
[----:B-1----:R-:W-:Y:S01]  /*13590*/  IMAD.WIDE R6, R18, 0xc, R2 ;  /* 0x0000000c12067825 */ /* 0x002fe200078e0202 */
[----:B------:R-:W-:Y:S02]  /*135a0*/  IADD3 R2, P0, R0, UR4, RZ ;  /* 0x0000000400027c10 */ /* 0x000fe4000ff1e0ff */
[----:B------:R-:W1:Y:S02]  /*135b0*/  LDS R0, [UR49+0x1c] ;  /* 0x00001c31ff007984 */ /* 0x000e640008000800 */
[----:B------:R-:W-:Y:S02]  /*135c0*/  IADD3.X R3, R8, UR5, RZ, P0, !PT ;  /* 0x0000000508037c10 */ /* 0x000fe400087fe4ff */
[----:B------:R-:W3:Y:S04]  /*135d0*/  LDG.E R12, desc[UR56][R6.64] ;  /* 0x00000038060c7981 */ /* 0x000ee8000c1e1900 */
[----:B------:R4:W5:Y:S04]  /*135e0*/  LDG.E R13, desc[UR56][R6.64+0x4] ;  /* 0x00000438060d7981 */ /* 0x000968000c1e1900 */
[----:B------:R-:W5:Y:S01]  /*135f0*/  LDG.E.64 R2, desc[UR56][R2.64] ;  /* 0x0000003802027981 */ /* 0x000f62000c1e1b00 */
[----:B------:R-:W-:-:S03]  /*13600*/  IMAD.U32 R8, RZ, RZ, UR49 ;  /* 0x00000031ff087e24 */ /* 0x000fc6000f8e00ff */
[----:B------:R-:W-:Y:S02]  /*13610*/  STS [UR49+0x30], RZ ;  /* 0x000030ffff007988 */ /* 0x000fe40008000831 */
[----:B------:R-:W-:Y:S02]  /*13620*/  SHF.R.U64 R8, R8, 0x4, RZ ;  /* 0x0000000408087819 */ /* 0x000fe400000012ff */
[----:B----4-:R-:W-:-:S03]  /*13630*/  CS2R R6, SRZ ;  /* 0x0000000000067805 */ /* 0x010fc6000001ff00 */
[----:B------:R-:W-:Y:S04]  /*13640*/  STS [UR49+0x10], R8 ;  /* 0x00001008ff007988 */ /* 0x000fe80008000831 */
[----:B------:R-:W-:Y:S01]  /*13650*/  STS [UR49+0x14], R8 ;  /* 0x00001408ff007988 */ /* 0x000fe20008000831 */
[C---:B--2---:R-:W-:Y:S02]  /*13660*/  SHF.L.U64.HI R11, R4.reuse, 0x1, R5 ;  /* 0x00000001040b7819 */ /* 0x044fe40000010205 */
[----:B------:R-:W-:Y:S02]  /*13670*/  SHF.L.U32 R10, R4, 0x1, RZ ;  /* 0x00000001040a7819 */ /* 0x000fe400000006ff */
[----:B------:R-:W-:Y:S02]  /*13680*/  LOP3.LUT R11, R11, 0x1fffffff, RZ, 0xc0, !PT ;  /* 0x1fffffff0b0b7812 */ /* 0x000fe400078ec0ff */
[----:B------:R-:W-:-:S02]  /*13690*/  LOP3.LUT R10, R10, 0xfffffffe, RZ, 0xc0, !PT ;  /* 0xfffffffe0a0a7812 */ /* 0x000fc400078ec0ff */
[--C-:B------:R-:W-:Y:S02]  /*136a0*/  SHF.R.U32.HI R5, RZ, 0x4, R11.reuse ;  /* 0x00000004ff057819 */ /* 0x100fe4000001160b */
[----:B------:R-:W-:Y:S02]  /*136b0*/  SHF.R.U64 R10, R10, 0x4, R11 ;  /* 0x000000040a0a7819 */ /* 0x000fe4000000120b */
[----:B-1----:R-:W-:-:S03]  /*136c0*/  LOP3.LUT R0, R0, 0xf, R5, 0xb8, !PT ;  /* 0x0000000f00007812 */ /* 0x002fc600078eb805 */
[----:B------:R-:W-:Y:S04]  /*136d0*/  STS [UR49+0xc], R10 ;  /* 0x00000c0aff007988 */ /* 0x000fe80008000831 */
[----:B------:R-:W-:Y:S01]  /*136e0*/  STS [UR49+0x1c], R0 ;  /* 0x00001c00ff007988 */ /* 0x000fe20008000831 */
[----:B---3--:R-:W-:-:S03]  /*136f0*/  VIADD R4, R12, 0xffffffff ;  /* 0xffffffff0c047836 */ /* 0x008fc60000000000 */
[----:B------:R-:W1:Y:S04]  /*13700*/  LDS R5, [UR49+0x1c] ;  /* 0x00001c31ff057984 */ /* 0x000e680008000800 */
[----:B-----5:R-:W-:Y:S01]  /*13710*/  STS.64 [UR49], R2 ;  /* 0x00000002ff007988 */ /* 0x020fe20008000a31 */
[----:B-1----:R-:W-:-:S05]  /*13720*/  LOP3.LUT R5, R5, 0xf0, RZ, 0xb8, !PT ;  /* 0x000000f005057812 */ /* 0x002fca00078eb8ff */
[----:B------:R1:W-:Y:S04]  /*13730*/  STS [UR49+0x1c], R5 ;  /* 0x00001c05ff007988 */ /* 0x0003e80008000831 */
[----:B------:R-:W2:Y:S01]  /*13740*/  LDS R9, [UR49+0x1c] ;  /* 0x00001c31ff097984 */ /* 0x000ea20008000800 */
[----:B-1----:R-:W-:-:S05]  /*13750*/  IADD3 R5, R13, -0x1, RZ ;  /* 0xffffffff0d057810 */ /* 0x002fca0007ffe0ff */
[----:B------:R-:W-:Y:S01]  /*13760*/  STS.128 [UR49+0x20], R4 ;  /* 0x00002004ff007988 */ /* 0x000fe20008000c31 */
[----:B--2---:R-:W-:-:S05]  /*13770*/  LOP3.LUT R9, R9, 0xf00, RZ, 0xb8, !PT ;  /* 0x00000f0009097812 */ /* 0x004fca00078eb8ff */
[----:B------:R-:W-:Y:S04]  /*13780*/  STS.64 [UR49+0x18], R8 ;  /* 0x00001808ff007988 */ /* 0x000fe80008000a31 */
[----:B------:R-:W1:Y:S02]  /*13790*/  LDS R14, [UR49+0x1c] ;  /* 0x00001c31ff0e7984 */ /* 0x000e640008000800 */
[----:B-1----:R-:W-:-:S05]  /*137a0*/  LOP3.LUT R0, R14, 0xf000, RZ, 0xb8, !PT ;  /* 0x0000f0000e007812 */ /* 0x002fca00078eb8ff */
[----:B------:R1:W-:Y:S02]  /*137b0*/  STS [UR49+0x1c], R0 ;  /* 0x00001c00ff007988 */ /* 0x0003e40008000831 */
.L_x_146:
[----:B------:R-:W-:Y:S05]  /*137c0*/  BSYNC B0 ;  /* 0x0000000000007941 */ /* 0x000fea0003800000 */
.L_x_145:
[----:B------:R-:W-:Y:S01]  /*137d0*/  NOP ;  /* 0x0000000000007918 */ /* 0x000fe20000000000 */
[----:B------:R2:W3:Y:S01]  /*137e0*/  LDS R5, [R15+UR49] ;  /* 0x000000310f057984 */ /* 0x0004e20008000800 */
[----:B------:R-:W-:Y:S02]  /*137f0*/  ELECT P0, URZ, PT ;  /* 0x00000000003f782f */ /* 0x000fe40003800000 */
[----:B------:R-:W-:Y:S01]  /*13800*/  IADD3 R2, P3, R15, UR58, RZ ;  /* 0x0000003a0f027c10 */ /* 0x000fe2000ff7e0ff */
[----:B------:R-:W-:Y:S04]  /*13810*/  BSSY B0, `(.L_x_147) ;  /* 0x0000005000007945 */ /* 0x000fe80003800000 */
[----:B------:R-:W-:-:S06]  /*13820*/  IMAD.X R3, RZ, RZ, UR59, P3 ;  /* 0x0000003bff037e24 */ /* 0x000fcc00098e06ff */
[----:B--2---:R-:W-:Y:S05]  /*13830*/  @!P0 BRA `(.L_x_148) ;  /* 0x0000000000088947 */ /* 0x004fea0003800000 */
[----:B------:R0:W-:Y:S01]  /*13840*/  UTMACMDFLUSH ;  /* 0x00000000000079b7 */ /* 0x0001e20000000000 */
[----:B------:R-:W-:-:S04]  /*13850*/  DEPBAR.LE SB0, 0x0 ;  /* 0x000080000000791a */ /* 0x000fc80000000000 */
.L_x_148:
[----:B------:R-:W-:Y:S05]  /*13860*/  BSYNC B0 ;  /* 0x0000000000007941 */ /* 0x000fea0003800000 */
.L_x_147:
[----:B---3--:R2:W5:Y:S02]  /*13870*/  ATOMG.E.EXCH.STRONG.GPU PT, RZ, [R2], R5 ;  /* 0x0000000502ff73a8 */ /* 0x00856400041ee100 */
.L_x_144:
[----:B------:R-:W-:Y:S01]  /*13880*/  UIMAD.WIDE.U32 UR4, UR55, -0x55555555, URZ ;  /* 0xaaaaaaab370478a5 */ /* 0x000fe2000f8e003f */
[----:B------:R-:W-:Y:S01]  /*13890*/  ISETP.NE.AND P0, PT, R19, RZ, PT ;  /* 0x000000ff1300720c */ /* 0x000fe20003f05270 */
[----:B------:R-:W-:Y:S01]  /*138a0*/  UIADD3 UR38, UR38, 0x1, URZ ;  /* 0x0000000126267890 */ /* 0x000fe2000fffe03f */
[----:B-1----:R-:W-:Y:S01]  /*138b0*/  SEL R6, RZ, 0x1, !P2 ;  /* 0x00000001ff067807 */ /* 0x002fe20005000000 */
[----:B------:R-:W-:Y:S02]  /*138c0*/  USHF.R.U32.HI UR4, URZ, 0x1, UR5 ;  /* 0x000000013f047899 */ /* 0x000fe40008011605 */
[----:B------:R-:W-:Y:S02]  /*138d0*/  UISETP.NE.AND UP0, UPT, UR38, 0x8, UPT ;  /* 0x000000082600788c */ /* 0x000fe4000bf05270 */
[----:B------:R-:W-:Y:S02]  /*138e0*/  UIMAD UR55, UR4, -0x3, UR55 ;  /* 0xfffffffd043778a4 */ /* 0x000fe4000f8e0237 */
[----:B------:R-:W-:-:S02]  /*138f0*/  USEL UR4, URZ, 0x1, UP0 ;  /* 0x000000013f047887 */ /* 0x000fc40008000000 */
[----:B------:R-:W-:Y:S02]  /*13900*/  UIADD3 UR36, UR36, 0x10, URZ ;  /* 0x0000001024247890 */ /* 0x000fe4000fffe03f */
[----:B------:R-:W-:Y:S02]  /*13910*/  USEL UR38, UR38, URZ, UP0 ;  /* 0x0000003f26267287 */ /* 0x000fe40008000000 */
[----:B------:R-:W-:Y:S01]  /*13920*/  LOP3.LUT R23, R23, UR4, RZ, 0x3c, !PT ;  /* 0x0000000417177c12 */ /* 0x000fe2000f8e3cff */
[----:B------:R-:W-:Y:S09]  /*13930*/  @P0 BRA `(.L_x_149) ;  /* 0xfffffefc00440947 */ /* 0x000ff2000383ffff */
[----:B------:R-:W-:-:S04]  /*13940*/  DEPBAR.LE SB0, 0x0 ;  /* 0x000080000000791a */ /* 0x000fc80000000000 */
[----:B------:R-:W-:Y:S05]  /*13950*/  @!P1 BRA `(.L_x_150) ;  /* 0x0000000000049947 */ /* 0x000fea0003800000 */
[----:B------:R-:W-:Y:S01]  /*13960*/  BPT.TRAP 0x1 ;  /* 0x000000040000795c */ /* 0x000fe20000300000 */
.L_x_150:
[----:B------:R-:W-:-:S04]  /*13970*/  ULEA UR43, UR60, UR43, 0x3 ;  /* 0x0000002b3c2b7291 */ /* 0x000fc8000f8e183f */
[----:B------:R-:W-:-:S04]  /*13980*/  UIADD3 UR43, UR43, 0x384d0, URZ ;  /* 0x000384d02b2b7890 */ /* 0x000fc8000fffe03f */
[----:B------:R-:W-:-:S09]  /*13990*/  UPRMT UR43, UR42, 0x654, UR43 ;  /* 0x000006542a2b7896 */ /* 0x000fd2000800002b */
[----:B-----5:R-:W-:Y:S01]  /*139a0*/  SYNCS.ARRIVE.TRANS64.RED.A1T0 RZ, [UR43], RZ ;  /* 0x000000ffffff79a7 */ /* 0x020fe2000810042b */
[----:B------:R-:W-:Y:S05]  /*139b0*/  EXIT ;  /* 0x000000000000794d */ /* 0x000fea0003800000 */
.L_x_19:
[----:B------:R-:W-:-:S08]  /*139c0*/  NOP ;  /* 0x0000000000007918 */ /* 0x000fd00000000000 */
[----:B----45:R-:W1:-:S00]  /*139d0*/  USETMAXREG.DEALLOC.CTAPOOL 0x28 ;  /* 0x00000028000079c8 */ /* 0x030e4000080e0500 */
[----:B------:R-:W-:-:S06]  /*139e0*/  UISETP.NE.AND UP1, UPT, UR54, 0x3, UPT ;  /* 0x000000033600788c */ /* 0x000fcc000bf25270 */
[----:B------:R-:W-:-:S13]  /*139f0*/  PLOP3.LUT P1, PT, PT, PT, UP1, 0x80, 0x0 ;  /* 0x000000000000781c */ /* 0x000fda0003f2f018 */
[----:B-1----:R-:W-:Y:S05]  /*13a00*/  @!P1 BRA `(.L_x_151) ;  /* 0x0000004400bc9947 */ /* 0x002fea0003800000 */
[----:B------:R-:W-:-:S13]  /*13a10*/  ISETP.NE.AND P0, PT, RZ, UR54, PT ;  /* 0x00000036ff007c0c */ /* 0x000fda000bf05270 */
[----:B------:R-:W-:Y:S05]  /*13a20*/  @!P0 BRA `(.L_x_152) ;  /* 0x0000002800cc8947 */ /* 0x000fea0003800000 */
[----:B------:R-:W-:-:S06]  /*13a30*/  UISETP.NE.AND UP0, UPT, UR54, 0x2, UPT ;  /* 0x000000023600788c */ /* 0x000fcc000bf05270 */
[----:B------:R-:W-:-:S13]  /*13a40*/  PLOP3.LUT P0, PT, PT, PT, UP0, 0x80, 0x0 ;  /* 0x000000000000781c */ /* 0x000fda0003f0f008 */
[----:B--2---:R-:W-:Y:S05]  /*13a50*/  @P0 EXIT ;  /* 0x000000000000094d */ /* 0x004fea0003800000 */
[----:B------:R-:W1:Y:S01]  /*13a60*/  S2UR UR4, SR_CTAID.Y ;  /* 0x00000000000479c3 */ /* 0x000e620000002600 */
[----:B------:R-:W-:Y:S01]  /*13a70*/  ELECT P0, URZ, PT ;  /* 0x00000000003f782f */ /* 0x000fe20003800000 */
[----:B------:R-:W-:Y:S01]  /*13a80*/  BSSY B0, `(.L_x_153) ;  /* 0x000001f000007945 */ /* 0x000fe20003800000 */
[----:B-1----:R-:W-:-:S11]  /*13a90*/  UIMAD UR4, UR4, UR39, UR40 ;  /* 0x00000027040472a4 */ /* 0x002fd6000f8e0228 */
[----:B------:R-:W-:Y:S05]  /*13aa0*/  @!P0 BRA `(.L_x_154) ;  /* 0x0000000000708947 */ /* 0x000fea0003800000 */
[----:B------:R1:W-:Y:S01]  /*13ab0*/  STL.64 [R1+0x200], R12 ;  /* 0x0002000c01007387 */ /* 0x0003e20000100a00 */
[----:B------:R-:W2:Y:S01]  /*13ac0*/  LDC.64 R14, c[0x0][0x618] ;  /* 0x00018600ff0e7b82 */ /* 0x000ea20000000a00 */
[----:B------:R-:W-:Y:S02]  /*13ad0*/  UMOV UR5, 0x400 ;  /* 0x0000040000057882 */ /* 0x000fe40000000000 */
[----:B------:R-:W-:-:S05]  /*13ae0*/  ULEA UR5, UR41, UR5, 0x18 ;  /* 0x0000000529057291 */ /* 0x000fca000f8ec03f */
[----:B------:R-:W3:Y:S08]  /*13af0*/  LDC.64 R4, c[0x0][0x600] ;  /* 0x00018000ff047b82 */ /* 0x000ef00000000a00 */
[----:B-1----:R-:W2:Y:S08]  /*13b00*/  LDC.64 R12, c[0x0][0x610] ;  /* 0x00018400ff0c7b82 */ /* 0x002eb00000000a00 */
[----:B------:R-:W3:Y:S08]  /*13b10*/  LDC.64 R6, c[0x0][0x608] ;  /* 0x00018200ff067b82 */ /* 0x000ef00000000a00 */
[----:B------:R-:W1:Y:S01]  /*13b20*/  LDC.64 R32, c[0x0][0x620] ;  /* 0x00018800ff207b82 */ /* 0x000e620000000a00 */
[----:B--2---:R2:W-:Y:S07]  /*13b30*/  STS.128 [UR5+0x38690], R12 ;  /* 0x0386900cff007988 */ /* 0x0045ee0008000c05 */
[----:B------:R-:W1:Y:S01]  /*13b40*/  LDC.64 R34, c[0x0][0x628] ;  /* 0x00018a00ff227b82 */ /* 0x000e620000000a00 */
[----:B---3--:R3:W-:Y:S07]  /*13b50*/  STS.128 [UR5+0x38680], R4 ;  /* 0x03868004ff007988 */ /* 0x0087ee0008000c05 */
[----:B------:R-:W4:Y:S01]  /*13b60*/  LDC.64 R28, c[0x0][0x630] ;  /* 0x00018c00ff1c7b82 */ /* 0x000f220000000a00 */
[----:B--2---:R2:W5:Y:S07]  /*13b70*/  LDL.LU.64 R12, [R1+0x200] ;  /* 0x00020000010c7983 */ /* 0x00456e0000300a00 */
[----:B------:R-:W4:Y:S08]  /*13b80*/  LDC.64 R30, c[0x0][0x638] ;  /* 0x00018e00ff1e7b82 */ /* 0x000f300000000a00 */
[----:B------:R-:W2:Y:S08]  /*13b90*/  LDC.64 R24, c[0x0][0x640] ;  /* 0x00019000ff187b82 */ /* 0x000eb00000000a00 */
[----:B------:R-:W2:Y:S08]  /*13ba0*/  LDC.64 R26, c[0x0][0x648] ;  /* 0x00019200ff1a7b82 */ /* 0x000eb00000000a00 */
[----:B------:R-:W2:Y:S08]  /*13bb0*/  LDC.64 R20, c[0x0][0x650] ;  /* 0x00019400ff147b82 */ /* 0x000eb00000000a00 */
[----:B------:R-:W2:Y:S08]  /*13bc0*/  LDC.64 R22, c[0x0][0x658] ;  /* 0x00019600ff167b82 */ /* 0x000eb00000000a00 */
[----:B------:R-:W2:Y:S08]  /*13bd0*/  LDC.64 R8, c[0x0][0x660] ;  /* 0x00019800ff087b82 */ /* 0x000eb00000000a00 */
[----:B------:R-:W2:Y:S08]  /*13be0*/  LDC.64 R10, c[0x0][0x668] ;  /* 0x00019a00ff0a7b82 */ /* 0x000eb00000000a00 */
[----:B---3--:R-:W3:Y:S08]  /*13bf0*/  LDC.64 R4, c[0x0][0x670] ;  /* 0x00019c00ff047b82 */ /* 0x008ef00000000a00 */
[----:B------:R-:W3:Y:S01]  /*13c00*/  LDC.64 R6, c[0x0][0x678] ;  /* 0x00019e00ff067b82 */ /* 0x000ee20000000a00 */
[----:B-1----:R1:W-:Y:S04]  /*13c10*/  STS.128 [UR5+0x386a0], R32 ;  /* 0x0386a020ff007988 */ /* 0x0023e80008000c05 */
[----:B----4-:R1:W-:Y:S04]  /*13c20*/  STS.128 [UR5+0x386b0], R28 ;  /* 0x0386b01cff007988 */ /* 0x0103e80008000c05 */
[----:B--2---:R1:W-:Y:S04]  /*13c30*/  STS.128 [UR5+0x386c0], R24 ;  /* 0x0386c018ff007988 */ /* 0x0043e80008000c05 */
[----:B------:R1:W-:Y:S04]  /*13c40*/  STS.128 [UR5+0x386d0], R20 ;  /* 0x0386d014ff007988 */ /* 0x0003e80008000c05 */
[----:B------:R1:W-:Y:S04]  /*13c50*/  STS.128 [UR5+0x386e0], R8 ;  /* 0x0386e008ff007988 */ /* 0x0003e80008000c05 */
[----:B---3--:R1:W-:Y:S02]  /*13c60*/  STS.128 [UR5+0x386f0], R4 ;  /* 0x0386f004ff007988 */ /* 0x0083e40008000c05 */
.L_x_154:
[----:B------:R-:W-:Y:S05]  /*13c70*/  BSYNC B0 ;  /* 0x0000000000007941 */ /* 0x000fea0003800000 */
.L_x_153:
[----:B------:R-:W-:Y:S01]  /*13c80*/  ELECT P0, URZ, PT ;  /* 0x00000000003f782f */ /* 0x000fe20003800000 */
[----:B------:R-:W-:Y:S01]  /*13c90*/  NOP ;  /* 0x0000000000007918 */ /* 0x000fe20000000000 */
[----:B------:R-:W-:Y:S01]  /*13ca0*/  ULDC UR5, c[0x0][0x884] ;  /* 0x0002210000057ab9 */ /* 0x000fe20000000800 */
[----:B------:R-:W-:Y:S01]  /*13cb0*/  ULDC.64 UR44, c[0x0][0x800] ;  /* 0x00020000002c7ab9 */ /* 0x000fe20000000a00 */
[----:B------:R-:W-:Y:S01]  /*13cc0*/  ULEA UR4, UR5, UR4, 0x1 ;  /* 0x0000000405047291 */ /* 0x000fe2000f8e083f */
[----:B------:R-:W-:Y:S03]  /*13cd0*/  BSSY B0, `(.L_x_155) ;  /* 0x0000033000007945 */ /* 0x000fe60003800000 */
[----:B------:R-:W-:-:S05]  /*13ce0*/  UIMAD.WIDE UR44, UR4, 0x80, UR44 ;  /* 0x00000080042c78a5 */ /* 0x000fca000f8e022c */
[----:B------:R-:W-:Y:S07]  /*13cf0*/  @!P0 BRA `(.L_x_156) ;  /* 0x0000000000c08947 */ /* 0x000fee0003800000 */
[----:B------:R-:W-:Y:S01]  /*13d00*/  ULDC.64 UR4, c[0x0][0x808] ;  /* 0x0002020000047ab9 */ /* 0x000fe20000000a00 */
[----:B------:R-:W-:Y:S01]  /*13d10*/  ULDC.64 UR6, c[0x0][0x810] ;  /* 0x0002040000067ab9 */ /* 0x000fe20000000a00 */
[----:B------:R-:W-:Y:S02]  /*13d20*/  ISETP.NE.U32.AND P0, PT, RZ, UR4, PT ;  /* 0x00000004ff007c0c */ /* 0x000fe4000bf05070 */
[----:B------:R-:W-:Y:S02]  /*13d30*/  ISETP.NE.U32.AND P1, PT, RZ, UR6, PT ;  /* 0x00000006ff007c0c */ /* 0x000fe4000bf25070 */
[----:B------:R-:W-:Y:S02]  /*13d40*/  ISETP.NE.AND.EX P0, PT, RZ, UR5, PT, P0 ;  /* 0x00000005ff007c0c */ /* 0x000fe4000bf05300 */
[----:B------:R-:W-:-:S11]  /*13d50*/  ISETP.NE.AND.EX P1, PT, RZ, UR7, PT, P1 ;  /* 0x00000007ff007c0c */ /* 0x000fd6000bf25310 */
[----:B------:R-:W-:Y:S05]  /*13d60*/  @!P0 BRA `(.L_x_157) ;  /* 0x0000000000188947 */ /* 0x000fea0003800000 */
[----:B------:R-:W-:-:S04]  /*13d70*/  LEA R2, P0, R18, UR4, 0x3 ;  /* 0x0000000412027c11 */ /* 0x000fc8000f8018ff */
[----:B------:R-:W-:-:S06]  /*13d80*/  LEA.HI.X R3, R18, UR5, R19, 0x3, P0 ;  /* 0x0000000512037c11 */ /* 0x000fcc00080f1c13 */
[----:B------:R-:W2:Y:S01]  /*13d90*/  LDG.E.64 R2, desc[UR56][R2.64] ;  /* 0x0000003802027981 */ /* 0x000ea2000c1e1b00 */
[----:B------:R-:W-:Y:S02]  /*13da0*/  UMOV UR4, 0x400 ;  /* 0x0000040000047882 */ /* 0x000fe40000000000 */
[----:B------:R-:W-:-:S09]  /*13db0*/  ULEA UR4, UR41, UR4, 0x18 ;  /* 0x0000000429047291 */ /* 0x000fd2000f8ec03f */
[----:B--2---:R2:W-:Y:S03]  /*13dc0*/  STS.64 [UR4+0x38680], R2 ;  /* 0x03868002ff007988 */ /* 0x0045e60008000a04 */
.L_x_157:
[----:B------:R-:W-:Y:S05]  /*13dd0*/  @!P1 BRA `(.L_x_156) ;  /* 0x0000000000889947 */ /* 0x000fea0003800000 */
[----:B--2---:R-:W-:-:S04]  /*13de0*/  LEA R2, P0, R18, UR6, 0x3 ;  /* 0x0000000612027c11 */ /* 0x004fc8000f8018ff */
[----:B------:R-:W-:-:S06]  /*13df0*/  LEA.HI.X R3, R18, UR7, R19, 0x3, P0 ;  /* 0x0000000712037c11 */ /* 0x000fcc00080f1c13 */
[----:B------:R-:W2:Y:S01]  /*13e00*/  LDG.E.64 R2, desc[UR56][R2.64] ;  /* 0x0000003802027981 */ /* 0x000ea2000c1e1b00 */
[----:B------:R-:W-:Y:S01]  /*13e10*/  UMOV UR4, 0x400 ;  /* 0x0000040000047882 */ /* 0x000fe20000000000 */
[----:B-1---5:R-:W-:Y:S01]  /*13e20*/  IADD3 R4, R13, -0x1, RZ ;  /* 0xffffffff0d047810 */ /* 0x022fe20007ffe0ff */
[----:B------:R-:W-:-:S04]  /*13e30*/  ULEA UR4, UR41, UR4, 0x18 ;  /* 0x0000000429047291 */ /* 0x000fc8000f8ec03f */
[----:B------:R-:W-:-:S05]  /*13e40*/  UIADD3 UR5, UR4, 0x38680, URZ ;  /* 0x0003868004057890 */ /* 0x000fca000fffe03f */
[----:B------:R-:W1:Y:S01]  /*13e50*/  LDS R0, [UR4+0x3869c] ;  /* 0x03869c04ff007984 */ /* 0x000e620008000800 */
[----:B------:R-:W-:-:S03]  /*13e60*/  MOV R8, UR5 ;  /* 0x0000000500087c02 */ /* 0x000fc60008000f00 */
[----:B------:R-:W-:Y:S01]  /*13e70*/  STS [UR4+0x386b0], RZ ;  /* 0x0386b0ffff007988 */ /* 0x000fe20008000804 */
[----:B------:R-:W-:-:S05]  /*13e80*/  SHF.R.U64 R8, R8, 0x4, RZ ;  /* 0x0000000408087819 */ /* 0x000fca00000012ff */
[----:B------:R-:W-:Y:S04]  /*13e90*/  STS [UR4+0x38690], R8 ;  /* 0x03869008ff007988 */ /* 0x000fe80008000804 */
[----:B------:R-:W-:Y:S01]  /*13ea0*/  STS [UR4+0x38694], R8 ;  /* 0x03869408ff007988 */ /* 0x000fe20008000804 */
[C---:B--2---:R-:W-:Y:S01]  /*13eb0*/  SHF.L.U64.HI R11, R2.reuse, 0x1, R3 ;  /* 0x00000001020b7819 */ /* 0x044fe20000010203 */
[----:B------:R-:W-:-:S03]  /*13ec0*/  IMAD.SHL.U32 R2, R2, 0x2, RZ ;  /* 0x0000000202027824 */ /* 0x000fc600078e00ff */
[----:B------:R-:W-:Y:S02]  /*13ed0*/  LOP3.LUT R11, R11, 0x1fffffff, RZ, 0xc0, !PT ;  /* 0x1fffffff0b0b7812 */ /* 0x000fe400078ec0ff */
[----:B------:R-:W-:Y:S02]  /*13ee0*/  LOP3.LUT R2, R2, 0xfffffffe, RZ, 0xc0, !PT ;  /* 0xfffffffe02027812 */ /* 0x000fe400078ec0ff */
[--C-:B------:R-:W-:Y:S02]  /*13ef0*/  SHF.R.U32.HI R5, RZ, 0x4, R11.reuse ;  /* 0x00000004ff057819 */ /* 0x100fe4000001160b */
[----:B------:R-:W-:Y:S02]  /*13f00*/  SHF.R.U64 R2, R2, 0x4, R11 ;  /* 0x0000000402027819 */ /* 0x000fe4000000120b */
[----:B-1----:R-:W-:Y:S01]  /*13f10*/  LOP3.LUT R0, R0, 0xf, R5, 0xb8, !PT ;  /* 0x0000000f00007812 */ /* 0x002fe200078eb805 */
[----:B------:R-:W-:Y:S02]  /*13f20*/  VIADD R5, R12, 0xffffffff ;  /* 0xffffffff0c057836 */ /* 0x000fe40000000000 */
[----:B------:R-:W-:Y:S04]  /*13f30*/  STS [UR4+0x3868c], R2 ;  /* 0x03868c02ff007988 */ /* 0x000fe80008000804 */
[----:B------:R-:W-:Y:S04]  /*13f40*/  STS [UR4+0x3869c], R0 ;  /* 0x03869c00ff007988 */ /* 0x000fe80008000804 */
[----:B------:R-:W1:Y:S02]  /*13f50*/  LDS R6, [UR4+0x3869c] ;  /* 0x03869c04ff067984 */ /* 0x000e640008000800 */
[----:B-1----:R-:W-:-:S05]  /*13f60*/  LOP3.LUT R6, R6, 0xf0, RZ, 0xb8, !PT ;  /* 0x000000f006067812 */ /* 0x002fca00078eb8ff */
[----:B------:R1:W-:Y:S04]  /*13f70*/  STS [UR4+0x3869c], R6 ;  /* 0x03869c06ff007988 */ /* 0x0003e80008000804 */
[----:B------:R-:W2:Y:S01]  /*13f80*/  LDS R9, [UR4+0x3869c] ;  /* 0x03869c04ff097984 */ /* 0x000ea20008000800 */
[----:B-1----:R-:W-:-:S05]  /*13f90*/  CS2R R6, SRZ ;  /* 0x0000000000067805 */ /* 0x002fca000001ff00 */
[----:B------:R-:W-:Y:S01]  /*13fa0*/  STS.128 [UR4+0x386a0], R4 ;  /* 0x0386a004ff007988 */ /* 0x000fe20008000c04 */
[----:B--2---:R-:W-:-:S05]  /*13fb0*/  LOP3.LUT R9, R9, 0xf00, RZ, 0xb8, !PT ;  /* 0x00000f0009097812 */ /* 0x004fca00078eb8ff */
[----:B------:R-:W-:Y:S04]  /*13fc0*/  STS.64 [UR4+0x38698], R8 ;  /* 0x03869808ff007988 */ /* 0x000fe80008000a04 */
[----:B------:R-:W1:Y:S02]  /*13fd0*/  LDS R3, [UR4+0x3869c] ;  /* 0x03869c04ff037984 */ /* 0x000e640008000800 */
[----:B-1----:R-:W-:-:S05]  /*13fe0*/  LOP3.LUT R0, R3, 0xf000, RZ, 0xb8, !PT ;  /* 0x0000f00003007812 */ /* 0x002fca00078eb8ff */
[----:B------:R3:W-:Y:S02]  /*13ff0*/  STS [UR4+0x3869c], R0 ;  /* 0x03869c00ff007988 */ /* 0x0007e40008000804 */
.L_x_156:
[----:B------:R-:W-:Y:S05]  /*14000*/  BSYNC B0 ;  /* 0x0000000000007941 */ /* 0x000fea0003800000 */
.L_x_155:
[----:B---3--:R-:W3:Y:S01]  /*14010*/  S2R R0, SR_LANEID ;  /* 0x0000000000007919 */ /* 0x008ee20000000000 */
[----:B------:R-:W-:Y:S01]  /*14020*/  ELECT P0, URZ, PT ;  /* 0x00000000003f782f */ /* 0x000fe20003800000 */
[----:B------:R-:W-:Y:S01]  /*14030*/  NOP ;  /* 0x0000000000007918 */ /* 0x000fe20000000000 */
[----:B------:R-:W-:Y:S01]  /*14040*/  UMOV UR38, URZ ;  /* 0x0000003f00267c82 */ /* 0x000fe20008000000 */
[----:B------:R-:W-:Y:S10]  /*14050*/  BSSY B0, `(.L_x_158) ;  /* 0x0000004000007945 */ /* 0x000ff40003800000 */
[----:B------:R-:W-:Y:S05]  /*14060*/  @!P0 BRA `(.L_x_159) ;  /* 0x0000000000088947 */ /* 0x000fea0003800000 */
[----:B------:R0:W-:Y:S01]  /*14070*/  UTMACMDFLUSH ;  /* 0x00000000000079b7 */ /* 0x0001e20000000000 */
[----:B------:R-:W-:-:S04]  /*14080*/  DEPBAR.LE SB0, 0x0 ;  /* 0x000080000000791a */ /* 0x000fc80000000000 */
.L_x_159:
[----:B------:R-:W-:Y:S05]  /*14090*/  BSYNC B0 ;  /* 0x0000000000007941 */ /* 0x000fea0003800000 */
.L_x_158:
[----:B------:R-:W-:Y:S01]  /*140a0*/  UMOV UR35, 0x400 ;  /* 0x0000040000237882 */ /* 0x000fe20000000000 */
[----:B-1-3--:R-:W-:Y:S01]  /*140b0*/  SHF.L.U32 R4, R0, 0x2, RZ ;  /* 0x0000000200047819 */ /* 0x00afe200000006ff */
[----:B------:R-:W-:-:S03]  /*140c0*/  ULEA UR35, UR41, UR35, 0x18 ;  /* 0x0000002329237291 */ /* 0x000fc6000f8ec03f */
[----:B--2---:R-:W-:Y:S01]  /*140d0*/  IADD3 R2, P0, R4, UR44, RZ ;  /* 0x0000002c04027c10 */ /* 0x004fe2000ff1e0ff */
[----:B------:R-:W-:Y:S01]  /*140e0*/  UIADD3 UR34, UR35, 0x38680, URZ ;  /* 0x0003868023227890 */ /* 0x000fe2000fffe03f */
[----:B------:R-:W-:-:S03]  /*140f0*/  MOV R0, RZ ;  /* 0x000000ff00007202 */ /* 0x000fc60000000f00 */
[----:B------:R-:W-:-:S05]  /*14100*/  IMAD.X R3, RZ, RZ, UR45, P0 ;  /* 0x0000002dff037e24 */ /* 0x000fca00080e06ff */
[----:B------:R-:W1:Y:S01]  /*14110*/  LDS R5, [R4+UR34] ;  /* 0x0000002204057984 */ /* 0x000e620008000800 */
[----:B------:R-:W-:-:S03]  /*14120*/  SHF.L.U32 R0, R0, 0x1f, RZ ;  /* 0x0000001f00007819 */ /* 0x000fc600000006ff */
[----:B-1----:R1:W2:Y:S02]  /*14130*/  ATOMG.E.EXCH.STRONG.GPU PT, RZ, [R2], R5 ;  /* 0x0000000502ff73a8 */ /* 0x0022a400041ee100 */
[----:B--2---:R-:W2:Y:S01]  /*14140*/  SYNCS.PHASECHK.TRANS64.TRYWAIT P0, [UR35+0x384f8], R0 ;  /* 0x0384f800ff0075a7 */ /* 0x004ea20008000163 */
[----:B------:R-:W-:Y:S02]  /*14150*/  ULOP3.LUT UR33, UR53, 0x1, URZ, 0xfc, !UPT ;  /* 0x0000000135217892 */ /* 0x000fe4000f8efc3f */
[----:B------:R-:W-:Y:S01]  /*14160*/  ULOP3.LUT UR37, UR51, 0x2, URZ, 0xfc, !UPT ;  /* 0x0000000233257892 */ /* 0x000fe2000f8efc3f */
[----:B-12---:R-:W-:Y:S11]  /*14170*/  @!P0 BRA `(.L_x_160) ;  /* 0x00000068008c8947 */ /* 0x006ff60003800000 */
.L_x_370:
[----:B------:R-:W-:Y:S01]  /*14180*/  IMAD.MOV.U32 R2, RZ, RZ, 0x1 ;  /* 0x00000001ff027424 */ /* 0x000fe200078e00ff */
[----:B-----5:R-:W-:Y:S01]  /*14190*/  MOV R12, RZ ;  /* 0x000000ff000c7202 */ /* 0x020fe20000000f00 */
[----:B------:R-:W-:Y:S01]  /*141a0*/  ULDC UR32, c[0x0][0x598] ;  /* 0x0001660000207ab9 */ /* 0x000fe20000000800 */
[----:B------:R-:W-:Y:S01]  /*141b0*/  ULDC UR36, c[0x0][0x580] ;  /* 0x0001600000247ab9 */ /* 0x000fe20000000800 */
[----:B------:R-:W-:Y:S01]  /*141c0*/  ULDC.64 UR4, c[0x0][0x590] ;  /* 0x0001640000047ab9 */ /* 0x000fe20000000a00 */
[----:B------:R-:W-:-:S05]  /*141d0*/  ULDC.64 UR6, c[0x0][0x588] ;  /* 0x0001620000067ab9 */ /* 0x000fca0000000a00 */
.L_x_269:
[----:B------:R-:W-:-:S06]  /*141e0*/  UISETP.NE.AND UP0, UPT, UR33, 0x3, UPT ;  /* 0x000000032100788c */ /* 0x000fcc000bf05270 */
[----:B------:R-:W-:-:S13]  /*141f0*/  PLOP3.LUT P1, PT, PT, PT, UP0, 0x80, 0x0 ;  /* 0x000000000000781c */ /* 0x000fda0003f2f008 */
[----:B---345:R-:W-:Y:S05]  /*14200*/  @!P1 BRA `(.L_x_161) ;  /* 0x0000000000049947 */ /* 0x038fea0003800000 */
[----:B------:R-:W-:Y:S01]  /*14210*/  BPT.TRAP 0x1 ;  /* 0x000000040000795c */ /* 0x000fe20000300000 */
.L_x_161:
[----:B------:R-:W-:Y:S01]  /*14220*/  ULEA UR8, UR38, UR35, 0x3 ;  /* 0x0000002326087291 */ /* 0x000fe2000f8e183f */
[----:B-1----:R-:W-:-:S08]  /*14230*/  SHF.L.U32 R0, R12, 0x1f, RZ ;  /* 0x0000001f0c007819 */ /* 0x002fd000000006ff */
[----:B------:R-:W1:Y:S02]  /*14240*/  SYNCS.PHASECHK.TRANS64.TRYWAIT P0, [UR8+0x38400], R0 ;  /* 0x03840000ff0075a7 */ /* 0x000e640008000148 */
[----:B-1----:R-:W-:Y:S05]  /*14250*/  @!P0 BRA `(.L_x_162) ;  /* 0x00000068006c8947 */ /* 0x002fea0003800000 */
.L_x_371:
        /* <DEDUP_REMOVED lines=10> */
.L_x_163:
[----:B------:R-:W-:Y:S01]  /*14300*/  UIADD3 UR8, UR8, 0x38440, URZ ;  /* 0x0003844008087890 */ /* 0x000fe2000fffe03f */
[----:B------:R-:W-:Y:S02]  /*14310*/  R2UR UR10, R16 ;  /* 0x00000000100a72ca */ /* 0x000fe400000e0000 */
[----:B------:R-:W-:Y:S01]  /*14320*/  R2UR UR11, R17 ;  /* 0x00000000110b72ca */ /* 0x000fe200000e0000 */
[----:B------:R-:W-:Y:S01]  /*14330*/  UPRMT UR8, UR41, 0x654, UR8 ;  /* 0x0000065429087896 */ /* 0x000fe20008000008 */
[----:B------:R-:W-:Y:S02]  /*14340*/  LOP3.LUT P1, RZ, R2, 0xff, RZ, 0xc0, !PT ;  /* 0x000000ff02ff7812 */ /* 0x000fe4000782c0ff */
[----:B------:R-:W-:-:S04]  /*14350*/  ISETP.NE.U32.AND P0, PT, RZ, UR4, PT ;  /* 0x00000004ff007c0c */ /* 0x000fc8000bf05070 */
[----:B------:R-:W-:Y:S02]  /*14360*/  ISETP.NE.AND.EX P0, PT, RZ, UR5, PT, P0 ;  /* 0x00000005ff007c0c */ /* 0x000fe4000bf05300 */
[----:B---3--:R-:W-:Y:S01]  /*14370*/  SYNCS.ARRIVE.TRANS64.RED.A1T0 RZ, [UR8], RZ ;  /* 0x000000ffffff79a7 */ /* 0x008fe20008100408 */
[----:B------:R-:W-:Y:S02]  /*14380*/  USHF.L.U32 UR10, UR10, 0x8, URZ ;  /* 0x000000080a0a7899 */ /* 0x000fe4000800063f */
[----:B------:R-:W-:Y:S02]  /*14390*/  USHF.L.U32 UR11, UR11, 0x8, URZ ;  /* 0x000000080b0b7899 */ /* 0x000fe4000800063f */
[----:B------:R-:W-:Y:S10]  /*143a0*/  @!P1 BRA `(.L_x_164) ;  /* 0x00000000000c9947 */ /* 0x000ff40003800000 */
[----:B------:R-:W-:-:S04]  /*143b0*/  DEPBAR {5,4,3,2,1,0} ;  /* 0x0000003f0000791a */ /* 0x000fc80000000000 */
[----:B------:R3:W-:Y:S02]  /*143c0*/  UTMACCTL.IV [UR44] ;  /* 0x000000002c0079b9 */ /* 0x0007e40008000000 */
[----:B---3--:R-:W-:Y:S01]  /*143d0*/  NOP ;  /* 0x0000000000007918 */ /* 0x008fe20000000000 */
.L_x_164:
[----:B------:R-:W-:Y:S05]  /*143e0*/  @!P0 BRA `(.L_x_165) ;  /* 0x0000000000188947 */ /* 0x000fea0003800000 */
[----:B-1----:R-:W1:Y:S02]  /*143f0*/  LDC.64 R2, c[0x0][0x590] ;  /* 0x00016400ff027b82 */ /* 0x002e640000000a00 */
[----:B-1----:R-:W-:-:S06]  /*14400*/  IMAD.WIDE R2, R18, 0x8, R2 ;  /* 0x0000000812027825 */ /* 0x002fcc00078e0202 */
[----:B------:R-:W3:Y:S04]  /*14410*/  LDG.E.64 R2, desc[UR56][R2.64] ;  /* 0x0000003802027981 */ /* 0x000ee8000c1e1b00 */
[----:B---3--:R-:W3:Y:S02]  /*14420*/  LD.E R0, desc[UR56][R2.64] ;  /* 0x0000003802007980 */ /* 0x008ee4000c101900 */
[----:B---3--:R-:W-:Y:S01]  /*14430*/  FSETP.NEU.AND P0, PT, R0, RZ, PT ;  /* 0x000000ff0000720b */ /* 0x008fe20003f0d000 */
[----:B------:R-:W-:-:S12]  /*14440*/  BRA `(.L_x_166) ;  /* 0x0000000000247947 */ /* 0x000fd80003800000 */
.L_x_165:
[----:B------:R-:W-:Y:S02]  /*14450*/  ISETP.NE.U32.AND P1, PT, RZ, UR6, PT ;  /* 0x00000006ff007c0c */ /* 0x000fe4000bf25070 */
[----:B------:R-:W-:Y:S02]  /*14460*/  FSETP.NEU.AND P0, PT, RZ, UR36, PT ;  /* 0x00000024ff007c0b */ /* 0x000fe4000bf0d000 */
[----:B------:R-:W-:-:S13]  /*14470*/  ISETP.NE.AND.EX P1, PT, RZ, UR7, PT, P1 ;  /* 0x00000007ff007c0c */ /* 0x000fda000bf25310 */
[----:B------:R-:W-:Y:S05]  /*14480*/  @!P1 BRA `(.L_x_166) ;  /* 0x0000000000149947 */ /* 0x000fea0003800000 */
[----:B-1----:R-:W1:Y:S01]  /*14490*/  LDC.64 R2, c[0x0][0x588] ;  /* 0x00016200ff027b82 */ /* 0x002e620000000a00 */
[----:B------:R-:W-:-:S04]  /*144a0*/  IMAD R9, R18, UR32, RZ ;  /* 0x0000002012097c24 */ /* 0x000fc8000f8e02ff */
[----:B-1----:R-:W-:-:S06]  /*144b0*/  IMAD.WIDE R2, R9, 0x4, R2 ;  /* 0x0000000409027825 */ /* 0x002fcc00078e0202 */
[----:B------:R-:W3:Y:S02]  /*144c0*/  LDG.E R2, desc[UR56][R2.64] ;  /* 0x0000003802027981 */ /* 0x000ee4000c1e1900 */
[----:B---3--:R-:W-:-:S13]  /*144d0*/  FSETP.NEU.AND P0, PT, R2, RZ, PT ;  /* 0x000000ff0200720b */ /* 0x008fda0003f0d000 */
.L_x_166:
[----:B------:R-:W-:Y:S01]  /*144e0*/  UISETP.NE.AND UP0, UPT, UR37, 0x3, UPT ;  /* 0x000000032500788c */ /* 0x000fe2000bf05270 */
[----:B------:R-:W-:-:S05]  /*144f0*/  ELECT P1, URZ, PT ;  /* 0x00000000003f782f */ /* 0x000fca0003820000 */
[----:B------:R-:W-:Y:S02]  /*14500*/  PLOP3.LUT P2, PT, PT, PT, UP0, 0x80, 0x0 ;  /* 0x000000000000781c */ /* 0x000fe40003f4f008 */
[----:B------:R-:W-:-:S11]  /*14510*/  PLOP3.LUT P0, PT, P0, P1, PT, 0x2a, 0x0 ;  /* 0x000000000000781c */ /* 0x000fd60000702572 */
[----:B------:R-:W-:Y:S05]  /*14520*/  @!P2 BRA `(.L_x_167) ;  /* 0x000000000004a947 */ /* 0x000fea0003800000 */
[----:B------:R-:W-:Y:S01]  /*14530*/  BPT.TRAP 0x1 ;  /* 0x000000040000795c */ /* 0x000fe20000300000 */
.L_x_167:
[----:B-1----:R-:W-:-:S05]  /*14540*/  IMAD.MOV.U32 R0, RZ, RZ, 0x1 ;  /* 0x00000001ff007424 */ /* 0x002fca00078e00ff */
[----:B------:R-:W-:-:S04]  /*14550*/  SHF.L.U32 R0, R0, 0x1f, RZ ;  /* 0x0000001f00007819 */ /* 0x000fc800000006ff */
[----:B------:R-:W1:Y:S02]  /*14560*/  SYNCS.PHASECHK.TRANS64.TRYWAIT P1, [UR35+0x384d0], R0 ;  /* 0x0384d000ff0075a7 */ /* 0x000e640008020163 */
[----:B-1----:R-:W-:Y:S05]  /*14570*/  @!P1 BRA `(.L_x_168) ;  /* 0x0000006400bc9947 */ /* 0x002fea0003800000 */
.L_x_372:
[----:B------:R-:W-:Y:S04]  /*14580*/  BSSY B0, `(.L_x_169) ;  /* 0x0000010000007945 */ /* 0x000fe80003800000 */
[----:B------:R-:W-:Y:S05]  /*14590*/  @P0 BRA `(.L_x_170) ;  /* 0x0000000000380947 */ /* 0x000fea0003800000 */
[----:B------:R-:W-:Y:S02]  /*145a0*/  UIADD3 UR8, UR35, 0x30000, URZ ;  /* 0x0003000023087890 */ /* 0x000fe4000fffe03f */
[----:B------:R-:W-:Y:S02]  /*145b0*/  UIADD3 UR9, UR35, 0x384b0, URZ ;  /* 0x000384b023097890 */ /* 0x000fe4000fffe03f */
[----:B------:R-:W-:Y:S02]  /*145c0*/  UIADD3 UR14, UR10, 0x40, URZ ;  /* 0x000000400a0e7890 */ /* 0x000fe4000fffe03f */
[----:B------:R-:W-:Y:S01]  /*145d0*/  UIADD3 UR12, UR35, 0x31000, URZ ;  /* 0x00031000230c7890 */ /* 0x000fe2000fffe03f */
[----:B------:R-:W-:Y:S01]  /*145e0*/  UMOV UR16, 0x0 ;  /* 0x0000000000107882 */ /* 0x000fe20000000000 */
[----:B------:R-:W-:Y:S01]  /*145f0*/  UMOV UR17, 0x10000000 ;  /* 0x1000000000117882 */ /* 0x000fe20000000000 */
[----:B------:R-:W-:Y:S01]  /*14600*/  UMOV UR15, UR11 ;  /* 0x0000000b000f7c82 */ /* 0x000fe20008000000 */
[----:B------:R-:W-:Y:S01]  /*14610*/  UMOV UR13, UR9 ;  /* 0x00000009000d7c82 */ /* 0x000fe20008000000 */
[----:B------:R3:W-:Y:S04]  /*14620*/  UTMALDG.2D [UR8], [UR44], desc[UR16] ;  /* 0x000010082c0075b4 */ /* 0x0007e80008009000 */
[----:B------:R3:W-:Y:S02]  /*14630*/  UTMALDG.2D [UR12], [UR44], desc[UR16] ;  /* 0x0000100c2c0075b4 */ /* 0x0007e40008009000 */
[----:B---3--:R-:W-:Y:S05]  /*14640*/  @!P2 BRA `(.L_x_171) ;  /* 0x000000000004a947 */ /* 0x008fea0003800000 */
[----:B------:R-:W-:Y:S01]  /*14650*/  BPT.TRAP 0x1 ;  /* 0x000000040000795c */ /* 0x000fe20000300000 */
.L_x_171:
[----:B------:R-:W3:Y:S02]  /*14660*/  LDC R2, c[0x0][0x828] ;  /* 0x00020a00ff027b82 */ /* 0x000ee40000000800 */
[----:B---3--:R3:W-:Y:S02]  /*14670*/  SYNCS.ARRIVE.TRANS64.RED.A0TR RZ, [UR35+0x384b0], R2 ;  /* 0x0384b002ffff79a7 */ /* 0x0087e40008300423 */
.L_x_170:
[----:B------:R-:W-:Y:S05]  /*14680*/  BSYNC B0 ;  /* 0x0000000000007941 */ /* 0x000fea0003800000 */
.L_x_169:
[----:B------:R-:W-:Y:S05]  /*14690*/  @!P2 BRA `(.L_x_172) ;  /* 0x000000000004a947 */ /* 0x000fea0003800000 */
[----:B------:R-:W-:Y:S01]  /*146a0*/  BPT.TRAP 0x1 ;  /* 0x000000040000795c */ /* 0x000fe20000300000 */
.L_x_172:
[----:B------:R-:W-:-:S04]  /*146b0*/  UIADD3 UR21, UR35, 0x384b0, URZ ;  /* 0x000384b023157890 */ /* 0x000fc8000fffe03f */
[----:B------:R-:W-:-:S09]  /*146c0*/  UPRMT UR9, UR41, 0x654, UR21 ;  /* 0x0000065429097896 */ /* 0x000fd20008000015 */
[----:B------:R-:W-:Y:S01]  /*146d0*/  SYNCS.ARRIVE.TRANS64.RED.A1T0 RZ, [UR9], RZ ;  /* 0x000000ffffff79a7 */ /* 0x000fe20008100409 */
[----:B------:R-:W-:Y:S05]  /*146e0*/  @!P2 BRA `(.L_x_173) ;  /* 0x000000000004a947 */ /* 0x000fea0003800000 */
[----:B------:R-:W-:Y:S01]  /*146f0*/  BPT.TRAP 0x1 ;  /* 0x000000040000795c */ /* 0x000fe20000300000 */
.L_x_173:
[----:B------:R-:W4:Y:S02]  /*14700*/  SYNCS.PHASECHK.TRANS64.TRYWAIT P1, [UR35+0x384d8], R0 ;  /* 0x0384d800ff0075a7 */ /* 0x000f240008020163 */
[----:B----4-:R-:W-:Y:S05]  /*14710*/  @!P1 BRA `(.L_x_174) ;  /* 0x00000064006c9947 */ /* 0x010fea0003800000 */
.L_x_373:
[----:B------:R-:W-:Y:S04]  /*14720*/  BSSY B0, `(.L_x_175) ;  /* 0x0000012000007945 */ /* 0x000fe80003800000 */
[----:B------:R-:W-:Y:S05]  /*14730*/  @P0 BRA `(.L_x_176) ;  /* 0x0000000000400947 */ /* 0x000fea0003800000 */
[----:B------:R-:W-:Y:S02]  /*14740*/  UIADD3 UR14, UR10, 0x80, URZ ;  /* 0x000000800a0e7890 */ /* 0x000fe4000fffe03f */
        /* <DEDUP_REMOVED lines=8> */
[----:B------:R-:W-:Y:S01]  /*147d0*/  UMOV UR17, UR13 ;  /* 0x0000000d00117c82 */ /* 0x000fe20008000000 */
[----:B------:R4:W-:Y:S03]  /*147e0*/  UTMALDG.2D [UR12], [UR44], desc[UR22] ;  /* 0x0000160c2c0075b4 */ /* 0x0009e60008009000 */
[----:B------:R4:W-:Y:S02]  /*147f0*/  UTMALDG.2D [UR16], [UR44], desc[UR22] ;  /* 0x000016102c0075b4 */ /* 0x0009e40008009000 */
[----:B----4-:R-:W-:Y:S05]  /*14800*/  @!P2 BRA `(.L_x_177) ;  /* 0x000000000004a947 */ /* 0x010fea0003800000 */
[----:B------:R-:W-:Y:S01]  /*14810*/  BPT.TRAP 0x1 ;  /* 0x000000040000795c */ /* 0x000fe20000300000 */
.L_x_177:
[----:B---3--:R-:W3:Y:S02]  /*14820*/  LDC R2, c[0x0][0x828] ;  /* 0x00020a00ff027b82 */ /* 0x008ee40000000800 */
[----:B---3--:R4:W-:Y:S02]  /*14830*/  SYNCS.ARRIVE.TRANS64.RED.A0TR RZ, [UR35+0x384b8], R2 ;  /* 0x0384b802ffff79a7 */ /* 0x0089e40008300423 */
.L_x_176:
[----:B------:R-:W-:Y:S05]  /*14840*/  BSYNC B0 ;  /* 0x0000000000007941 */ /* 0x000fea0003800000 */
.L_x_175:
[----:B------:R-:W-:Y:S05]  /*14850*/  @!P2 BRA `(.L_x_178) ;  /* 0x000000000004a947 */ /* 0x000fea0003800000 */
[----:B------:R-:W-:Y:S01]  /*14860*/  BPT.TRAP 0x1 ;  /* 0x000000040000795c */ /* 0x000fe20000300000 */
.L_x_178:
[----:B------:R-:W-:Y:S02]  /*14870*/  UIADD3 UR17, UR35, 0x384b8, URZ ;  /* 0x000384b823117890 */ /* 0x000fe4000fffe03f */
[----:B------:R-:W-:Y:S02]  /*14880*/  UIADD3 UR27, UR11, 0x20, URZ ;  /* 0x000000200b1b7890 */ /* 0x000fe4000fffe03f */
[----:B------:R-:W-:-:S09]  /*14890*/  UPRMT UR8, UR41, 0x654, UR17 ;  /* 0x0000065429087896 */ /* 0x000fd20008000011 */
[----:B------:R-:W-:Y:S01]  /*148a0*/  SYNCS.ARRIVE.TRANS64.RED.A1T0 RZ, [UR8], RZ ;  /* 0x000000ffffff79a7 */ /* 0x000fe20008100408 */
[----:B------:R-:W-:Y:S05]  /*148b0*/  @!P2 BRA `(.L_x_179) ;  /* 0x000000000004a947 */ /* 0x000fea0003800000 */
[----:B------:R-:W-:Y:S01]  /*148c0*/  BPT.TRAP 0x1 ;  /* 0x000000040000795c */ /* 0x000fe20000300000 */
.L_x_179:
[----:B------:R-:W5:Y:S02]  /*148d0*/  SYNCS.PHASECHK.TRANS64.TRYWAIT P1, [UR35+0x384e0], R0 ;  /* 0x0384e000ff0075a7 */ /* 0x000f640008020163 */
[----:B-----5:R-:W-:Y:S05]  /*148e0*/  @!P1 BRA `(.L_x_180) ;  /* 0x0000006400109947 */ /* 0x020fea0003800000 */
.L_x_374:
        /* <DEDUP_REMOVED lines=13> */
[----:B-1----:R-:W-:Y:S05]  /*149c0*/  @!P2 BRA `(.L_x_183) ;  /* 0x000000000004a947 */ /* 0x002fea0003800000 */
[----:B------:R-:W-:Y:S01]  /*149d0*/  BPT.TRAP 0x1 ;  /* 0x000000040000795c */ /* 0x000fe20000300000 */
.L_x_183:
[----:B---34-:R-:W1:Y:S02]  /*149e0*/  LDC R2, c[0x0][0x828] ;  /* 0x00020a00ff027b82 */ /* 0x018e640000000800 */
[----:B-1----:R1:W-:Y:S02]  /*149f0*/  SYNCS.ARRIVE.TRANS64.RED.A0TR RZ, [UR35+0x384c0], R2 ;  /* 0x0384c002ffff79a7 */ /* 0x0023e40008300423 */
.L_x_182:
[----:B------:R-:W-:Y:S05]  /*14a00*/  BSYNC B0 ;  /* 0x0000000000007941 */ /* 0x000fea0003800000 */
.L_x_181:
[----:B------:R-:W-:Y:S05]  /*14a10*/  @!P2 BRA `(.L_x_184) ;  /* 0x000000000004a947 */ /* 0x000fea0003800000 */
[----:B------:R-:W-:Y:S01]  /*14a20*/  BPT.TRAP 0x1 ;  /* 0x000000040000795c */ /* 0x000fe20000300000 */
.L_x_184:
[----:B------:R-:W-:-:S04]  /*14a30*/  UIADD3 UR13, UR35, 0x384c0, URZ ;  /* 0x000384c0230d7890 */ /* 0x000fc8000fffe03f */
[----:B------:R-:W-:-:S09]  /*14a40*/  UPRMT UR42, UR41, 0x654, UR13 ;  /* 0x00000654292a7896 */ /* 0x000fd2000800000d */
[----:B------:R-:W-:Y:S01]  /*14a50*/  SYNCS.ARRIVE.TRANS64.RED.A1T0 RZ, [UR42], RZ ;  /* 0x000000ffffff79a7 */ /* 0x000fe2000810042a */
[----:B------:R-:W-:Y:S05]  /*14a60*/  @!P2 BRA `(.L_x_185) ;  /* 0x000000000004a947 */ /* 0x000fea0003800000 */
[----:B------:R-:W-:Y:S01]  /*14a70*/  BPT.TRAP 0x1 ;  /* 0x000000040000795c */ /* 0x000fe20000300000 */
.L_x_185:
[----:B------:R-:W5:Y:S02]  /*14a80*/  SYNCS.PHASECHK.TRANS64.TRYWAIT P1, [UR35+0x384e8], R0 ;  /* 0x0384e800ff0075a7 */ /* 0x000f640008020163 */
[----:B-----5:R-:W-:Y:S05]  /*14a90*/  @!P1 BRA `(.L_x_186) ;  /* 0x0000006000bc9947 */ /* 0x020fea0003800000 */
.L_x_375:
        /* <DEDUP_REMOVED lines=13> */
[----:B-1----:R-:W-:Y:S05]  /*14b70*/  @!P2 BRA `(.L_x_189) ;  /* 0x000000000004a947 */ /* 0x002fea0003800000 */
[----:B------:R-:W-:Y:S01]  /*14b80*/  BPT.TRAP 0x1 ;  /* 0x000000040000795c */ /* 0x000fe20000300000 */
.L_x_189:
[----:B---34-:R-:W1:Y:S02]  /*14b90*/  LDC R2, c[0x0][0x828] ;  /* 0x00020a00ff027b82 */ /* 0x018e640000000800 */
[----:B-1----:R1:W-:Y:S02]  /*14ba0*/  SYNCS.ARRIVE.TRANS64.RED.A0TR RZ, [UR35+0x384c8], R2 ;  /* 0x0384c802ffff79a7 */ /* 0x0023e40008300423 */
.L_x_188:
[----:B------:R-:W-:Y:S05]  /*14bb0*/  BSYNC B0 ;  /* 0x0000000000007941 */ /* 0x000fea0003800000 */
.L_x_187:
[----:B------:R-:W-:Y:S05]  /*14bc0*/  @!P2 BRA `(.L_x_190) ;  /* 0x000000000004a947 */ /* 0x000fea0003800000 */
[----:B------:R-:W-:Y:S01]  /*14bd0*/  BPT.TRAP 0x1 ;  /* 0x000000040000795c */ /* 0x000fe20000300000 */
.L_x_190:
[----:B------:R-:W-:Y:S02]  /*14be0*/  UIADD3 UR25, UR35, 0x384c8, URZ ;  /* 0x000384c823197890 */ /* 0x000fe4000fffe03f */
[----:B------:R-:W-:Y:S02]  /*14bf0*/  UIADD3 UR23, UR11, 0x40, URZ ;  /* 0x000000400b177890 */ /* 0x000fe4000fffe03f */
[----:B------:R-:W-:-:S09]  /*14c00*/  UPRMT UR43, UR41, 0x654, UR25 ;  /* 0x00000654292b7896 */ /* 0x000fd20008000019 */
[----:B------:R-:W-:Y:S01]  /*14c10*/  SYNCS.ARRIVE.TRANS64.RED.A1T0 RZ, [UR43], RZ ;  /* 0x000000ffffff79a7 */ /* 0x000fe2000810042b */
[----:B------:R-:W-:Y:S05]  /*14c20*/  @!P2 BRA `(.L_x_191) ;  /* 0x000000000004a947 */ /* 0x000fea0003800000 */
[----:B------:R-:W-:Y:S01]  /*14c30*/  BPT.TRAP 0x1 ;  /* 0x000000040000795c */ /* 0x000fe20000300000 */
.L_x_191:
[----:B-1-34-:R-:W-:-:S04]  /*14c40*/  SHF.L.U32 R2, RZ, 0x1f, RZ ;  /* 0x0000001fff027819 */ /* 0x01afc800000006ff */
[----:B------:R-:W1:Y:S02]  /*14c50*/  SYNCS.PHASECHK.TRANS64.TRYWAIT P1, [UR35+0x384d0], R2 ;  /* 0x0384d002ff0075a7 */ /* 0x000e640008020163 */
[----:B-1----:R-:W-:Y:S05]  /*14c60*/  @!P1 BRA `(.L_x_192) ;  /* 0x0000006000609947 */ /* 0x002fea0003800000 */
.L_x_376:
[----:B------:R-:W-:Y:S04]  /*14c70*/  BSSY B0, `(.L_x_193) ;  /* 0x0000010000007945 */ /* 0x000fe80003800000 */
[----:B------:R-:W-:Y:S05]  /*14c80*/  @P0 BRA `(.L_x_194) ;  /* 0x0000000000380947 */ /* 0x000fea0003800000 */
        /* <DEDUP_REMOVED lines=10> */
[----:B---3--:R-:W-:Y:S05]  /*14d30*/  @!P2 BRA `(.L_x_195) ;  /* 0x000000000004a947 */ /* 0x008fea0003800000 */
[----:B------:R-:W-:Y:S01]  /*14d40*/  BPT.TRAP 0x1 ;  /* 0x000000040000795c */ /* 0x000fe20000300000 */
.L_x_195:
[----:B-1----:R-:W1:Y:S02]  /*14d50*/  LDC R3, c[0x0][0x828] ;  /* 0x00020a00ff037b82 */ /* 0x002e640000000800 */
[----:B-1----:R3:W-:Y:S02]  /*14d60*/  SYNCS.ARRIVE.TRANS64.RED.A0TR RZ, [UR35+0x384b0], R3 ;  /* 0x0384b003ffff79a7 */ /* 0x0027e40008300423 */
.L_x_194:
[----:B------:R-:W-:Y:S05]  /*14d70*/  BSYNC B0 ;  /* 0x0000000000007941 */ /* 0x000fea0003800000 */
.L_x_193:
[----:B------:R-:W-:Y:S05]  /*14d80*/  @!P2 BRA `(.L_x_196) ;  /* 0x000000000004a947 */ /* 0x000fea0003800000 */
[----:B------:R-:W-:Y:S01]  /*14d90*/  BPT.TRAP 0x1 ;  /* 0x000000040000795c */ /* 0x000fe20000300000 */
.L_x_196:
[----:B------:R-:W-:Y:S01]  /*14da0*/  SYNCS.ARRIVE.TRANS64.RED.A1T0 RZ, [UR9], RZ ;  /* 0x000000ffffff79a7 */ /* 0x000fe20008100409 */
[----:B------:R-:W-:Y:S05]  /*14db0*/  @!P2 BRA `(.L_x_197) ;  /* 0x000000000004a947 */ /* 0x000fea0003800000 */
[----:B------:R-:W-:Y:S01]  /*14dc0*/  BPT.TRAP 0x1 ;  /* 0x000000040000795c */ /* 0x000fe20000300000 */
.L_x_197:
[----:B------:R-:W4:Y:S02]  /*14dd0*/  SYNCS.PHASECHK.TRANS64.TRYWAIT P1, [UR35+0x384d8], R2 ;  /* 0x0384d802ff0075a7 */ /* 0x000f240008020163 */
[----:B----4-:R-:W-:Y:S05]  /*14de0*/  @!P1 BRA `(.L_x_198) ;  /* 0x0000006000189947 */ /* 0x010fea0003800000 */
.L_x_377:
        /* <DEDUP_REMOVED lines=15> */
.L_x_201:
[----:B-1-3--:R-:W1:Y:S02]  /*14ee0*/  LDC R3, c[0x0][0x828] ;  /* 0x00020a00ff037b82 */ /* 0x00ae640000000800 */
[----:B-1----:R4:W-:Y:S02]  /*14ef0*/  SYNCS.ARRIVE.TRANS64.RED.A0TR RZ, [UR35+0x384b8], R3 ;  /* 0x0384b803ffff79a7 */ /* 0x0029e40008300423 */
.L_x_200:
[----:B------:R-:W-:Y:S05]  /*14f00*/  BSYNC B0 ;  /* 0x0000000000007941 */ /* 0x000fea0003800000 */
.L_x_199:
[----:B------:R-:W-:Y:S05]  /*14f10*/  @!P2 BRA `(.L_x_202) ;  /* 0x000000000004a947 */ /* 0x000fea0003800000 */
[----:B------:R-:W-:Y:S01]  /*14f20*/  BPT.TRAP 0x1 ;  /* 0x000000040000795c */ /* 0x000fe20000300000 */
.L_x_202:
[----:B------:R-:W-:Y:S01]  /*14f30*/  SYNCS.ARRIVE.TRANS64.RED.A1T0 RZ, [UR8], RZ ;  /* 0x000000ffffff79a7 */ /* 0x000fe20008100408 */
[----:B------:R-:W-:Y:S01]  /*14f40*/  UIADD3 UR15, UR11, 0x60, URZ ;  /* 0x000000600b0f7890 */ /* 0x000fe2000fffe03f */
[----:B------:R-:W-:Y:S11]  /*14f50*/  @!P2 BRA `(.L_x_203) ;  /* 0x000000000004a947 */ /* 0x000ff60003800000 */
[----:B------:R-:W-:Y:S01]  /*14f60*/  BPT.TRAP 0x1 ;  /* 0x000000040000795c */ /* 0x000fe20000300000 */
.L_x_203:
[----:B------:R-:W5:Y:S02]  /*14f70*/  SYNCS.PHASECHK.TRANS64.TRYWAIT P1, [UR35+0x384e0], R2 ;  /* 0x0384e002ff0075a7 */ /* 0x000f640008020163 */
[----:B-----5:R-:W-:Y:S05]  /*14f80*/  @!P1 BRA `(.L_x_204) ;  /* 0x0000005c00c89947 */ /* 0x020fea0003800000 */
.L_x_378:
        /* <DEDUP_REMOVED lines=14> */
.L_x_207:
[----:B---34-:R-:W1:Y:S02]  /*15070*/  LDC R3, c[0x0][0x828] ;  /* 0x00020a00ff037b82 */ /* 0x018e640000000800 */
[----:B-1----:R1:W-:Y:S02]  /*15080*/  SYNCS.ARRIVE.TRANS64.RED.A0TR RZ, [UR35+0x384c0], R3 ;  /* 0x0384c003ffff79a7 */ /* 0x0023e40008300423 */
.L_x_206:
[----:B------:R-:W-:Y:S05]  /*15090*/  BSYNC B0 ;  /* 0x0000000000007941 */ /* 0x000fea0003800000 */
.L_x_205:
[----:B------:R-:W-:Y:S05]  /*150a0*/  @!P2 BRA `(.L_x_208) ;  /* 0x000000000004a947 */ /* 0x000fea0003800000 */
[----:B------:R-:W-:Y:S01]  /*150b0*/  BPT.TRAP 0x1 ;  /* 0x000000040000795c */ /* 0x000fe20000300000 */
.L_x_208:
[----:B------:R-:W-:Y:S01]  /*150c0*/  SYNCS.ARRIVE.TRANS64.RED.A1T0 RZ, [UR42], RZ ;  /* 0x000000ffffff79a7 */ /* 0x000fe2000810042a */
[----:B------:R-:W-:Y:S05]  /*150d0*/  @!P2 BRA `(.L_x_209) ;  /* 0x000000000004a947 */ /* 0x000fea0003800000 */
[----:B------:R-:W-:Y:S01]  /*150e0*/  BPT.TRAP 0x1 ;  /* 0x000000040000795c */ /* 0x000fe20000300000 */
.L_x_209:
[----:B------:R-:W5:Y:S02]  /*150f0*/  SYNCS.PHASECHK.TRANS64.TRYWAIT P1, [UR35+0x384e8], R2 ;  /* 0x0384e802ff0075a7 */ /* 0x000f640008020163 */
[----:B-----5:R-:W-:Y:S05]  /*15100*/  @!P1 BRA `(.L_x_210) ;  /* 0x0000005c00809947 */ /* 0x020fea0003800000 */
.L_x_379:
        /* <DEDUP_REMOVED lines=15> */
.L_x_213:
[----:B---34-:R-:W1:Y:S02]  /*15200*/  LDC R3, c[0x0][0x828] ;  /* 0x00020a00ff037b82 */ /* 0x018e640000000800 */
[----:B-1----:R1:W-:Y:S02]  /*15210*/  SYNCS.ARRIVE.TRANS64.RED.A0TR RZ, [UR35+0x384c8], R3 ;  /* 0x0384c803ffff79a7 */ /* 0x0023e40008300423 */
.L_x_212:
[----:B------:R-:W-:Y:S05]  /*15220*/  BSYNC B0 ;  /* 0x0000000000007941 */ /* 0x000fea0003800000 */
.L_x_211:
[----:B------:R-:W-:Y:S05]  /*15230*/  @!P2 BRA `(.L_x_214) ;  /* 0x000000000004a947 */ /* 0x000fea0003800000 */
[----:B------:R-:W-:Y:S01]  /*15240*/  BPT.TRAP 0x1 ;  /* 0x000000040000795c */ /* 0x000fe20000300000 */
.L_x_214:
[----:B------:R-:W-:Y:S01]  /*15250*/  SYNCS.ARRIVE.TRANS64.RED.A1T0 RZ, [UR43], RZ ;  /* 0x000000ffffff79a7 */ /* 0x000fe2000810042b */
[----:B------:R-:W-:Y:S01]  /*15260*/  UIADD3 UR23, UR11, 0x80, URZ ;  /* 0x000000800b177890 */ /* 0x000fe2000fffe03f */
[----:B------:R-:W-:Y:S11]  /*15270*/  @!P2 BRA `(.L_x_215) ;  /* 0x000000000004a947 */ /* 0x000ff60003800000 */
[----:B------:R-:W-:Y:S01]  /*15280*/  BPT.TRAP 0x1 ;  /* 0x000000040000795c */ /* 0x000fe20000300000 */
.L_x_215:
[----:B------:R-:W5:Y:S02]  /*15290*/  SYNCS.PHASECHK.TRANS64.TRYWAIT P1, [UR35+0x384d0], R0 ;  /* 0x0384d000ff0075a7 */ /* 0x000f640008020163 */
[----:B-----5:R-:W-:Y:S05]  /*152a0*/  @!P1 BRA `(.L_x_216) ;  /* 0x0000005c00309947 */ /* 0x020fea0003800000 */
.L_x_380:
        /* <DEDUP_REMOVED lines=14> */
.L_x_219:
[----:B---34-:R-:W1:Y:S02]  /*15390*/  LDC R3, c[0x0][0x828] ;  /* 0x00020a00ff037b82 */ /* 0x018e640000000800 */
[----:B-1----:R1:W-:Y:S02]  /*153a0*/  SYNCS.ARRIVE.TRANS64.RED.A0TR RZ, [UR35+0x384b0], R3 ;  /* 0x0384b003ffff79a7 */ /* 0x0023e40008300423 */
.L_x_218:
[----:B------:R-:W-:Y:S05]  /*153b0*/  BSYNC B0 ;  /* 0x0000000000007941 */ /* 0x000fea0003800000 */
.L_x_217:
[----:B------:R-:W-:Y:S05]  /*153c0*/  @!P2 BRA `(.L_x_220) ;  /* 0x000000000004a947 */ /* 0x000fea0003800000 */
[----:B------:R-:W-:Y:S01]  /*153d0*/  BPT.TRAP 0x1 ;  /* 0x000000040000795c */ /* 0x000fe20000300000 */
.L_x_220:
[----:B------:R-:W-:Y:S01]  /*153e0*/  SYNCS.ARRIVE.TRANS64.RED.A1T0 RZ, [UR9], RZ ;  /* 0x000000ffffff79a7 */ /* 0x000fe20008100409 */
[----:B------:R-:W-:Y:S05]  /*153f0*/  @!P2 BRA `(.L_x_221) ;  /* 0x000000000004a947 */ /* 0x000fea0003800000 */
[----:B------:R-:W-:Y:S01]  /*15400*/  BPT.TRAP 0x1 ;  /* 0x000000040000795c */ /* 0x000fe20000300000 */
.L_x_221:
[----:B------:R-:W5:Y:S02]  /*15410*/  SYNCS.PHASECHK.TRANS64.TRYWAIT P1, [UR35+0x384d8], R0 ;  /* 0x0384d800ff0075a7 */ /* 0x000f640008020163 */
[----:B-----5:R-:W-:Y:S05]  /*15420*/  @!P1 BRA `(.L_x_222) ;  /* 0x0000005800e89947 */ /* 0x020fea0003800000 */
.L_x_381:
        /* <DEDUP_REMOVED lines=15> */
.L_x_225:
[----:B---34-:R-:W1:Y:S02]  /*15520*/  LDC R3, c[0x0][0x828] ;  /* 0x00020a00ff037b82 */ /* 0x018e640000000800 */
[----:B-1----:R1:W-:Y:S02]  /*15530*/  SYNCS.ARRIVE.TRANS64.RED.A0TR RZ, [UR35+0x384b8], R3 ;  /* 0x0384b803ffff79a7 */ /* 0x0023e40008300423 */
.L_x_224:
[----:B------:R-:W-:Y:S05]  /*15540*/  BSYNC B0 ;  /* 0x0000000000007941 */ /* 0x000fea0003800000 */
.L_x_223:
[----:B------:R-:W-:Y:S05]  /*15550*/  @!P2 BRA `(.L_x_226) ;  /* 0x000000000004a947 */ /* 0x000fea0003800000 */
[----:B------:R-:W-:Y:S01]  /*15560*/  BPT.TRAP 0x1 ;  /* 0x000000040000795c */ /* 0x000fe20000300000 */
.L_x_226:
[----:B------:R-:W-:Y:S01]  /*15570*/  SYNCS.ARRIVE.TRANS64.RED.A1T0 RZ, [UR8], RZ ;  /* 0x000000ffffff79a7 */ /* 0x000fe20008100408 */
[----:B------:R-:W-:Y:S01]  /*15580*/  UIADD3 UR15, UR11, 0xa0, URZ ;  /* 0x000000a00b0f7890 */ /* 0x000fe2000fffe03f */
[----:B------:R-:W-:Y:S11]  /*15590*/  @!P2 BRA `(.L_x_227) ;  /* 0x000000000004a947 */ /* 0x000ff60003800000 */
[----:B------:R-:W-:Y:S01]  /*155a0*/  BPT.TRAP 0x1 ;  /* 0x000000040000795c */ /* 0x000fe20000300000 */
.L_x_227:
[----:B------:R-:W5:Y:S02]  /*155b0*/  SYNCS.PHASECHK.TRANS64.TRYWAIT P1, [UR35+0x384e0], R0 ;  /* 0x0384e000ff0075a7 */ /* 0x000f640008020163 */
[----:B-----5:R-:W-:Y:S05]  /*155c0*/  @!P1 BRA `(.L_x_228) ;  /* 0x0000005800989947 */ /* 0x020fea0003800000 */
.L_x_382:
        /* <DEDUP_REMOVED lines=14> */
.L_x_231:
[----:B---34-:R-:W1:Y:S02]  /*156b0*/  LDC R3, c[0x0][0x828] ;  /* 0x00020a00ff037b82 */ /* 0x018e640000000800 */
[----:B-1----:R1:W-:Y:S02]  /*156c0*/  SYNCS.ARRIVE.TRANS64.RED.A0TR RZ, [UR35+0x384c0], R3 ;  /* 0x0384c003ffff79a7 */ /* 0x0023e40008300423 */
.L_x_230:
[----:B------:R-:W-:Y:S05]  /*156d0*/  BSYNC B0 ;  /* 0x0000000000007941 */ /* 0x000fea0003800000 */
.L_x_229:
[----:B------:R-:W-:Y:S05]  /*156e0*/  @!P2 BRA `(.L_x_232) ;  /* 0x000000000004a947 */ /* 0x000fea0003800000 */
[----:B------:R-:W-:Y:S01]  /*156f0*/  BPT.TRAP 0x1 ;  /* 0x000000040000795c */ /* 0x000fe20000300000 */
.L_x_232:
[----:B------:R-:W-:Y:S01]  /*15700*/  SYNCS.ARRIVE.TRANS64.RED.A1T0 RZ, [UR42], RZ ;  /* 0x000000ffffff79a7 */ /* 0x000fe2000810042a */
[----:B------:R-:W-:Y:S05]  /*15710*/  @!P2 BRA `(.L_x_233) ;  /* 0x000000000004a947 */ /* 0x000fea0003800000 */
[----:B------:R-:W-:Y:S01]  /*15720*/  BPT.TRAP 0x1 ;  /* 0x000000040000795c */ /* 0x000fe20000300000 */
.L_x_233:
[----:B------:R-:W5:Y:S02]  /*15730*/  SYNCS.PHASECHK.TRANS64.TRYWAIT P1, [UR35+0x384e8], R0 ;  /* 0x0384e800ff0075a7 */ /* 0x000f640008020163 */
[----:B-----5:R-:W-:Y:S05]  /*15740*/  @!P1 BRA `(.L_x_234) ;  /* 0x0000005800509947 */ /* 0x020fea0003800000 */
.L_x_383:
        /* <DEDUP_REMOVED lines=15> */
.L_x_237:
[----:B---34-:R-:W1:Y:S02]  /*15840*/  LDC R3, c[0x0][0x828] ;  /* 0x00020a00ff037b82 */ /* 0x018e640000000800 */
[----:B-1----:R1:W-:Y:S02]  /*15850*/  SYNCS.ARRIVE.TRANS64.RED.A0TR RZ, [UR35+0x384c8], R3 ;  /* 0x0384c803ffff79a7 */ /* 0x0023e40008300423 */
.L_x_236:
[----:B------:R-:W-:Y:S05]  /*15860*/  BSYNC B0 ;  /* 0x0000000000007941 */ /* 0x000fea0003800000 */
.L_x_235:
[----:B------:R-:W-:Y:S05]  /*15870*/  @!P2 BRA `(.L_x_238) ;  /* 0x000000000004a947 */ /* 0x000fea0003800000 */
[----:B------:R-:W-:Y:S01]  /*15880*/  BPT.TRAP 0x1 ;  /* 0x000000040000795c */ /* 0x000fe20000300000 */
.L_x_238:
[----:B------:R-:W-:Y:S01]  /*15890*/  SYNCS.ARRIVE.TRANS64.RED.A1T0 RZ, [UR43], RZ ;  /* 0x000000ffffff79a7 */ /* 0x000fe2000810042b */
[----:B------:R-:W-:Y:S01]  /*158a0*/  UIADD3 UR23, UR11, 0xc0, URZ ;  /* 0x000000c00b177890 */ /* 0x000fe2000fffe03f */
[----:B------:R-:W-:Y:S11]  /*158b0*/  @!P2 BRA `(.L_x_239) ;  /* 0x000000000004a947 */ /* 0x000ff60003800000 */
[----:B------:R-:W-:Y:S01]  /*158c0*/  BPT.TRAP 0x1 ;  /* 0x000000040000795c */ /* 0x000fe20000300000 */
.L_x_239:
[----:B------:R-:W5:Y:S02]  /*158d0*/  SYNCS.PHASECHK.TRANS64.TRYWAIT P1, [UR35+0x384d0], R2 ;  /* 0x0384d002ff0075a7 */ /* 0x000f640008020163 */
[----:B-----5:R-:W-:Y:S05]  /*158e0*/  @!P1 BRA `(.L_x_240) ;  /* 0x0000005800009947 */ /* 0x020fea0003800000 */
.L_x_384:
        /* <DEDUP_REMOVED lines=14> */
.L_x_243:
[----:B---34-:R-:W1:Y:S02]  /*159d0*/  LDC R3, c[0x0][0x828] ;  /* 0x00020a00ff037b82 */ /* 0x018e640000000800 */
[----:B-1----:R1:W-:Y:S02]  /*159e0*/  SYNCS.ARRIVE.TRANS64.RED.A0TR RZ, [UR35+0x384b0], R3 ;  /* 0x0384b003ffff79a7 */ /* 0x0023e40008300423 */
.L_x_242:
[----:B------:R-:W-:Y:S05]  /*159f0*/  BSYNC B0 ;  /* 0x0000000000007941 */ /* 0x000fea0003800000 */
.L_x_241:
[----:B------:R-:W-:Y:S05]  /*15a00*/  @!P2 BRA `(.L_x_244) ;  /* 0x000000000004a947 */ /* 0x000fea0003800000 */
[----:B------:R-:W-:Y:S01]  /*15a10*/  BPT.TRAP 0x1 ;  /* 0x000000040000795c */ /* 0x000fe20000300000 */
.L_x_244:
[----:B------:R-:W-:Y:S01]  /*15a20*/  SYNCS.ARRIVE.TRANS64.RED.A1T0 RZ, [UR9], RZ ;  /* 0x000000ffffff79a7 */ /* 0x000fe20008100409 */
[----:B------:R-:W-:Y:S05]  /*15a30*/  @!P2 BRA `(.L_x_245) ;  /* 0x000000000004a947 */ /* 0x000fea0003800000 */
[----:B------:R-:W-:Y:S01]  /*15a40*/  BPT.TRAP 0x1 ;  /* 0x000000040000795c */ /* 0x000fe20000300000 */
.L_x_245:
[----:B------:R-:W5:Y:S02]  /*15a50*/  SYNCS.PHASECHK.TRANS64.TRYWAIT P1, [UR35+0x384d8], R2 ;  /* 0x0384d802ff0075a7 */ /* 0x000f640008020163 */
[----:B-----5:R-:W-:Y:S05]  /*15a60*/  @!P1 BRA `(.L_x_246) ;  /* 0x0000005400b89947 */ /* 0x020fea0003800000 */
.L_x_385:
        /* <DEDUP_REMOVED lines=14> */
.L_x_249:
[----:B---34-:R-:W1:Y:S02]  /*15b50*/  LDC R3, c[0x0][0x828] ;  /* 0x00020a00ff037b82 */ /* 0x018e640000000800 */
[----:B-1----:R1:W-:Y:S02]  /*15b60*/  SYNCS.ARRIVE.TRANS64.RED.A0TR RZ, [UR35+0x384b8], R3 ;  /* 0x0384b803ffff79a7 */ /* 0x0023e40008300423 */
.L_x_248:
[----:B------:R-:W-:Y:S05]  /*15b70*/  BSYNC B0 ;  /* 0x0000000000007941 */ /* 0x000fea0003800000 */
.L_x_247:
[----:B------:R-:W-:Y:S05]  /*15b80*/  @!P2 BRA `(.L_x_250) ;  /* 0x000000000004a947 */ /* 0x000fea0003800000 */
[----:B------:R-:W-:Y:S01]  /*15b90*/  BPT.TRAP 0x1 ;  /* 0x000000040000795c */ /* 0x000fe20000300000 */
.L_x_250:
[----:B------:R-:W-:Y:S01]  /*15ba0*/  SYNCS.ARRIVE.TRANS64.RED.A1T0 RZ, [UR8], RZ ;  /* 0x000000ffffff79a7 */ /* 0x000fe20008100408 */
[----:B------:R-:W-:Y:S01]  /*15bb0*/  UIADD3 UR11, UR11, 0xe0, URZ ;  /* 0x000000e00b0b7890 */ /* 0x000fe2000fffe03f */
[----:B------:R-:W-:Y:S11]  /*15bc0*/  @!P2 BRA `(.L_x_251) ;  /* 0x000000000004a947 */ /* 0x000ff60003800000 */
[----:B------:R-:W-:Y:S01]  /*15bd0*/  BPT.TRAP 0x1 ;  /* 0x000000040000795c */ /* 0x000fe20000300000 */
.L_x_251:
[----:B------:R-:W5:Y:S02]  /*15be0*/  SYNCS.PHASECHK.TRANS64.TRYWAIT P1, [UR35+0x384e0], R2 ;  /* 0x0384e002ff0075a7 */ /* 0x000f640008020163 */
[----:B-----5:R-:W-:Y:S05]  /*15bf0*/  @!P1 BRA `(.L_x_252) ;  /* 0x00000054006c9947 */ /* 0x020fea0003800000 */
.L_x_386:
        /* <DEDUP_REMOVED lines=13> */
.L_x_255:
[----:B---34-:R-:W1:Y:S02]  /*15cd0*/  LDC R3, c[0x0][0x828] ;  /* 0x00020a00ff037b82 */ /* 0x018e640000000800 */
[----:B-1----:R1:W-:Y:S02]  /*15ce0*/  SYNCS.ARRIVE.TRANS64.RED.A0TR RZ, [UR35+0x384c0], R3 ;  /* 0x0384c003ffff79a7 */ /* 0x0023e40008300423 */
.L_x_254:
[----:B------:R-:W-:Y:S05]  /*15cf0*/  BSYNC B0 ;  /* 0x0000000000007941 */ /* 0x000fea0003800000 */
.L_x_253:
[----:B------:R-:W-:Y:S05]  /*15d00*/  @!P2 BRA `(.L_x_256) ;  /* 0x000000000004a947 */ /* 0x000fea0003800000 */
[----:B------:R-:W-:Y:S01]  /*15d10*/  BPT.TRAP 0x1 ;  /* 0x000000040000795c */ /* 0x000fe20000300000 */
.L_x_256:
[----:B------:R-:W-:Y:S01]  /*15d20*/  SYNCS.ARRIVE.TRANS64.RED.A1T0 RZ, [UR42], RZ ;  /* 0x000000ffffff79a7 */ /* 0x000fe2000810042a */
[----:B------:R-:W-:Y:S05]  /*15d30*/  @!P2 BRA `(.L_x_257) ;  /* 0x000000000004a947 */ /* 0x000fea0003800000 */
[----:B------:R-:W-:Y:S01]  /*15d40*/  BPT.TRAP 0x1 ;  /* 0x000000040000795c */ /* 0x000fe20000300000 */
.L_x_257:
[----:B------:R-:W5:Y:S02]  /*15d50*/  SYNCS.PHASECHK.TRANS64.TRYWAIT P1, [UR35+0x384e8], R2 ;  /* 0x0384e802ff0075a7 */ /* 0x000f640008020163 */
[----:B-----5:R-:W-:Y:S05]  /*15d60*/  @!P1 BRA `(.L_x_258) ;  /* 0x0000005400289947 */ /* 0x020fea0003800000 */
.L_x_387:
        /* <DEDUP_REMOVED lines=15> */
.L_x_261:
[----:B------:R-:W1:Y:S02]  /*15e60*/  LDC R2, c[0x0][0x828] ;  /* 0x00020a00ff027b82 */ /* 0x000e640000000800 */
[----:B-1----:R1:W-:Y:S02]  /*15e70*/  SYNCS.ARRIVE.TRANS64.RED.A0TR RZ, [UR35+0x384c8], R2 ;  /* 0x0384c802ffff79a7 */ /* 0x0023e40008300423 */
.L_x_260:
[----:B------:R-:W-:Y:S05]  /*15e80*/  BSYNC B0 ;  /* 0x0000000000007941 */ /* 0x000fea0003800000 */
.L_x_259:
[----:B------:R-:W-:Y:S05]  /*15e90*/  @!P2 BRA `(.L_x_262) ;  /* 0x000000000004a947 */ /* 0x000fea0003800000 */
[----:B------:R-:W-:Y:S01]  /*15ea0*/  BPT.TRAP 0x1 ;  /* 0x000000040000795c */ /* 0x000fe20000300000 */
.L_x_262:
[----:B--2---:R-:W-:Y:S01]  /*15eb0*/  ISETP.NE.AND P0, PT, R7, RZ, PT ;  /* 0x000000ff0700720c */ /* 0x004fe20003f05270 */
[----:B------:R-:W-:Y:S01]  /*15ec0*/  SYNCS.ARRIVE.TRANS64.RED.A1T0 RZ, [UR43], RZ ;  /* 0x000000ffffff79a7 */ /* 0x000fe2000810042b */
[CC--:B------:R-:W-:Y:S02]  /*15ed0*/  ISETP.NE.AND P3, PT, R18.reuse, R6.reuse, PT ;  /* 0x000000061200720c */ /* 0x0c0fe40003f65270 */
[----:B------:R-:W-:-:S13]  /*15ee0*/  ISETP.EQ.OR P0, PT, R18, R6, !P0 ;  /* 0x000000061200720c */ /* 0x000fda0004702670 */
[----:B------:R-:W-:Y:S05]  /*15ef0*/  @P0 BRA `(.L_x_263) ;  /* 0x0000000400040947 */ /* 0x000fea0003800000 */
[----:B------:R-:W-:Y:S01]  /*15f00*/  ELECT P0, URZ, PT ;  /* 0x00000000003f782f */ /* 0x000fe20003800000 */
[----:B------:R-:W-:-:S12]  /*15f10*/  BSSY B0, `(.L_x_264) ;  /* 0x0000032000007945 */ /* 0x000fd80003800000 */
[----:B------:R-:W-:Y:S05]  /*15f20*/  @!P0 BRA `(.L_x_265) ;  /* 0x0000000000c08947 */ /* 0x000fea0003800000 */
[----:B-1-34-:R-:W1:Y:S08]  /*15f30*/  LDC.64 R2, c[0x0][0x290] ;  /* 0x0000a400ff027b82 */ /* 0x01ae700000000a00 */
[----:B------:R-:W2:Y:S08]  /*15f40*/  LDC.64 R14, c[0x0][0x808] ;  /* 0x00020200ff0e7b82 */ /* 0x000eb00000000a00 */
[----:B------:R-:W3:Y:S01]  /*15f50*/  LDC.64 R16, c[0x0][0x810] ;  /* 0x00020400ff107b82 */ /* 0x000ee20000000a00 */
[----:B-1----:R-:W-:-:S05]  /*15f60*/  IMAD.WIDE R2, R6, 0xc, R2 ;  /* 0x0000000c06027825 */ /* 0x002fca00078e0202 */
[----:B------:R1:W5:Y:S04]  /*15f70*/  LDG.E R10, desc[UR56][R2.64] ;  /* 0x00000038020a7981 */ /* 0x000368000c1e1900 */
[----:B------:R1:W5:Y:S01]  /*15f80*/  LDG.E R13, desc[UR56][R2.64+0x4] ;  /* 0x00000438020d7981 */ /* 0x000362000c1e1900 */
[----:B--2---:R-:W-:Y:S02]  /*15f90*/  ISETP.NE.U32.AND P0, PT, R14, RZ, PT ;  /* 0x000000ff0e00720c */ /* 0x004fe40003f05070 */
[----:B------:R-:W-:Y:S02]  /*15fa0*/  SHF.R.S32.HI R8, RZ, 0x1f, R6 ;  /* 0x0000001fff087819 */ /* 0x000fe40000011406 */
[----:B------:R-:W-:Y:S02]  /*15fb0*/  ISETP.NE.AND.EX P0, PT, R15, RZ, PT, P0 ;  /* 0x000000ff0f00720c */ /* 0x000fe40003f05300 */
[----:B---3--:R-:W-:-:S04]  /*15fc0*/  ISETP.NE.U32.AND P1, PT, R16, RZ, PT ;  /* 0x000000ff1000720c */ /* 0x008fc80003f25070 */
[----:B------:R-:W-:-:S07]  /*15fd0*/  ISETP.NE.AND.EX P1, PT, R17, RZ, PT, P1 ;  /* 0x000000ff1100720c */ /* 0x000fce0003f25310 */
[----:B-1----:R-:W-:Y:S06]  /*15fe0*/  @!P0 BRA `(.L_x_266) ;  /* 0x0000000000108947 */ /* 0x002fec0003800000 */
[----:B------:R-:W-:-:S04]  /*15ff0*/  LEA R2, P0, R6, R14, 0x3 ;  /* 0x0000000e06027211 */ /* 0x000fc800078018ff */
[----:B------:R-:W-:-:S06]  /*16000*/  LEA.HI.X R3, R6, R15, R8, 0x3, P0 ;  /* 0x0000000f06037211 */ /* 0x000fcc00000f1c08 */
[----:B------:R-:W2:Y:S04]  /*16010*/  LDG.E.64 R2, desc[UR56][R2.64] ;  /* 0x0000003802027981 */ /* 0x000ea8000c1e1b00 */
[----:B--2---:R1:W-:Y:S02]  /*16020*/  STS.64 [UR34], R2 ;  /* 0x00000002ff007988 */ /* 0x0043e40008000a22 */
.L_x_266:
[----:B------:R-:W-:Y:S05]  /*16030*/  @!P1 BRA `(.L_x_265) ;  /* 0x00000000007c9947 */ /* 0x000fea0003800000 */
[----:B-1----:R-:W-:-:S04]  /*16040*/  LEA R2, P0, R6, R16, 0x3 ;  /* 0x0000001006027211 */ /* 0x002fc800078018ff */
[----:B------:R-:W-:Y:S02]  /*16050*/  LEA.HI.X R3, R6, R17, R8, 0x3, P0 ;  /* 0x0000001106037211 */ /* 0x000fe400000f1c08 */
[----:B------:R-:W1:Y:S04]  /*16060*/  LDS R8, [UR34+0x1c] ;  /* 0x00001c22ff087984 */ /* 0x000e680008000800 */
[----:B------:R-:W2:Y:S01]  /*16070*/  LDG.E.64 R2, desc[UR56][R2.64] ;  /* 0x0000003802027981 */ /* 0x000ea2000c1e1b00 */
        /* <DEDUP_REMOVED lines=11> */
[----:B-1----:R-:W-:-:S03]  /*16130*/  LOP3.LUT R8, R8, 0xf, R9, 0xb8, !PT ;  /* 0x0000000f08087812 */ /* 0x002fc600078eb809 */
[----:B------:R-:W-:Y:S04]  /*16140*/  STS [UR34+0xc], R3 ;  /* 0x00000c03ff007988 */ /* 0x000fe80008000822 */
[----:B------:R1:W-:Y:S04]  /*16150*/  STS [UR34+0x1c], R8 ;  /* 0x00001c08ff007988 */ /* 0x0003e80008000822 */
[----:B------:R-:W2:Y:S01]  /*16160*/  LDS R11, [UR34+0x1c] ;  /* 0x00001c22ff0b7984 */ /* 0x000ea20008000800 */
[----:B-1---5:R-:W-:Y:S02]  /*16170*/  IADD3 R8, R10, -0x1, RZ ;  /* 0xffffffff0a087810 */ /* 0x022fe40007ffe0ff */
[----:B--2---:R-:W-:-:S05]  /*16180*/  LOP3.LUT R11, R11, 0xf0, RZ, 0xb8, !PT ;  /* 0x000000f00b0b7812 */ /* 0x004fca00078eb8ff */
[----:B------:R1:W-:Y:S04]  /*16190*/  STS [UR34+0x1c], R11 ;  /* 0x00001c0bff007988 */ /* 0x0003e80008000822 */
[----:B------:R-:W2:Y:S01]  /*161a0*/  LDS R9, [UR34+0x1c] ;  /* 0x00001c22ff097984 */ /* 0x000ea20008000800 */
[----:B-1----:R-:W-:Y:S02]  /*161b0*/  CS2R R10, SRZ ;  /* 0x00000000000a7805 */ /* 0x002fe4000001ff00 */
[----:B--2---:R-:W-:Y:S01]  /*161c0*/  LOP3.LUT R17, R9, 0xf00, RZ, 0xb8, !PT ;  /* 0x00000f0009117812 */ /* 0x004fe200078eb8ff */
[----:B------:R-:W-:-:S04]  /*161d0*/  VIADD R9, R13, 0xffffffff ;  /* 0xffffffff0d097836 */ /* 0x000fc80000000000 */
[----:B------:R-:W-:Y:S04]  /*161e0*/  STS.64 [UR34+0x18], R16 ;  /* 0x00001810ff007988 */ /* 0x000fe80008000a22 */
[----:B------:R-:W1:Y:S04]  /*161f0*/  LDS R15, [UR34+0x1c] ;  /* 0x00001c22ff0f7984 */ /* 0x000e680008000800 */
[----:B------:R2:W-:Y:S01]  /*16200*/  STS.128 [UR34+0x20], R8 ;  /* 0x00002008ff007988 */ /* 0x0005e20008000c22 */
[----:B-1----:R-:W-:-:S05]  /*16210*/  LOP3.LUT R2, R15, 0xf000, RZ, 0xb8, !PT ;  /* 0x0000f0000f027812 */ /* 0x002fca00078eb8ff */
[----:B------:R2:W-:Y:S02]  /*16220*/  STS [UR34+0x1c], R2 ;  /* 0x00001c02ff007988 */ /* 0x0005e40008000822 */
.L_x_265:
[----:B------:R-:W-:Y:S05]  /*16230*/  BSYNC B0 ;  /* 0x0000000000007941 */ /* 0x000fea0003800000 */
.L_x_264:
[----:B-12---:R-:W1:Y:S01]  /*16240*/  S2R R2, SR_LANEID ;  /* 0x0000000000027919 */ /* 0x006e620000000000 */
[----:B------:R-:W-:Y:S01]  /*16250*/  NOP ;  /* 0x0000000000007918 */ /* 0x000fe20000000000 */
[----:B------:R-:W-:Y:S01]  /*16260*/  ELECT P0, URZ, PT ;  /* 0x00000000003f782f */ /* 0x000fe20003800000 */
[----:B------:R-:W-:Y:S01]  /*16270*/  BSSY B0, `(.L_x_267) ;  /* 0x0000008000007945 */ /* 0x000fe20003800000 */
[----:B-1----:R-:W-:-:S04]  /*16280*/  SHF.L.U32 R8, R2, 0x2, RZ ;  /* 0x0000000202087819 */ /* 0x002fc800000006ff */
[----:B------:R-:W-:Y:S01]  /*16290*/  IADD3 R2, P1, R8, UR44, RZ ;  /* 0x0000002c08027c10 */ /* 0x000fe2000ff3e0ff */
[----:B------:R1:W2:Y:S04]  /*162a0*/  LDS R9, [R8+UR34] ;  /* 0x0000002208097984 */ /* 0x0002a80008000800 */
[----:B---34-:R-:W-:Y:S02]  /*162b0*/  IMAD.X R3, RZ, RZ, UR45, P1 ;  /* 0x0000002dff037e24 */ /* 0x018fe400088e06ff */
[----:B------:R-:W-:Y:S06]  /*162c0*/  @!P0 BRA `(.L_x_268) ;  /* 0x0000000000088947 */ /* 0x000fec0003800000 */
[----:B------:R0:W-:Y:S01]  /*162d0*/  UTMACMDFLUSH ;  /* 0x00000000000079b7 */ /* 0x0001e20000000000 */
[----:B------:R-:W-:-:S04]  /*162e0*/  DEPBAR.LE SB0, 0x0 ;  /* 0x000080000000791a */ /* 0x000fc80000000000 */
.L_x_268:
[----:B------:R-:W-:Y:S05]  /*162f0*/  BSYNC B0 ;  /* 0x0000000000007941 */ /* 0x000fea0003800000 */
.L_x_267:
[----:B--2---:R2:W5:Y:S02]  /*16300*/  ATOMG.E.EXCH.STRONG.GPU PT, RZ, [R2], R9 ;  /* 0x0000000902ff73a8 */ /* 0x00456400041ee100 */
.L_x_263:
[----:B------:R-:W-:Y:S01]  /*16310*/  UIADD3 UR38, UR38, 0x1, URZ ;  /* 0x0000000126267890 */ /* 0x000fe2000fffe03f */
[----:B------:R-:W-:Y:S01]  /*16320*/  ISETP.NE.AND P0, PT, R7, RZ, PT ;  /* 0x000000ff0700720c */ /* 0x000fe20003f05270 */
[----:B------:R-:W-:Y:S01]  /*16330*/  IMAD.MOV.U32 R17, RZ, RZ, R5 ;  /* 0x000000ffff117224 */ /* 0x000fe200078e0005 */
[----:B-12---:R-:W-:Y:S01]  /*16340*/  SEL R2, RZ, 0x1, !P3 ;  /* 0x00000001ff027807 */ /* 0x006fe20005800000 */
[----:B------:R-:W-:Y:S01]  /*16350*/  UISETP.NE.AND UP0, UPT, UR38, 0x8, UPT ;  /* 0x000000082600788c */ /* 0x000fe2000bf05270 */
[----:B------:R-:W-:Y:S02]  /*16360*/  MOV R16, R4 ;  /* 0x0000000400107202 */ /* 0x000fe40000000f00 */
[----:B------:R-:W-:Y:S01]  /*16370*/  MOV R18, R6 ;  /* 0x0000000600127202 */ /* 0x000fe20000000f00 */
[----:B------:R-:W-:Y:S02]  /*16380*/  USEL UR8, URZ, 0x1, UP0 ;  /* 0x000000013f087887 */ /* 0x000fe40008000000 */
[----:B------:R-:W-:-:S04]  /*16390*/  USEL UR38, UR38, URZ, UP0 ;  /* 0x0000003f26267287 */ /* 0x000fc80008000000 */
[----:B------:R-:W-:Y:S01]  /*163a0*/  LOP3.LUT R12, R12, UR8, RZ, 0x3c, !PT ;  /* 0x000000080c0c7c12 */ /* 0x000fe2000f8e3cff */
[----:B------:R-:W-:Y:S07]  /*163b0*/  @P0 BRA `(.L_x_269) ;  /* 0xffffffdc00880947 */ /* 0x000fee000383ffff */
[----:B-----5:R-:W-:Y:S01]  /*163c0*/  ELECT P0, URZ, PT ;  /* 0x00000000003f782f */ /* 0x020fe20003800000 */
[----:B------:R-:W-:-:S12]  /*163d0*/  BSSY B0, `(.L_x_270) ;  /* 0x0000017000007945 */ /* 0x000fd80003800000 */
[----:B------:R-:W-:Y:S05]  /*163e0*/  @!P0 BRA `(.L_x_271) ;  /* 0x0000000000548947 */ /* 0x000fea0003800000 */
[----:B------:R-:W-:Y:S05]  /*163f0*/  @!P2 BRA `(.L_x_272) ;  /* 0x000000000004a947 */ /* 0x000fea0003800000 */
[----:B------:R-:W-:Y:S01]  /*16400*/  BPT.TRAP 0x1 ;  /* 0x000000040000795c */ /* 0x000fe20000300000 */
.L_x_272:
[----:B------:R-:W1:Y:S02]  /*16410*/  SYNCS.PHASECHK.TRANS64.TRYWAIT P0, [UR35+0x384d0], R0 ;  /* 0x0384d000ff0075a7 */ /* 0x000e640008000163 */
[----:B-1----:R-:W-:Y:S05]  /*16420*/  @!P0 BRA `(.L_x_273) ;  /* 0x0000004c00908947 */ /* 0x002fea0003800000 */
.L_x_388:
[----:B------:R-:W-:Y:S05]  /*16430*/  @!P2 BRA `(.L_x_274) ;  /* 0x000000000004a947 */ /* 0x000fea0003800000 */
[----:B------:R-:W-:Y:S01]  /*16440*/  BPT.TRAP 0x1 ;  /* 0x000000040000795c */ /* 0x000fe20000300000 */
.L_x_274:
[----:B------:R-:W2:Y:S02]  /*16450*/  SYNCS.PHASECHK.TRANS64.TRYWAIT P0, [UR35+0x384d8], R0 ;  /* 0x0384d800ff0075a7 */ /* 0x000ea40008000163 */
[----:B--2---:R-:W-:Y:S05]  /*16460*/  @!P0 BRA `(.L_x_275) ;  /* 0x0000004c00988947 */ /* 0x004fea0003800000 */
.L_x_389:
[----:B------:R-:W-:Y:S05]  /*16470*/  @!P2 BRA `(.L_x_276) ;  /* 0x000000000004a947 */ /* 0x000fea0003800000 */
[----:B------:R-:W-:Y:S01]  /*16480*/  BPT.TRAP 0x1 ;  /* 0x000000040000795c */ /* 0x000fe20000300000 */
.L_x_276:
[----:B------:R-:W2:Y:S02]  /*16490*/  SYNCS.PHASECHK.TRANS64.TRYWAIT P0, [UR35+0x384e0], R0 ;  /* 0x0384e000ff0075a7 */ /* 0x000ea40008000163 */
[----:B--2---:R-:W-:Y:S05]  /*164a0*/  @!P0 BRA `(.L_x_277) ;  /* 0x0000004c00a08947 */ /* 0x004fea0003800000 */
.L_x_390:
[----:B------:R-:W-:Y:S05]  /*164b0*/  @!P2 BRA `(.L_x_278) ;  /* 0x000000000004a947 */ /* 0x000fea0003800000 */
[----:B------:R-:W-:Y:S01]  /*164c0*/  BPT.TRAP 0x1 ;  /* 0x000000040000795c */ /* 0x000fe20000300000 */
.L_x_278:
[----:B-1----:R-:W-:-:S05]  /*164d0*/  IMAD.MOV.U32 R0, RZ, RZ, 0x1 ;  /* 0x00000001ff007424 */ /* 0x002fca00078e00ff */
[----:B------:R-:W-:-:S07]  /*164e0*/  SHF.L.U32 R0, R0, 0x1f, RZ ;  /* 0x0000001f00007819 */ /* 0x000fce00000006ff */
.L_x_279:
[----:B-1-34-:R-:W-:-:S04]  /*164f0*/  MOV R3, UR35 ;  /* 0x0000002300037c02 */ /* 0x01afc80008000f00 */
[----:B------:R1:W2:Y:S03]  /*16500*/  SYNCS.PHASECHK.TRANS64.TRYWAIT P0, [R3+URZ+0x384e8], R0 ;  /* 0x0384e800030075a7 */ /* 0x0002a6000800017f */
[----:B--2---:R-:W-:Y:S05]  /*16510*/  @!P0 NANOSLEEP.SYNCS 0x989680 ;  /* 0x009896800000895d */ /* 0x004fea0003900000 */
[----:B------:R-:W2:Y:S02]  /*16520*/  @!P0 SYNCS.PHASECHK.TRANS64 P0, [R3+URZ+0x384e8], R0 ;  /* 0x0384e800030085a7 */ /* 0x000ea4000800007f */
[----:B--2---:R-:W-:Y:S05]  /*16530*/  @!P0 BRA `(.L_x_279) ;  /* 0xfffffffc00ec8947 */ /* 0x004fea000383ffff */
.L_x_271:
[----:B------:R-:W-:Y:S05]  /*16540*/  BSYNC B0 ;  /* 0x0000000000007941 */ /* 0x000fea0003800000 */
.L_x_270:
[----:B------:R-:W-:Y:S05]  /*16550*/  EXIT ;  /* 0x000000000000794d */ /* 0x000fea0003800000 */
.L_x_152:
[----:B------:R-:W1:Y:S01]  /*16560*/  S2UR UR4, SR_CTAID.Y ;  /* 0x00000000000479c3 */ /* 0x000e620000002600 */
[----:B------:R-:W3:Y:S01]  /*16570*/  S2R R0, SR_LANEID ;  /* 0x0000000000007919 */ /* 0x000ee20000000000 */
[----:B------:R-:W-:Y:S01]  /*16580*/  ELECT P0, URZ, PT ;  /* 0x00000000003f782f */ /* 0x000fe20003800000 */
[----:B------:R-:W-:Y:S01]  /*16590*/  BSSY B0, `(.L_x_280) ;  /* 0x000003d000007945 */ /* 0x000fe20003800000 */
[----:B------:R-:W-:Y:S01]  /*165a0*/  ULDC.64 UR8, c[0x0][0x508] ;  /* 0x0001420000087ab9 */ /* 0x000fe20000000a00 */
[----:B-1----:R-:W-:-:S04]  /*165b0*/  UIMAD UR4, UR4, UR39, UR40 ;  /* 0x00000027040472a4 */ /* 0x002fc8000f8e0228 */
[----:B------:R-:W-:-:S06]  /*165c0*/  UIMAD.WIDE UR8, UR4, 0x80, UR8 ;  /* 0x00000080040878a5 */ /* 0x000fcc000f8e0208 */
[----:B------:R-:W-:Y:S06]  /*165d0*/  @!P0 BRA `(.L_x_281) ;  /* 0x0000000000e08947 */ /* 0x000fec0003800000 */
[----:B------:R-:W-:Y:S01]  /*165e0*/  STL [R1+0x210], R14 ;  /* 0x0002100e01007387 */ /* 0x000fe20000100800 */
[----:B------:R-:W1:Y:S01]  /*165f0*/  LDC.64 R8, c[0x0][0x340] ;  /* 0x0000d000ff087b82 */ /* 0x000e620000000a00 */
[----:B------:R-:W-:Y:S02]  /*16600*/  UMOV UR4, 0x400 ;  /* 0x0000040000047882 */ /* 0x000fe40000000000 */
[----:B------:R4:W-:Y:S01]  /*16610*/  STL.64 [R1+0x208], R12 ;  /* 0x0002080c01007387 */ /* 0x0009e20000100a00 */
[----:B--2---:R-:W-:-:S03]  /*16620*/  ULEA UR4, UR41, UR4, 0x18 ;  /* 0x0000000429047291 */ /* 0x004fc6000f8ec03f */
[----:B------:R2:W-:Y:S01]  /*16630*/  STL [R1+0x200], R11 ;  /* 0x0002000b01007387 */ /* 0x0005e20000100800 */
[----:B------:R-:W3:Y:S08]  /*16640*/  LDC.64 R32, c[0x0][0x300] ;  /* 0x0000c000ff207b82 */ /* 0x000ef00000000a00 */
[----:B----4-:R-:W4:Y:S08]  /*16650*/  LDC.64 R12, c[0x0][0x350] ;  /* 0x0000d400ff0c7b82 */ /* 0x010f300000000a00 */
[----:B------:R-:W4:Y:S08]  /*16660*/  LDC.64 R14, c[0x0][0x358] ;  /* 0x0000d600ff0e7b82 */ /* 0x000f300000000a00 */
[----:B--2---:R-:W1:Y:S08]  /*16670*/  LDC.64 R10, c[0x0][0x348] ;  /* 0x0000d200ff0a7b82 */ /* 0x004e700000000a00 */
[----:B------:R-:W3:Y:S01]  /*16680*/  LDC.64 R34, c[0x0][0x308] ;  /* 0x0000c200ff227b82 */ /* 0x000ee20000000a00 */
[----:B----4-:R2:W-:Y:S07]  /*16690*/  STS.128 [UR4+0x385d0], R12 ;  /* 0x0385d00cff007988 */ /* 0x0105ee0008000c04 */
[----:B------:R-:W4:Y:S01]  /*166a0*/  LDC.64 R28, c[0x0][0x310] ;  /* 0x0000c400ff1c7b82 */ /* 0x000f220000000a00 */
[----:B-1----:R1:W-:Y:S07]  /*166b0*/  STS.128 [UR4+0x385c0], R8 ;  /* 0x0385c008ff007988 */ /* 0x0023ee0008000c04 */
[----:B------:R-:W4:Y:S01]  /*166c0*/  LDC.64 R30, c[0x0][0x318] ;  /* 0x0000c600ff1e7b82 */ /* 0x000f220000000a00 */
[----:B---3--:R-:W-:Y:S07]  /*166d0*/  STS.128 [UR4+0x38580], R32 ;  /* 0x03858020ff007988 */ /* 0x008fee0008000c04 */
[----:B--2---:R-:W2:Y:S08]  /*166e0*/  LDC.64 R12, c[0x0][0x420] ;  /* 0x00010800ff0c7b82 */ /* 0x004eb00000000a00 */
[----:B------:R-:W2:Y:S08]  /*166f0*/  LDC.64 R14, c[0x0][0x428] ;  /* 0x00010a00ff0e7b82 */ /* 0x000eb00000000a00 */
[----:B-1----:R-:W1:Y:S01]  /*16700*/  LDC.64 R8, c[0x0][0x430] ;  /* 0x00010c00ff087b82 */ /* 0x002e620000000a00 */
[----:B----4-:R-:W-:Y:S07]  /*16710*/  STS.128 [UR4+0x38590], R28 ;  /* 0x0385901cff007988 */ /* 0x010fee0008000c04 */
[----:B------:R-:W1:Y:S01]  /*16720*/  LDC.64 R10, c[0x0][0x438] ;  /* 0x00010e00ff0a7b82 */ /* 0x000e620000000a00 */
[----:B--2---:R2:W-:Y:S07]  /*16730*/  STS.128 [UR4+0x38620], R12 ;  /* 0x0386200cff007988 */ /* 0x0045ee0008000c04 */
[----:B------:R-:W3:Y:S08]  /*16740*/  LDC.64 R24, c[0x0][0x320] ;  /* 0x0000c800ff187b82 */ /* 0x000ef00000000a00 */
[----:B------:R-:W3:Y:S01]  /*16750*/  LDC.64 R26, c[0x0][0x328] ;  /* 0x0000ca00ff1a7b82 */ /* 0x000ee20000000a00 */
[----:B--2---:R4:W5:Y:S07]  /*16760*/  LDL.LU R14, [R1+0x210] ;  /* 0x00021000010e7983 */ /* 0x00496e0000300800 */
[----:B------:R-:W2:Y:S01]  /*16770*/  LDC.64 R4, c[0x0][0x330] ;  /* 0x0000cc00ff047b82 */ /* 0x000ea20000000a00 */
[----:B------:R4:W5:Y:S04]  /*16780*/  LDL.LU.64 R12, [R1+0x208] ;  /* 0x00020800010c7983 */ /* 0x0009680000300a00 */
[----:B-1----:R1:W-:Y:S03]  /*16790*/  STS.128 [UR4+0x38630], R8 ;  /* 0x03863008ff007988 */ /* 0x0023e60008000c04 */
[----:B------:R-:W2:Y:S01]  /*167a0*/  LDC.64 R6, c[0x0][0x338] ;  /* 0x0000ce00ff067b82 */ /* 0x000ea20000000a00 */
[----:B---3--:R3:W-:Y:S07]  /*167b0*/  STS.128 [UR4+0x385a0], R24 ;  /* 0x0385a018ff007988 */ /* 0x0087ee0008000c04 */
[----:B------:R-:W4:Y:S01]  /*167c0*/  LDC.64 R32, c[0x0][0x360] ;  /* 0x0000d800ff207b82 */ /* 0x000f220000000a00 */
[----:B-1----:R1:W5:Y:S07]  /*167d0*/  LDL.LU R11, [R1+0x200] ;  /* 0x00020000010b7983 */ /* 0x00236e0000300800 */
[----:B------:R-:W4:Y:S01]  /*167e0*/  LDC.64 R34, c[0x0][0x368] ;  /* 0x0000da00ff227b82 */ /* 0x000f220000000a00 */
[----:B--2---:R2:W-:Y:S07]  /*167f0*/  STS.128 [UR4+0x385b0], R4 ;  /* 0x0385b004ff007988 */ /* 0x0045ee0008000c04 */
[----:B------:R-:W1:Y:S08]  /*16800*/  LDC.64 R28, c[0x0][0x370] ;  /* 0x0000dc00ff1c7b82 */ /* 0x000e700000000a00 */
[----:B------:R-:W1:Y:S08]  /*16810*/  LDC.64 R30, c[0x0][0x378] ;  /* 0x0000de00ff1e7b82 */ /* 0x000e700000000a00 */
[----:B---3--:R-:W3:Y:S01]  /*16820*/  LDC.64 R24, c[0x0][0x400] ;  /* 0x00010000ff187b82 */ /* 0x008ee20000000a00 */
[----:B----4-:R4:W-:Y:S07]  /*16830*/  STS.128 [UR4+0x385e0], R32 ;  /* 0x0385e020ff007988 */ /* 0x0109ee0008000c04 */
[----:B------:R-:W3:Y:S08]  /*16840*/  LDC.64 R26, c[0x0][0x408] ;  /* 0x00010200ff1a7b82 */ /* 0x000ef00000000a00 */
[----:B--2---:R-:W2:Y:S01]  /*16850*/  LDC.64 R4, c[0x0][0x410] ;  /* 0x00010400ff047b82 */ /* 0x004ea20000000a00 */
[----:B-1----:R1:W-:Y:S07]  /*16860*/  STS.128 [UR4+0x385f0], R28 ;  /* 0x0385f01cff007988 */ /* 0x0023ee0008000c04 */
[----:B------:R-:W2:Y:S01]  /*16870*/  LDC.64 R6, c[0x0][0x418] ;  /* 0x00010600ff067b82 */ /* 0x000ea20000000a00 */
[----:B---3--:R3:W-:Y:S07]  /*16880*/  STS.128 [UR4+0x38600], R24 ;  /* 0x03860018ff007988 */ /* 0x0087ee0008000c04 */
[----:B----4-:R-:W4:Y:S08]  /*16890*/  LDC.64 R32, c[0x0][0x440] ;  /* 0x00011000ff207b82 */ /* 0x010f300000000a00 */
[----:B------:R-:W4:Y:S01]  /*168a0*/  LDC.64 R34, c[0x0][0x448] ;  /* 0x00011200ff227b82 */ /* 0x000f220000000a00 */
[----:B--2---:R2:W-:Y:S07]  /*168b0*/  STS.128 [UR4+0x38610], R4 ;  /* 0x03861004ff007988 */ /* 0x0045ee0008000c04 */
[----:B-1----:R-:W1:Y:S08]  /*168c0*/  LDC.64 R28, c[0x0][0x450] ;  /* 0x00011400ff1c7b82 */ /* 0x002e700000000a00 */
[----:B------:R-:W1:Y:S08]  /*168d0*/  LDC.64 R30, c[0x0][0x458] ;  /* 0x00011600ff1e7b82 */ /* 0x000e700000000a00 */
[----:B---3--:R-:W3:Y:S08]  /*168e0*/  LDC.64 R24, c[0x0][0x460] ;  /* 0x00011800ff187b82 */ /* 0x008ef00000000a00 */
[----:B------:R-:W3:Y:S08]  /*168f0*/  LDC.64 R26, c[0x0][0x468] ;  /* 0x00011a00ff1a7b82 */ /* 0x000ef00000000a00 */
[----:B--2---:R-:W2:Y:S08]  /*16900*/  LDC.64 R4, c[0x0][0x470] ;  /* 0x00011c00ff047b82 */ /* 0x004eb00000000a00 */
[----:B------:R-:W2:Y:S01]  /*16910*/  LDC.64 R6, c[0x0][0x478] ;  /* 0x00011e00ff067b82 */ /* 0x000ea20000000a00 */
[----:B----4-:R4:W-:Y:S04]  /*16920*/  STS.128 [UR4+0x38640], R32 ;  /* 0x03864020ff007988 */ /* 0x0109e80008000c04 */
[----:B-1----:R4:W-:Y:S04]  /*16930*/  STS.128 [UR4+0x38650], R28 ;  /* 0x0386501cff007988 */ /* 0x0029e80008000c04 */
[----:B---3--:R4:W-:Y:S04]  /*16940*/  STS.128 [UR4+0x38660], R24 ;  /* 0x03866018ff007988 */ /* 0x0089e80008000c04 */
[----:B--2---:R4:W-:Y:S02]  /*16950*/  STS.128 [UR4+0x38670], R4 ;  /* 0x03867004ff007988 */ /* 0x0049e40008000c04 */
.L_x_281:
[----:B--2---:R-:W-:Y:S05]  /*16960*/  BSYNC B0 ;  /* 0x0000000000007941 */ /* 0x004fea0003800000 */
.L_x_280:
[----:B------:R-:W-:Y:S01]  /*16970*/  ELECT P0, URZ, PT ;  /* 0x00000000003f782f */ /* 0x000fe20003800000 */
[----:B------:R-:W-:Y:S01]  /*16980*/  NOP ;  /* 0x0000000000007918 */ /* 0x000fe20000000000 */
[----:B------:R-:W-:Y:S11]  /*16990*/  BSSY B0, `(.L_x_282) ;  /* 0x0000050000007945 */ /* 0x000ff60003800000 */
[----:B------:R-:W-:Y:S05]  /*169a0*/  @!P0 BRA `(.L_x_283) ;  /* 0x0000000400388947 */ /* 0x000fea0003800000 */
[C---:B------:R-:W-:Y:S01]  /*169b0*/  IMAD.SHL.U32 R10, R18.reuse, 0x8, RZ ;  /* 0x00000008120a7824 */ /* 0x040fe200078e00ff */
[----:B------:R-:W-:Y:S01]  /*169c0*/  ULDC.64 UR4, c[0x0][0x518] ;  /* 0x0001460000047ab9 */ /* 0x000fe20000000a00 */
[----:B------:R-:W-:Y:S01]  /*169d0*/  ULDC.64 UR6, c[0x0][0x528] ;  /* 0x00014a0000067ab9 */ /* 0x000fe20000000a00 */
[----:B------:R-:W-:Y:S02]  /*169e0*/  SHF.L.U64.HI R19, R18, 0x3, R19 ;  /* 0x0000000312137819 */ /* 0x000fe40000010213 */
[C---:B----4-:R-:W-:Y:S02]  /*169f0*/  IADD3 R4, P0, R10.reuse, UR4, RZ ;  /* 0x000000040a047c10 */ /* 0x050fe4000ff1e0ff */
[----:B------:R-:W-:Y:S02]  /*16a00*/  IADD3 R2, P1, R10, UR6, RZ ;  /* 0x000000060a027c10 */ /* 0x000fe4000ff3e0ff */
[C---:B------:R-:W-:Y:S01]  /*16a10*/  IADD3.X R5, R19.reuse, UR5, RZ, P0, !PT ;  /* 0x0000000513057c10 */ /* 0x040fe200087fe4ff */
[----:B------:R-:W-:Y:S01]  /*16a20*/  ULDC.64 UR4, c[0x0][0x510] ;  /* 0x0001440000047ab9 */ /* 0x000fe20000000a00 */
[----:B------:R-:W-:Y:S01]  /*16a30*/  IADD3.X R3, R19, UR7, RZ, P1, !PT ;  /* 0x0000000713037c10 */ /* 0x000fe20008ffe4ff */
[----:B------:R-:W-:-:S02]  /*16a40*/  ULDC.64 UR6, c[0x0][0x520] ;  /* 0x0001480000067ab9 */ /* 0x000fc40000000a00 */
[----:B------:R1:W2:Y:S04]  /*16a50*/  LDG.E.64 R8, desc[UR56][R4.64] ;  /* 0x0000003804087981 */ /* 0x0002a8000c1e1b00 */
[----:B------:R4:W3:Y:S01]  /*16a60*/  LDG.E.64 R6, desc[UR56][R2.64] ;  /* 0x0000003802067981 */ /* 0x0008e2000c1e1b00 */
[C---:B-1----:R-:W-:Y:S02]  /*16a70*/  IADD3 R4, P0, R10.reuse, UR4, RZ ;  /* 0x000000040a047c10 */ /* 0x042fe4000ff1e0ff */
[----:B----4-:R-:W-:Y:S02]  /*16a80*/  IADD3 R2, P1, R10, UR6, RZ ;  /* 0x000000060a027c10 */ /* 0x010fe4000ff3e0ff */
[C---:B------:R-:W-:Y:S02]  /*16a90*/  IADD3.X R5, R19.reuse, UR5, RZ, P0, !PT ;  /* 0x0000000513057c10 */ /* 0x040fe400087fe4ff */
[----:B------:R-:W-:-:S04]  /*16aa0*/  IADD3.X R3, R19, UR7, RZ, P1, !PT ;  /* 0x0000000713037c10 */ /* 0x000fc80008ffe4ff */
[----:B------:R-:W4:Y:S04]  /*16ab0*/  LDG.E.64 R4, desc[UR56][R4.64] ;  /* 0x0000003804047981 */ /* 0x000f28000c1e1b00 */
[----:B------:R-:W4:Y:S01]  /*16ac0*/  LDG.E.64 R2, desc[UR56][R2.64] ;  /* 0x0000003802027981 */ /* 0x000f22000c1e1b00 */
[----:B------:R-:W-:Y:S01]  /*16ad0*/  UMOV UR4, 0x400 ;  /* 0x0000040000047882 */ /* 0x000fe20000000000 */
[----:B-----5:R-:W-:Y:S01]  /*16ae0*/  IADD3 R25, R13, -0x1, RZ ;  /* 0xffffffff0d197810 */ /* 0x020fe20007ffe0ff */
[----:B------:R-:W-:Y:S01]  /*16af0*/  ULEA UR4, UR41, UR4, 0x18 ;  /* 0x0000000429047291 */ /* 0x000fe2000f8ec03f */
[----:B------:R-:W-:Y:S01]  /*16b00*/  VIADD R24, R11, 0xffffffff ;  /* 0xffffffff0b187836 */ /* 0x000fe20000000000 */
[----:B------:R-:W-:Y:S02]  /*16b10*/  CS2R R26, SRZ ;  /* 0x00000000001a7805 */ /* 0x000fe4000001ff00 */
[----:B------:R-:W-:-:S02]  /*16b20*/  UIADD3 UR6, UR4, 0x38600, URZ ;  /* 0x0003860004067890 */ /* 0x000fc4000fffe03f */
[----:B------:R-:W-:-:S03]  /*16b30*/  UIADD3 UR5, UR4, 0x38580, URZ ;  /* 0x0003858004057890 */ /* 0x000fc6000fffe03f */
[----:B------:R-:W1:Y:S01]  /*16b40*/  LDS R10, [UR4+0x3859c] ;  /* 0x03859c04ff0a7984 */ /* 0x000e620008000800 */
[----:B------:R-:W-:-:S03]  /*16b50*/  IMAD.U32 R28, RZ, RZ, UR6 ;  /* 0x00000006ff1c7e24 */ /* 0x000fc6000f8e00ff */
[----:B------:R-:W1:Y:S02]  /*16b60*/  LDS R15, [UR4+0x3861c] ;  /* 0x03861c04ff0f7984 */ /* 0x000e640008000800 */
[----:B------:R-:W-:Y:S02]  /*16b70*/  SHF.R.U64 R28, R28, 0x4, RZ ;  /* 0x000000041c1c7819 */ /* 0x000fe400000012ff */
[----:B------:R1:W-:Y:S04]  /*16b80*/  STS.128 [UR4+0x385a0], R24 ;  /* 0x0385a018ff007988 */ /* 0x0003e80008000c04 */
[----:B------:R-:W-:Y:S04]  /*16b90*/  STS [UR4+0x38610], R28 ;  /* 0x0386101cff007988 */ /* 0x000fe80008000804 */
[----:B------:R-:W-:Y:S04]  /*16ba0*/  STS [UR4+0x38614], R28 ;  /* 0x0386141cff007988 */ /* 0x000fe80008000804 */
[----:B------:R-:W-:Y:S01]  /*16bb0*/  STS [UR4+0x385b0], RZ ;  /* 0x0385b0ffff007988 */ /* 0x000fe20008000804 */
[----:B-1----:R-:W-:-:S03]  /*16bc0*/  IADD3 R25, R12, -0x1, RZ ;  /* 0xffffffff0c197810 */ /* 0x002fc60007ffe0ff */
[----:B------:R-:W-:Y:S04]  /*16bd0*/  STS [UR4+0x38630], RZ ;  /* 0x038630ffff007988 */ /* 0x000fe80008000804 */
[----:B------:R-:W-:Y:S01]  /*16be0*/  STS.128 [UR4+0x38620], R24 ;  /* 0x03862018ff007988 */ /* 0x000fe20008000c04 */
[C---:B--2---:R-:W-:Y:S01]  /*16bf0*/  SHF.L.U64.HI R9, R8.reuse, 0x1, R9 ;  /* 0x0000000108097819 */ /* 0x044fe20000010209 */
[----:B------:R-:W-:Y:S01]  /*16c00*/  IMAD.SHL.U32 R8, R8, 0x2, RZ ;  /* 0x0000000208087824 */ /* 0x000fe200078e00ff */
[----:B---3--:R-:W-:Y:S02]  /*16c10*/  SHF.L.U64.HI R7, R6, 0x1, R7 ;  /* 0x0000000106077819 */ /* 0x008fe40000010207 */
[----:B------:R-:W-:Y:S02]  /*16c20*/  LOP3.LUT R9, R9, 0x1fffffff, RZ, 0xc0, !PT ;  /* 0x1fffffff09097812 */ /* 0x000fe400078ec0ff */
[----:B------:R-:W-:-:S02]  /*16c30*/  LOP3.LUT R7, R7, 0x1fffffff, RZ, 0xc0, !PT ;  /* 0x1fffffff07077812 */ /* 0x000fc400078ec0ff */
[----:B------:R-:W-:Y:S02]  /*16c40*/  SHF.R.U32.HI R19, RZ, 0x4, R9 ;  /* 0x00000004ff137819 */ /* 0x000fe40000011609 */
[----:B------:R-:W-:Y:S02]  /*16c50*/  SHF.R.U32.HI R22, RZ, 0x4, R7 ;  /* 0x00000004ff167819 */ /* 0x000fe40000011607 */
[----:B------:R-:W-:Y:S02]  /*16c60*/  LOP3.LUT R10, R10, 0xf, R19, 0xb8, !PT ;  /* 0x0000000f0a0a7812 */ /* 0x000fe400078eb813 */
[----:B------:R-:W-:Y:S02]  /*16c70*/  LOP3.LUT R19, R15, 0xf, R22, 0xb8, !PT ;  /* 0x0000000f0f137812 */ /* 0x000fe400078eb816 */
[----:B------:R-:W-:Y:S01]  /*16c80*/  MOV R22, UR5 ;  /* 0x0000000500167c02 */ /* 0x000fe20008000f00 */
[----:B------:R-:W-:Y:S01]  /*16c90*/  STS [UR4+0x3859c], R10 ;  /* 0x03859c0aff007988 */ /* 0x000fe20008000804 */
[----:B------:R-:W-:-:S02]  /*16ca0*/  SHF.L.U32 R6, R6, 0x1, RZ ;  /* 0x0000000106067819 */ /* 0x000fc400000006ff */
[----:B------:R-:W-:Y:S01]  /*16cb0*/  SHF.R.U64 R22, R22, 0x4, RZ ;  /* 0x0000000416167819 */ /* 0x000fe200000012ff */
[----:B------:R-:W-:Y:S01]  /*16cc0*/  STS [UR4+0x3861c], R19 ;  /* 0x03861c13ff007988 */ /* 0x000fe20008000804 */
[----:B------:R-:W-:Y:S02]  /*16cd0*/  LOP3.LUT R6, R6, 0xfffffffe, RZ, 0xc0, !PT ;  /* 0xfffffffe06067812 */ /* 0x000fe400078ec0ff */
[----:B------:R-:W-:Y:S01]  /*16ce0*/  LOP3.LUT R8, R8, 0xfffffffe, RZ, 0xc0, !PT ;  /* 0xfffffffe08087812 */ /* 0x000fe200078ec0ff */
[----:B------:R-:W1:Y:S01]  /*16cf0*/  LDS R15, [UR4+0x3859c] ;  /* 0x03859c04ff0f7984 */ /* 0x000e620008000800 */
[----:B------:R-:W-:Y:S02]  /*16d00*/  SHF.R.U64 R7, R6, 0x4, R7 ;  /* 0x0000000406077819 */ /* 0x000fe40000001207 */
[----:B------:R-:W-:Y:S01]  /*16d10*/  SHF.R.U64 R9, R8, 0x4, R9 ;  /* 0x0000000408097819 */ /* 0x000fe20000001209 */
[----:B------:R-:W2:Y:S04]  /*16d20*/  LDS R21, [UR4+0x3861c] ;  /* 0x03861c04ff157984 */ /* 0x000ea80008000800 */
[----:B------:R-:W-:Y:S04]  /*16d30*/  STS [UR4+0x38590], R22 ;  /* 0x03859016ff007988 */ /* 0x000fe80008000804 */
[----:B------:R-:W-:Y:S04]  /*16d40*/  STS [UR4+0x38594], R22 ;  /* 0x03859416ff007988 */ /* 0x000fe80008000804 */
[----:B------:R-:W-:Y:S04]  /*16d50*/  STS [UR4+0x3858c], R9 ;  /* 0x03858c09ff007988 */ /* 0x000fe80008000804 */
[----:B----4-:R-:W-:Y:S04]  /*16d60*/  STS.64 [UR4+0x38580], R4 ;  /* 0x03858004ff007988 */ /* 0x010fe80008000a04 */
[----:B------:R-:W-:Y:S04]  /*16d70*/  STS.64 [UR4+0x38600], R2 ;  /* 0x03860002ff007988 */ /* 0x000fe80008000a04 */
[----:B------:R-:W-:Y:S01]  /*16d80*/  STS [UR4+0x3860c], R7 ;  /* 0x03860c07ff007988 */ /* 0x000fe20008000804 */
[----:B-1----:R-:W-:-:S02]  /*16d90*/  LOP3.LUT R15, R15, 0xf0, RZ, 0xb8, !PT ;  /* 0x000000f00f0f7812 */ /* 0x002fc400078eb8ff */
[----:B--2---:R-:W-:-:S03]  /*16da0*/  LOP3.LUT R21, R21, 0xf0, RZ, 0xb8, !PT ;  /* 0x000000f015157812 */ /* 0x004fc600078eb8ff */
[----:B------:R-:W-:Y:S04]  /*16db0*/  STS [UR4+0x3859c], R15 ;  /* 0x03859c0fff007988 */ /* 0x000fe80008000804 */
[----:B------:R-:W-:Y:S04]  /*16dc0*/  STS [UR4+0x3861c], R21 ;  /* 0x03861c15ff007988 */ /* 0x000fe80008000804 */
[----:B------:R-:W1:Y:S04]  /*16dd0*/  LDS R23, [UR4+0x3859c] ;  /* 0x03859c04ff177984 */ /* 0x000e680008000800 */
[----:B------:R-:W2:Y:S01]  /*16de0*/  LDS R29, [UR4+0x3861c] ;  /* 0x03861c04ff1d7984 */ /* 0x000ea20008000800 */
[----:B-1----:R-:W-:-:S02]  /*16df0*/  LOP3.LUT R23, R23, 0xf00, RZ, 0xb8, !PT ;  /* 0x00000f0017177812 */ /* 0x002fc400078eb8ff */
[----:B--2---:R-:W-:-:S03]  /*16e00*/  LOP3.LUT R29, R29, 0xf00, RZ, 0xb8, !PT ;  /* 0x00000f001d1d7812 */ /* 0x004fc600078eb8ff */
[----:B------:R-:W-:Y:S04]  /*16e10*/  STS.64 [UR4+0x38598], R22 ;  /* 0x03859816ff007988 */ /* 0x000fe80008000a04 */
[----:B------:R-:W-:Y:S04]  /*16e20*/  STS.64 [UR4+0x38618], R28 ;  /* 0x0386181cff007988 */ /* 0x000fe80008000a04 */
[----:B------:R-:W1:Y:S04]  /*16e30*/  LDS R15, [UR4+0x3859c] ;  /* 0x03859c04ff0f7984 */ /* 0x000e680008000800 */
[----:B------:R-:W2:Y:S01]  /*16e40*/  LDS R10, [UR4+0x3861c] ;  /* 0x03861c04ff0a7984 */ /* 0x000ea20008000800 */
[----:B-1----:R-:W-:-:S02]  /*16e50*/  LOP3.LUT R6, R15, 0xf000, RZ, 0xb8, !PT ;  /* 0x0000f0000f067812 */ /* 0x002fc400078eb8ff */
[----:B--2---:R-:W-:-:S03]  /*16e60*/  LOP3.LUT R10, R10, 0xf000, RZ, 0xb8, !PT ;  /* 0x0000f0000a0a7812 */ /* 0x004fc600078eb8ff */
[----:B------:R1:W-:Y:S04]  /*16e70*/  STS [UR4+0x3859c], R6 ;  /* 0x03859c06ff007988 */ /* 0x0003e80008000804 */
[----:B------:R1:W-:Y:S02]  /*16e80*/  STS [UR4+0x3861c], R10 ;  /* 0x03861c0aff007988 */ /* 0x0003e40008000804 */
.L_x_283:
[----:B------:R-:W-:Y:S05]  /*16e90*/  BSYNC B0 ;  /* 0x0000000000007941 */ /* 0x000fea0003800000 */
.L_x_282:
[----:B------:R-:W-:Y:S01]  /*16ea0*/  ELECT P0, URZ, PT ;  /* 0x00000000003f782f */ /* 0x000fe20003800000 */
[----:B------:R-:W-:Y:S01]  /*16eb0*/  NOP ;  /* 0x0000000000007918 */ /* 0x000fe20000000000 */
[----:B------:R-:W-:Y:S11]  /*16ec0*/  BSSY B0, `(.L_x_284) ;  /* 0x0000004000007945 */ /* 0x000ff60003800000 */
[----:B------:R-:W-:Y:S05]  /*16ed0*/  @!P0 BRA `(.L_x_285) ;  /* 0x0000000000088947 */ /* 0x000fea0003800000 */
[----:B------:R0:W-:Y:S01]  /*16ee0*/  UTMACMDFLUSH ;  /* 0x00000000000079b7 */ /* 0x0001e20000000000 */
[----:B------:R-:W-:-:S04]  /*16ef0*/  DEPBAR.LE SB0, 0x0 ;  /* 0x000080000000791a */ /* 0x000fc80000000000 */
.L_x_285:
[----:B------:R-:W-:Y:S05]  /*16f00*/  BSYNC B0 ;  /* 0x0000000000007941 */ /* 0x000fea0003800000 */
.L_x_284:
[----:B------:R-:W-:Y:S01]  /*16f10*/  UMOV UR4, 0x400 ;  /* 0x0000040000047882 */ /* 0x000fe20000000000 */
[----:B---3--:R-:W-:Y:S01]  /*16f20*/  IMAD.SHL.U32 R0, R0, 0x4, RZ ;  /* 0x0000000400007824 */ /* 0x008fe200078e00ff */
[----:B------:R-:W-:Y:S01]  /*16f30*/  ULEA UR12, UR41, UR4, 0x18 ;  /* 0x00000004290c7291 */ /* 0x000fe2000f8ec03f */
[----:B------:R-:W-:-:S03]  /*16f40*/  ULDC UR10, c[0x0][0x884] ;  /* 0x00022100000a7ab9 */ /* 0x000fc60000000800 */
[----:B------:R-:W-:Y:S01]  /*16f50*/  UIADD3 UR14, UR12, 0x38580, URZ ;  /* 0x000385800c0e7890 */ /* 0x000fe2000fffe03f */
[----:B----4-:R-:W-:Y:S01]  /*16f60*/  IADD3 R4, P0, R0, UR8, RZ ;  /* 0x0000000800047c10 */ /* 0x010fe2000ff1e0ff */
[----:B------:R-:W-:Y:S01]  /*16f70*/  UIMAD.WIDE UR10, UR10, 0x80, UR8 ;  /* 0x000000800a0a78a5 */ /* 0x000fe2000f8e0208 */
[----:B-1----:R-:W-:Y:S02]  /*16f80*/  IMAD.MOV.U32 R6, RZ, RZ, 0x1 ;  /* 0x00000001ff067424 */ /* 0x002fe400078e00ff */
[----:B------:R-:W-:-:S03]  /*16f90*/  IADD3.X R5, RZ, UR9, RZ, P0, !PT ;  /* 0x00000009ff057c10 */ /* 0x000fc600087fe4ff */
[----:B------:R-:W-:Y:S01]  /*16fa0*/  IADD3 R2, P1, R0, UR10, RZ ;  /* 0x0000000a00027c10 */ /* 0x000fe2000ff3e0ff */
[----:B------:R-:W1:Y:S04]  /*16fb0*/  LDS R7, [R0+UR14] ;  /* 0x0000000e00077984 */ /* 0x000e680008000800 */
[----:B------:R2:W3:Y:S01]  /*16fc0*/  LDS R9, [R0+UR14+0x80] ;  /* 0x0000800e00097984 */ /* 0x0004e20008000800 */
[----:B------:R-:W-:Y:S01]  /*16fd0*/  IMAD.X R3, RZ, RZ, UR11, P1 ;  /* 0x0000000bff037e24 */ /* 0x000fe200088e06ff */
[----:B-----5:R-:W-:Y:S02]  /*16fe0*/  LOP3.LUT P1, RZ, R14, 0x7f, RZ, 0xc0, !PT ;  /* 0x0000007f0eff7812 */ /* 0x020fe4000782c0ff */
[----:B------:R-:W-:Y:S01]  /*16ff0*/  MOV R8, 0x1 ;  /* 0x0000000100087802 */ /* 0x000fe20000000f00 */
[----:B------:R-:W-:Y:S01]  /*17000*/  BSSY B0, `(.L_x_286) ;  /* 0x00000e9000007945 */ /* 0x000fe20003800000 */
[----:B------:R-:W-:Y:S01]  /*17010*/  ISETP.EQ.OR P2, PT, R20, RZ, P1 ;  /* 0x000000ff1400720c */ /* 0x000fe20000f42670 */
[----:B------:R-:W-:Y:S01]  /*17020*/  IMAD.MOV.U32 R10, RZ, RZ, 0x1 ;  /* 0x00000001ff0a7424 */ /* 0x000fe200078e00ff */
[----:B--2---:R-:W-:Y:S01]  /*17030*/  MOV R0, RZ ;  /* 0x000000ff00007202 */ /* 0x004fe20000000f00 */
[----:B------:R-:W-:Y:S01]  /*17040*/  IMAD.MOV.U32 R20, RZ, RZ, RZ ;  /* 0x000000ffff147224 */ /* 0x000fe200078e00ff */
[----:B------:R-:W-:Y:S01]  /*17050*/  MOV R19, RZ ;  /* 0x000000ff00137202 */ /* 0x000fe20000000f00 */
[----:B------:R-:W-:-:S02]  /*17060*/  ULOP3.LUT UR20, UR53, 0x1, URZ, 0xfc, !UPT ;  /* 0x0000000135147892 */ /* 0x000fc4000f8efc3f */
[----:B------:R-:W-:Y:S02]  /*17070*/  ULOP3.LUT UR13, UR52, 0x2, URZ, 0xfc, !UPT ;  /* 0x00000002340d7892 */ /* 0x000fe4000f8efc3f */
[----:B------:R-:W-:Y:S01]  /*17080*/  UIADD3 UR15, UR12, 0x38600, URZ ;  /* 0x000386000c0f7890 */ /* 0x000fe2000fffe03f */
[----:B-1----:R-:W5:Y:S04]  /*17090*/  ATOMG.E.EXCH.STRONG.GPU PT, RZ, [R4], R7 ;  /* 0x0000000704ff73a8 */ /* 0x002f6800041ee100 */
[----:B---3--:R1:W5:Y:S02]  /*170a0*/  ATOMG.E.EXCH.STRONG.GPU PT, RZ, [R2], R9 ;  /* 0x0000000902ff73a8 */ /* 0x00836400041ee100 */
[----:B-1----:R-:W-:Y:S02]  /*170b0*/  PRMT R2, R6, 0x7610, R2 ;  /* 0x0000761006027816 */ /* 0x002fe40000000002 */
[----:B------:R-:W-:-:S07]  /*170c0*/  PRMT R3, R8, 0x7610, R3 ;  /* 0x0000761008037816 */ /* 0x000fce0000000003 */
.L_x_306:
[----:B------:R-:W-:Y:S01]  /*170d0*/  LOP3.LUT P0, RZ, R3, 0xff, RZ, 0xc0, !PT ;  /* 0x000000ff03ff7812 */ /* 0x000fe2000780c0ff */
[----:B------:R-:W-:Y:S05]  /*170e0*/  YIELD ;  /* 0x0000000000007946 */ /* 0x000fea0003800000 */
[----:B-----5:R-:W-:Y:S01]  /*170f0*/  IADD3 R4, R11, 0x3f, RZ ;  /* 0x0000003f0b047810 */ /* 0x020fe20007ffe0ff */
[----:B------:R-:W-:Y:S03]  /*17100*/  BSSY B1, `(.L_x_287) ;  /* 0x0000009000017945 */ /* 0x000fe60003800000 */
[----:B------:R-:W-:-:S04]  /*17110*/  SHF.R.S32.HI R5, RZ, 0x1f, R4 ;  /* 0x0000001fff057819 */ /* 0x000fc80000011404 */
[----:B------:R-:W-:Y:S01]  /*17120*/  LEA.HI R5, R5, R4, RZ, 0x6 ;  /* 0x0000000405057211 */ /* 0x000fe200078f30ff */
[----:B------:R-:W-:Y:S06]  /*17130*/  @!P0 BRA `(.L_x_288) ;  /* 0x0000000000148947 */ /* 0x000fec0003800000 */
[----:B------:R-:W-:-:S04]  /*17140*/  DEPBAR {5,4,3,2,1,0} ;  /* 0x0000003f0000791a */ /* 0x000fc80000000000 */
[----:B------:R1:W-:Y:S01]  /*17150*/  UTMACCTL.IV [UR8] ;  /* 0x00000000080079b9 */ /* 0x0003e20008000000 */
[----:B------:R-:W-:-:S04]  /*17160*/  DEPBAR {5,4,3,2,1,0} ;  /* 0x0000003f0000791a */ /* 0x000fc80000000000 */
[----:B------:R1:W-:Y:S02]  /*17170*/  UTMACCTL.IV [UR10] ;  /* 0x000000000a0079b9 */ /* 0x0003e40008000000 */
[----:B-1----:R-:W-:Y:S01]  /*17180*/  NOP ;  /* 0x0000000000007918 */ /* 0x002fe20000000000 */
.L_x_288:
[----:B------:R-:W-:Y:S05]  /*17190*/  BSYNC B1 ;  /* 0x0000000000017941 */ /* 0x000fea0003800000 */
.L_x_287:
[----:B------:R-:W-:Y:S01]  /*171a0*/  UMOV UR4, 0xffffffff ;  /* 0xffffffff00047882 */ /* 0x000fe20000000000 */
[----:B------:R-:W-:Y:S02]  /*171b0*/  SHF.R.S32.HI R7, RZ, 0x6, R5 ;  /* 0x00000006ff077819 */ /* 0x000fe40000011405 */
[----:B------:R-:W-:Y:S05]  /*171c0*/  BRA.DIV UR4, `(.L_x_289) ;  /* 0x0000004204707947 */ /* 0x000fea000b800000 */
[----:B-----5:R-:W-:-:S13]  /*171d0*/  ELECT P6, URZ, PT ;  /* 0x00000000003f782f */ /* 0x020fda00038c0000 */
.L_x_393:
[----:B------:R-:W-:Y:S01]  /*171e0*/  ISETP.LT.OR P6, PT, R11, 0x1, !P6 ;  /* 0x000000010b00780c */ /* 0x000fe200077c1670 */
[----:B------:R-:W-:-:S12]  /*171f0*/  BSSY B1, `(.L_x_290) ;  /* 0x000002d000017945 */ /* 0x000fd80003800000 */
[----:B------:R-:W-:Y:S05]  /*17200*/  @P6 BRA `(.L_x_291) ;  /* 0x0000000000ac6947 */ /* 0x000fea0003800000 */
[----:B------:R-:W-:Y:S01]  /*17210*/  IMAD.SHL.U32 R17, R17, 0x100, RZ ;  /* 0x0000010011117824 */ /* 0x000fe200078e00ff */
[----:B------:R-:W-:Y:S01]  /*17220*/  SHF.L.U32 R16, R16, 0x8, RZ ;  /* 0x0000000810107819 */ /* 0x000fe200000006ff */
[----:B------:R-:W-:Y:S01]  /*17230*/  VIADD R9, R7, 0x1 ;  /* 0x0000000107097836 */ /* 0x000fe20000000000 */
[----:B------:R-:W-:Y:S01]  /*17240*/  MOV R12, RZ ;  /* 0x000000ff000c7202 */ /* 0x000fe20000000f00 */
[----:B------:R-:W-:Y:S01]  /*17250*/  IMAD.MOV.U32 R3, RZ, RZ, R10 ;  /* 0x000000ffff037224 */ /* 0x000fe200078e000a */
[----:B------:R-:W-:-:S07]  /*17260*/  MOV R4, R0 ;  /* 0x0000000000047202 */ /* 0x000fce0000000f00 */
.L_x_295:
[----:B--2---:R-:W-:Y:S01]  /*17270*/  LEA R8, R4, UR12, 0x3 ;  /* 0x0000000c04087c11 */ /* 0x004fe2000f8e18ff */
[----:B------:R-:W-:Y:S05]  /*17280*/  YIELD ;  /* 0x0000000000007946 */ /* 0x000fea0003800000 */
[----:B------:R-:W-:Y:S01]  /*17290*/  SHF.L.U32 R5, R3, 0x1f, RZ ;  /* 0x0000001f03057819 */ /* 0x000fe200000006ff */
[----:B------:R-:W1:Y:S03]  /*172a0*/  @!P1 LDC R6, c[0x0][0x500] ;  /* 0x00014000ff069b82 */ /* 0x000e660000000800 */
[----:B------:R-:W2:Y:S02]  /*172b0*/  SYNCS.PHASECHK.TRANS64.TRYWAIT P0, [R8+URZ+0x38498], R5 ;  /* 0x03849805080075a7 */ /* 0x000ea4000800017f */
[----:B--2---:R-:W-:Y:S05]  /*172c0*/  @!P0 BRA `(.L_x_292) ;  /* 0x0000004000508947 */ /* 0x004fea0003800000 */
.L_x_394:
[----:B------:R-:W-:Y:S01]  /*172d0*/  UPRMT UR4, UR13, 0x9910, URZ ;  /* 0x000099100d047896 */ /* 0x000fe2000800003f */
[----:B-1----:R1:W-:Y:S03]  /*172e0*/  @!P1 SYNCS.ARRIVE.TRANS64 RZ, [R8+URZ+0x38480], R6 ;  /* 0x0384800608ff99a7 */ /* 0x0023e6000800003f */
[----:B------:R-:W-:-:S06]  /*172f0*/  UISETP.NE.AND UP0, UPT, UR4, 0x2, UPT ;  /* 0x000000020400788c */ /* 0x000fcc000bf05270 */
[----:B------:R-:W-:-:S13]  /*17300*/  PLOP3.LUT P0, PT, PT, PT, UP0, 0x80, 0x0 ;  /* 0x000000000000781c */ /* 0x000fda0003f0f008 */
[----:B-1----:R-:W-:Y:S05]  /*17310*/  @P0 BRA `(.L_x_293) ;  /* 0x0000000000040947 */ /* 0x002fea0003800000 */
[----:B------:R-:W-:Y:S01]  /*17320*/  BPT.TRAP 0x1 ;  /* 0x000000040000795c */ /* 0x000fe20000300000 */
.L_x_293:
[----:B------:R-:W-:Y:S05]  /*17330*/  @P2 BRA `(.L_x_294) ;  /* 0x0000000000042947 */ /* 0x000fea0003800000 */
[----:B------:R-:W-:Y:S01]  /*17340*/  BPT.TRAP 0x1 ;  /* 0x000000040000795c */ /* 0x000fe20000300000 */
.L_x_294:
[C---:B------:R-:W-:Y:S01]  /*17350*/  R2UR UR4, R4.reuse ;  /* 0x00000000040472ca */ /* 0x040fe200000e0000 */
[----:B------:R-:W-:Y:S01]  /*17360*/  VIADD R4, R4, 0x1 ;  /* 0x0000000104047836 */ /* 0x000fe20000000000 */
[----:B------:R-:W-:Y:S01]  /*17370*/  R2UR UR5, R8 ;  /* 0x00000000080572ca */ /* 0x000fe200000e0000 */
[----:B------:R-:W-:Y:S01]  /*17380*/  UMOV UR22, 0x0 ;  /* 0x0000000000167882 */ /* 0x000fe20000000000 */
[----:B------:R-:W-:Y:S01]  /*17390*/  IADD3 R9, R9, -0x1, RZ ;  /* 0xffffffff09097810 */ /* 0x000fe20007ffe0ff */
[----:B------:R-:W-:Y:S01]  /*173a0*/  UMOV UR23, 0x10000000 ;  /* 0x1000000000177882 */ /* 0x000fe20000000000 */
[C---:B------:R-:W-:Y:S01]  /*173b0*/  R2UR UR6, R12.reuse ;  /* 0x000000000c0672ca */ /* 0x040fe200000e0000 */
[----:B------:R-:W-:Y:S01]  /*173c0*/  VIADD R12, R12, 0x40 ;  /* 0x000000400c0c7836 */ /* 0x000fe20000000000 */
[----:B------:R-:W-:Y:S02]  /*173d0*/  R2UR UR7, R16 ;  /* 0x00000000100772ca */ /* 0x000fe400000e0000 */
[----:B------:R-:W-:-:S02]  /*173e0*/  R2UR UR19, R17 ;  /* 0x00000000111372ca */ /* 0x000fc400000e0000 */
[----:B------:R-:W-:Y:S01]  /*173f0*/  ISETP.GT.AND P3, PT, R9, 0x1, PT ;  /* 0x000000010900780c */ /* 0x000fe20003f64270 */
[----:B------:R-:W-:Y:S01]  /*17400*/  ULEA UR4, UR4, UR12, 0xf ;  /* 0x0000000c04047291 */ /* 0x000fe2000f8e783f */
[C---:B------:R-:W-:Y:S01]  /*17410*/  ISETP.NE.AND P0, PT, R4.reuse, 0x3, PT ;  /* 0x000000030400780c */ /* 0x040fe20003f05270 */
[----:B------:R-:W-:Y:S02]  /*17420*/  UIADD3 UR5, UR5, 0x38480, URZ ;  /* 0x0003848005057890 */ /* 0x000fe4000fffe03f */
[----:B------:R-:W-:Y:S01]  /*17430*/  UIADD3 UR16, UR4, 0x18000, URZ ;  /* 0x0001800004107890 */ /* 0x000fe2000fffe03f */
[----:B------:R-:W-:Y:S01]  /*17440*/  SEL R6, RZ, 0x1, P0 ;  /* 0x00000001ff067807 */ /* 0x000fe20000000000 */
[----:B------:R-:W-:Y:S01]  /*17450*/  UMOV UR18, UR6 ;  /* 0x0000000600127c82 */ /* 0x000fe20008000000 */
[----:B------:R-:W-:Y:S02]  /*17460*/  SEL R4, R4, RZ, P0 ;  /* 0x000000ff04047207 */ /* 0x000fe40000000000 */
[----:B------:R-:W-:Y:S01]  /*17470*/  UMOV UR17, UR5 ;  /* 0x0000000500117c82 */ /* 0x000fe20008000000 */
[----:B------:R-:W-:Y:S01]  /*17480*/  LOP3.LUT R3, R3, R6, RZ, 0x3c, !PT ;  /* 0x0000000603037212 */ /* 0x000fe200078e3cff */
[----:B------:R1:W-:Y:S02]  /*17490*/  UTMALDG.2D [UR4], [UR8], desc[UR22] ;  /* 0x00001604080075b4 */ /* 0x0003e40008009000 */
[----:B------:R1:W-:Y:S02]  /*174a0*/  UTMALDG.2D [UR16], [UR10], desc[UR22] ;  /* 0x000016100a0075b4 */ /* 0x0003e40008009000 */
[----:B-1----:R-:W-:Y:S05]  /*174b0*/  @P3 BRA `(.L_x_295) ;  /* 0xfffffffc006c3947 */ /* 0x002fea000383ffff */
.L_x_291:
[----:B------:R-:W-:Y:S05]  /*174c0*/  BSYNC B1 ;  /* 0x0000000000017941 */ /* 0x000fea0003800000 */
.L_x_290:
[----:B------:R-:W-:Y:S01]  /*174d0*/  LOP3.LUT P3, RZ, R2, 0xff, RZ, 0xc0, !PT ;  /* 0x000000ff02ff7812 */ /* 0x000fe2000786c0ff */
[----:B------:R-:W-:Y:S01]  /*174e0*/  IMAD.U32 R4, RZ, RZ, UR20 ;  /* 0x00000014ff047e24 */ /* 0x000fe2000f8e00ff */
[----:B------:R-:W-:-:S04]  /*174f0*/  IADD3 R0, R7, R0, RZ ;  /* 0x0000000007007210 */ /* 0x000fc80007ffe0ff */
[C---:B------:R-:W-:Y:S01]  /*17500*/  ISETP.GT.U32.AND P0, PT, R0.reuse, 0x2, PT ;  /* 0x000000020000780c */ /* 0x040fe20003f04070 */
[----:B------:R-:W-:Y:S01]  /*17510*/  IMAD.WIDE.U32 R2, R0, -0x55555555, RZ ;  /* 0xaaaaaaab00027825 */ /* 0x000fe200078e00ff */
[----:B------:R-:W-:Y:S02]  /*17520*/  ISETP.NE.AND P4, PT, R4, 0x3, PT ;  /* 0x000000030400780c */ /* 0x000fe40003f85270 */
[C---:B------:R-:W-:Y:S02]  /*17530*/  ISETP.LT.U32.AND P0, PT, R7.reuse, 0x3, P0 ;  /* 0x000000030700780c */ /* 0x040fe40000701070 */
[----:B------:R-:W-:Y:S01]  /*17540*/  SHF.R.U32.HI R3, RZ, 0x1, R3 ;  /* 0x00000001ff037819 */ /* 0x000fe20000011603 */
[----:B------:R-:W-:Y:S01]  /*17550*/  @P3 SYNCS.ARRIVE.TRANS64.A1T0 RZ, [UR12+0x384f8], RZ ;  /* 0x0384f8ffffff39a7 */ /* 0x000fe2000810000c */
[----:B------:R-:W-:Y:S02]  /*17560*/  ISETP.GE.U32.AND P3, PT, R7, 0x3, PT ;  /* 0x000000030700780c */ /* 0x000fe40003f66070 */
[----:B--2---:R-:W-:Y:S01]  /*17570*/  SEL R5, RZ, 0x1, !P0 ;  /* 0x00000001ff057807 */ /* 0x004fe20004000000 */
[----:B------:R-:W-:-:S03]  /*17580*/  IMAD R0, R3, -0x3, R0 ;  /* 0xfffffffd03007824 */ /* 0x000fc600078e0200 */
[----:B------:R-:W-:-:S07]  /*17590*/  LOP3.LUT R10, R10, R5, RZ, 0x3c, !PT ;  /* 0x000000050a0a7212 */ /* 0x000fce00078e3cff */
[----:B------:R-:W-:Y:S01]  /*175a0*/  @P3 LOP3.LUT R10, R10, 0x1, R3, 0x78, !PT ;  /* 0x000000010a0a3812 */ /* 0x000fe200078e7803 */
[----:B------:R-:W-:Y:S06]  /*175b0*/  @!P4 BRA `(.L_x_296) ;  /* 0x000000000004c947 */ /* 0x000fec0003800000 */
[----:B------:R-:W-:Y:S01]  /*175c0*/  BPT.TRAP 0x1 ;  /* 0x000000040000795c */ /* 0x000fe20000300000 */
.L_x_296:
[C---:B------:R-:W-:Y:S01]  /*175d0*/  LEA R3, R19.reuse, UR12, 0x3 ;  /* 0x0000000c13037c11 */ /* 0x040fe2000f8e18ff */
[----:B------:R-:W-:Y:S01]  /*175e0*/  BSSY B1, `(.L_x_297) ;  /* 0x0000005000017945 */ /* 0x000fe20003800000 */
[----:B------:R-:W-:Y:S02]  /*175f0*/  SHF.L.U32 R2, R20, 0x1f, RZ ;  /* 0x0000001f14027819 */ /* 0x000fe400000006ff */
[----:B------:R-:W-:Y:S02]  /*17600*/  LEA R4, R19, UR12, 0x4 ;  /* 0x0000000c13047c11 */ /* 0x000fe4000f8e20ff */
[----:B------:R-:W1:Y:S02]  /*17610*/  SYNCS.PHASECHK.TRANS64.TRYWAIT P0, [R3+URZ+0x38400], R2 ;  /* 0x03840002030075a7 */ /* 0x000e64000800017f */
[----:B-1----:R-:W-:Y:S05]  /*17620*/  @!P0 BRA `(.L_x_298) ;  /* 0x0000003c008c8947 */ /* 0x002fea0003800000 */
.L_x_395:
[----:B------:R-:W-:Y:S05]  /*17630*/  BSYNC B1 ;  /* 0x0000000000017941 */ /* 0x000fea0003800000 */
.L_x_297:
[----:B------:R-:W2:Y:S01]  /*17640*/  LDS.128 R4, [R4+0x38500] ;  /* 0x0385000004047984 */ /* 0x000ea20000000c00 */
[----:B------:R-:W-:Y:S01]  /*17650*/  @!PT LDS RZ, [RZ] ;  /* 0x00000000fffff984 */ /* 0x000fe20000000800 */
[----:B------:R-:W-:Y:S01]  /*17660*/  @!PT LDS RZ, [RZ] ;  /* 0x00000000fffff984 */ /* 0x000fe20000000800 */
[----:B------:R-:W-:Y:S01]  /*17670*/  @!PT LDS RZ, [RZ] ;  /* 0x00000000fffff984 */ /* 0x000fe20000000800 */
[----:B------:R-:W-:Y:S01]  /*17680*/  @!PT LDS RZ, [RZ] ;  /* 0x00000000fffff984 */ /* 0x000fe20000000800 */
[----:B------:R3:W-:Y:S06]  /*17690*/  MEMBAR.ALL.CTA ;  /* 0x0000000000007992 */ /* 0x0007ec0000008000 */
[----:B---3--:R-:W3:Y:S01]  /*176a0*/  FENCE.VIEW.ASYNC.S ;  /* 0x00000000000073c6 */ /* 0x008ee20000000000 */
[----:B--2---:R-:W-:Y:S01]  /*176b0*/  MOV R17, R5 ;  /* 0x0000000500117202 */ /* 0x004fe20000000f00 */
[----:B------:R-:W-:Y:S01]  /*176c0*/  IMAD.MOV.U32 R16, RZ, RZ, R4 ;  /* 0x000000ffff107224 */ /* 0x000fe200078e0004 */
[----:B---3--:R-:W-:Y:S06]  /*176d0*/  @!P4 BRA `(.L_x_299) ;  /* 0x000000000004c947 */ /* 0x008fec0003800000 */
[----:B------:R-:W-:Y:S01]  /*176e0*/  BPT.TRAP 0x1 ;  /* 0x000000040000795c */ /* 0x000fe20000300000 */
.L_x_299:
[----:B------:R-:W2:Y:S01]  /*176f0*/  S2R R5, SR_CgaCtaId ;  /* 0x0000000000057919 */ /* 0x000ea20000008800 */
[----:B------:R-:W-:Y:S02]  /*17700*/  ISETP.NE.AND P0, PT, R7, RZ, PT ;  /* 0x000000ff0700720c */ /* 0x000fe40003f05270 */
[----:B-1----:R-:W-:Y:S02]  /*17710*/  IADD3 R2, R3, 0x38440, RZ ;  /* 0x0003844003027810 */ /* 0x002fe40007ffe0ff */
[CC--:B------:R-:W-:Y:S02]  /*17720*/  ISETP.EQ.OR P0, PT, R6.reuse, R18.reuse, !P0 ;  /* 0x000000120600720c */ /* 0x0c0fe40004702670 */
[----:B------:R-:W-:Y:S02]  /*17730*/  ISETP.NE.AND P3, PT, R6, R18, PT ;  /* 0x000000120600720c */ /* 0x000fe40003f65270 */
[----:B--2---:R-:W-:-:S04]  /*17740*/  PRMT R2, R5, 0x654, R2 ;  /* 0x0000065405027816 */ /* 0x004fc80000000002 */
[----:B------:R1:W-:Y:S05]  /*17750*/  SYNCS.ARRIVE.TRANS64.RED.A1T0 RZ, [R2+URZ], RZ ;  /* 0x000000ff02ff79a7 */ /* 0x0003ea000810043f */
[----:B------:R-:W-:Y:S05]  /*17760*/  @P0 BRA `(.L_x_300) ;  /* 0x0000000400a40947 */ /* 0x000fea0003800000 */
[----:B-1----:R-:W1:Y:S02]  /*17770*/  LDC.64 R2, c[0x0][0x290] ;  /* 0x0000a400ff027b82 */ /* 0x002e640000000a00 */
[----:B-1----:R-:W-:-:S05]  /*17780*/  IMAD.WIDE R2, R6, 0xc, R2 ;  /* 0x0000000c06027825 */ /* 0x002fca00078e0202 */
[----:B------:R1:W5:Y:S01]  /*17790*/  LDG.E R11, desc[UR56][R2.64+0x8] ;  /* 0x00000838020b7981 */ /* 0x000362000c1e1900 */
[----:B------:R-:W-:-:S03]  /*177a0*/  UMOV UR4, 0xffffffff ;  /* 0xffffffff00047882 */ /* 0x000fc60000000000 */
[----:B------:R-:W-:Y:S05]  /*177b0*/  BRA.DIV UR4, `(.L_x_301) ;  /* 0x0000003e043c7947 */ /* 0x000fea000b800000 */
[----:B------:R-:W-:-:S13]  /*177c0*/  ELECT P6, URZ, PT ;  /* 0x00000000003f782f */ /* 0x000fda00038c0000 */
.L_x_398:
[----:B------:R-:W-:Y:S04]  /*177d0*/  BSSY B1, `(.L_x_302) ;  /* 0x000004f000017945 */ /* 0x000fe80003800000 */
[----:B------:R-:W-:Y:S05]  /*177e0*/  @!P6 BRA `(.L_x_303) ;  /* 0x000000040034e947 */ /* 0x000fea0003800000 */
[C---:B------:R-:W-:Y:S01]  /*177f0*/  IMAD.SHL.U32 R21, R6.reuse, 0x8, RZ ;  /* 0x0000000806157824 */ /* 0x040fe200078e00ff */
[----:B------:R-:W-:Y:S01]  /*17800*/  SHF.R.S32.HI R5, RZ, 0x1f, R6 ;  /* 0x0000001fff057819 */ /* 0x000fe20000011406 */
[----:B------:R-:W-:Y:S01]  /*17810*/  ULDC.64 UR4, c[0x0][0x510] ;  /* 0x0001440000047ab9 */ /* 0x000fe20000000a00 */
[----:B------:R-:W-:Y:S01]  /*17820*/  ULDC.64 UR6, c[0x0][0x520] ;  /* 0x0001480000067ab9 */ /* 0x000fe20000000a00 */
[----:B------:R-:W2:Y:S01]  /*17830*/  LDG.E R18, desc[UR56][R2.64] ;  /* 0x0000003802127981 */ /* 0x000ea2000c1e1900 */
[----:B------:R-:W-:Y:S02]  /*17840*/  SHF.L.U64.HI R22, R6, 0x3, R5 ;  /* 0x0000000306167819 */ /* 0x000fe40000010205 */
[C---:B------:R-:W-:Y:S02]  /*17850*/  IADD3 R8, P0, R21.reuse, UR4, RZ ;  /* 0x0000000415087c10 */ /* 0x040fe4000ff1e0ff */
[C---:B------:R-:W-:Y:S02]  /*17860*/  IADD3 R4, P4, R21.reuse, UR6, RZ ;  /* 0x0000000615047c10 */ /* 0x040fe4000ff9e0ff */
[C---:B------:R-:W-:Y:S01]  /*17870*/  IADD3.X R9, R22.reuse, UR5, RZ, P0, !PT ;  /* 0x0000000516097c10 */ /* 0x040fe200087fe4ff */
[----:B------:R-:W-:Y:S01]  /*17880*/  ULDC.64 UR4, c[0x0][0x518] ;  /* 0x0001460000047ab9 */ /* 0x000fe20000000a00 */
[----:B------:R-:W-:Y:S01]  /*17890*/  IADD3.X R5, R22, UR7, RZ, P4, !PT ;  /* 0x0000000716057c10 */ /* 0x000fe2000a7fe4ff */
[----:B-1----:R-:W3:Y:S04]  /*178a0*/  LDG.E R2, desc[UR56][R2.64+0x4] ;  /* 0x0000043802027981 */ /* 0x002ee8000c1e1900 */
[----:B------:R-:W4:Y:S04]  /*178b0*/  LDG.E.64 R14, desc[UR56][R8.64] ;  /* 0x00000038080e7981 */ /* 0x000f28000c1e1b00 */
[----:B------:R1:W2:Y:S02]  /*178c0*/  LDG.E.64 R12, desc[UR56][R4.64] ;  /* 0x00000038040c7981 */ /* 0x0002a4000c1e1b00 */
[----:B-1----:R-:W-:-:S04]  /*178d0*/  IADD3 R4, P0, R21, UR4, RZ ;  /* 0x0000000415047c10 */ /* 0x002fc8000ff1e0ff */
[----:B------:R-:W-:Y:S01]  /*178e0*/  IADD3.X R5, R22, UR5, RZ, P0, !PT ;  /* 0x0000000516057c10 */ /* 0x000fe200087fe4ff */
[----:B------:R-:W-:-:S04]  /*178f0*/  ULDC.64 UR4, c[0x0][0x528] ;  /* 0x00014a0000047ab9 */ /* 0x000fc80000000a00 */
[----:B------:R1:W3:Y:S02]  /*17900*/  LDG.E.64 R8, desc[UR56][R4.64] ;  /* 0x0000003804087981 */ /* 0x0002e4000c1e1b00 */
[----:B-1----:R-:W-:-:S04]  /*17910*/  IADD3 R4, P0, R21, UR4, RZ ;  /* 0x0000000415047c10 */ /* 0x002fc8000ff1e0ff */
[----:B------:R-:W-:-:S06]  /*17920*/  IADD3.X R5, R22, UR5, RZ, P0, !PT ;  /* 0x0000000516057c10 */ /* 0x000fcc00087fe4ff */
[----:B------:R-:W3:Y:S04]  /*17930*/  LDG.E.64 R4, desc[UR56][R4.64] ;  /* 0x0000003804047981 */ /* 0x000ee8000c1e1b00 */
[----:B----4-:R-:W-:Y:S04]  /*17940*/  STS.64 [UR14], R14 ;  /* 0x0000000eff007988 */ /* 0x010fe80008000a0e */
[----:B--2---:R-:W-:Y:S04]  /*17950*/  STS.64 [UR15], R12 ;  /* 0x0000000cff007988 */ /* 0x004fe80008000a0f */
[----:B------:R-:W1:Y:S01]  /*17960*/  LDS R21, [UR14+0x1c] ;  /* 0x00001c0eff157984 */ /* 0x000e620008000800 */
[----:B---3--:R-:W-:-:S04]  /*17970*/  SHF.L.U64.HI R24, R8, 0x1, R9 ;  /* 0x0000000108187819 */ /* 0x008fc80000010209 */
[----:B------:R-:W-:-:S04]  /*17980*/  LOP3.LUT R24, R24, 0x1fffffff, RZ, 0xc0, !PT ;  /* 0x1fffffff18187812 */ /* 0x000fc800078ec0ff */
[----:B------:R-:W-:-:S04]  /*17990*/  SHF.R.U32.HI R22, RZ, 0x4, R24 ;  /* 0x00000004ff167819 */ /* 0x000fc80000011618 */
[----:B-1----:R-:W-:-:S05]  /*179a0*/  LOP3.LUT R21, R21, 0xf, R22, 0xb8, !PT ;  /* 0x0000000f15157812 */ /* 0x002fca00078eb816 */
[----:B------:R-:W-:Y:S04]  /*179b0*/  STS [UR14+0x1c], R21 ;  /* 0x00001c15ff007988 */ /* 0x000fe8000800080e */
[----:B------:R-:W1:Y:S02]  /*179c0*/  LDS R9, [UR14+0x1c] ;  /* 0x00001c0eff097984 */ /* 0x000e640008000800 */
[----:B-1----:R-:W-:-:S05]  /*179d0*/  LOP3.LUT R9, R9, 0xf0, RZ, 0xb8, !PT ;  /* 0x000000f009097812 */ /* 0x002fca00078eb8ff */
[----:B------:R-:W-:Y:S04]  /*179e0*/  STS [UR14+0x1c], R9 ;  /* 0x00001c09ff007988 */ /* 0x000fe8000800080e */
[----:B------:R-:W1:Y:S01]  /*179f0*/  LDS R23, [UR14+0x1c] ;  /* 0x00001c0eff177984 */ /* 0x000e620008000800 */
[----:B------:R-:W-:-:S04]  /*17a00*/  MOV R22, UR14 ;  /* 0x0000000e00167c02 */ /* 0x000fc80008000f00 */
[----:B------:R-:W-:Y:S02]  /*17a10*/  SHF.R.U64 R22, R22, 0x4, RZ ;  /* 0x0000000416167819 */ /* 0x000fe400000012ff */
[----:B-1----:R-:W-:-:S05]  /*17a20*/  LOP3.LUT R23, R23, 0xf00, RZ, 0xb8, !PT ;  /* 0x00000f0017177812 */ /* 0x002fca00078eb8ff */
[----:B------:R-:W-:Y:S04]  /*17a30*/  STS.64 [UR14+0x18], R22 ;  /* 0x00001816ff007988 */ /* 0x000fe80008000a0e */
[----:B------:R-:W1:Y:S01]  /*17a40*/  LDS R25, [UR14+0x1c] ;  /* 0x00001c0eff197984 */ /* 0x000e620008000800 */
[----:B------:R-:W-:Y:S01]  /*17a50*/  IMAD.SHL.U32 R21, R8, 0x2, RZ ;  /* 0x0000000208157824 */ /* 0x000fe200078e00ff */
[----:B-----5:R-:W-:-:S04]  /*17a60*/  IADD3 R12, R11, -0x1, RZ ;  /* 0xffffffff0b0c7810 */ /* 0x020fc80007ffe0ff */
[----:B------:R-:W-:Y:S02]  /*17a70*/  LOP3.LUT R21, R21, 0xfffffffe, RZ, 0xc0, !PT ;  /* 0xfffffffe15157812 */ /* 0x000fe400078ec0ff */
[----:B------:R-:W-:Y:S01]  /*17a80*/  CS2R R14, SRZ ;  /* 0x00000000000e7805 */ /* 0x000fe2000001ff00 */
[----:B------:R-:W-:Y:S01]  /*17a90*/  VIADD R13, R18, 0xffffffff ;  /* 0xffffffff120d7836 */ /* 0x000fe20000000000 */
[----:B------:R-:W-:Y:S01]  /*17aa0*/  SHF.R.U64 R21, R21, 0x4, R24 ;  /* 0x0000000415157819 */ /* 0x000fe20000001218 */
[----:B------:R-:W-:Y:S04]  /*17ab0*/  STS [UR14+0x10], R22 ;  /* 0x00001016ff007988 */ /* 0x000fe8000800080e */
[----:B------:R-:W-:Y:S04]  /*17ac0*/  STS [UR14+0x14], R22 ;  /* 0x00001416ff007988 */ /* 0x000fe8000800080e */
[----:B------:R-:W-:Y:S04]  /*17ad0*/  STS.128 [UR14+0x20], R12 ;  /* 0x0000200cff007988 */ /* 0x000fe80008000c0e */
[----:B------:R-:W-:Y:S04]  /*17ae0*/  STS [UR14+0xc], R21 ;  /* 0x00000c15ff007988 */ /* 0x000fe8000800080e */
[----:B------:R-:W-:Y:S01]  /*17af0*/  STS [UR14+0x30], RZ ;  /* 0x000030ffff007988 */ /* 0x000fe2000800080e */
[----:B-1----:R-:W-:-:S05]  /*17b00*/  LOP3.LUT R3, R25, 0xf000, RZ, 0xb8, !PT ;  /* 0x0000f00019037812 */ /* 0x002fca00078eb8ff */
[----:B------:R-:W-:Y:S04]  /*17b10*/  STS [UR14+0x1c], R3 ;  /* 0x00001c03ff007988 */ /* 0x000fe8000800080e */
[----:B------:R-:W1:Y:S01]  /*17b20*/  LDS R8, [UR15+0x1c] ;  /* 0x00001c0fff087984 */ /* 0x000e620008000800 */
[----:B------:R-:W-:-:S04]  /*17b30*/  SHF.L.U64.HI R18, R4, 0x1, R5 ;  /* 0x0000000104127819 */ /* 0x000fc80000010205 */
        /* <DEDUP_REMOVED lines=14> */
[----:B------:R-:W-:-:S04]  /*17c20*/  IADD3 R13, R2, -0x1, RZ ;  /* 0xffffffff020d7810 */ /* 0x000fc80007ffe0ff */
[----:B------:R-:W-:-:S04]  /*17c30*/  LOP3.LUT R3, R3, 0xfffffffe, RZ, 0xc0, !PT ;  /* 0xfffffffe03037812 */ /* 0x000fc800078ec0ff */
[----:B------:R-:W-:Y:S01]  /*17c40*/  SHF.R.U64 R3, R3, 0x4, R18 ;  /* 0x0000000403037819 */ /* 0x000fe20000001212 */
[----:B------:R2:W-:Y:S04]  /*17c50*/  STS.128 [UR15+0x20], R12 ;  /* 0x0000200cff007988 */ /* 0x0005e80008000c0f */
[----:B------:R2:W-:Y:S04]  /*17c60*/  STS [UR15+0xc], R3 ;  /* 0x00000c03ff007988 */ /* 0x0005e8000800080f */
[----:B------:R2:W-:Y:S04]  /*17c70*/  STS [UR15+0x10], R8 ;  /* 0x00001008ff007988 */ /* 0x0005e8000800080f */
[----:B------:R2:W-:Y:S04]  /*17c80*/  STS [UR15+0x14], R8 ;  /* 0x00001408ff007988 */ /* 0x0005e8000800080f */
[----:B------:R-:W-:Y:S01]  /*17c90*/  STS [UR15+0x30], RZ ;  /* 0x000030ffff007988 */ /* 0x000fe2000800080f */
[----:B-1----:R-:W-:-:S05]  /*17ca0*/  LOP3.LUT R2, R21, 0xf000, RZ, 0xb8, !PT ;  /* 0x0000f00015027812 */ /* 0x002fca00078eb8ff */
[----:B------:R2:W-:Y:S02]  /*17cb0*/  STS [UR15+0x1c], R2 ;  /* 0x00001c02ff007988 */ /* 0x0005e4000800080f */
.L_x_303:
[----:B------:R-:W-:Y:S05]  /*17cc0*/  BSYNC B1 ;  /* 0x0000000000017941 */ /* 0x000fea0003800000 */
.L_x_302:
[----:B------:R-:W-:-:S03]  /*17cd0*/  UMOV UR4, 0xffffffff ;  /* 0xffffffff00047882 */ /* 0x000fc60000000000 */
[----:B------:R-:W-:Y:S05]  /*17ce0*/  BRA.DIV UR4, `(.L_x_304) ;  /* 0x0000003a04107947 */ /* 0x000fea000b800000 */
[----:B------:R-:W-:Y:S01]  /*17cf0*/  ELECT P6, URZ, PT ;  /* 0x00000000003f782f */ /* 0x000fe200038c0000 */
[----:B------:R-:W-:-:S12]  /*17d00*/  NOP ;  /* 0x0000000000007918 */ /* 0x000fd80000000000 */
.L_x_402:
[----:B-12---:R-:W1:Y:S02]  /*17d10*/  S2R R2, SR_LANEID ;  /* 0x0000000000027919 */ /* 0x006e640000000000 */
[----:B-1----:R-:W-:-:S05]  /*17d20*/  IMAD.SHL.U32 R8, R2, 0x4, RZ ;  /* 0x0000000402087824 */ /* 0x002fca00078e00ff */
[----:B------:R1:W2:Y:S01]  /*17d30*/  LDS R9, [R8+UR14] ;  /* 0x0000000e08097984 */ /* 0x0002a20008000800 */
[C---:B------:R-:W-:Y:S02]  /*17d40*/  IADD3 R4, P0, R8.reuse, UR8, RZ ;  /* 0x0000000808047c10 */ /* 0x040fe4000ff1e0ff */
[----:B------:R-:W-:Y:S01]  /*17d50*/  IADD3 R2, P4, R8, UR10, RZ ;  /* 0x0000000a08027c10 */ /* 0x000fe2000ff9e0ff */
[----:B------:R1:W3:Y:S01]  /*17d60*/  LDS R13, [R8+UR14+0x80] ;  /* 0x0000800e080d7984 */ /* 0x0002e20008000800 */
[----:B------:R-:W-:Y:S11]  /*17d70*/  @!P6 BRA `(.L_x_305) ;  /* 0x000000000008e947 */ /* 0x000ff60003800000 */
[----:B------:R0:W-:Y:S01]  /*17d80*/  UTMACMDFLUSH ;  /* 0x00000000000079b7 */ /* 0x0001e20000000000 */
[----:B------:R-:W-:-:S04]  /*17d90*/  DEPBAR.LE SB0, 0x0 ;  /* 0x000080000000791a */ /* 0x000fc80000000000 */
.L_x_305:
[----:B------:R-:W-:Y:S01]  /*17da0*/  IADD3.X R5, RZ, UR9, RZ, P0, !PT ;  /* 0x00000009ff057c10 */ /* 0x000fe200087fe4ff */
[----:B------:R-:W-:Y:S01]  /*17db0*/  IMAD.X R3, RZ, RZ, UR11, P4 ;  /* 0x0000000bff037e24 */ /* 0x000fe2000a0e06ff */
[----:B------:R-:W-:Y:S05]  /*17dc0*/  WARPSYNC.ALL ;  /* 0x0000000000007948 */ /* 0x000fea0003800000 */
[----:B--2---:R2:W5:Y:S04]  /*17dd0*/  ATOMG.E.EXCH.STRONG.GPU PT, RZ, [R4], R9 ;  /* 0x0000000904ff73a8 */ /* 0x00456800041ee100 */
[----:B---3--:R2:W5:Y:S01]  /*17de0*/  ATOMG.E.EXCH.STRONG.GPU PT, RZ, [R2], R13 ;  /* 0x0000000d02ff73a8 */ /* 0x00856200041ee100 */
[----:B------:R-:W-:-:S07]  /*17df0*/  MOV R18, R6 ;  /* 0x0000000600127202 */ /* 0x000fce0000000f00 */
.L_x_300:
[----:B------:R-:W-:Y:S01]  /*17e00*/  ISETP.NE.AND P4, PT, R7, RZ, PT ;  /* 0x000000ff0700720c */ /* 0x000fe20003f85270 */
[----:B------:R-:W-:Y:S01]  /*17e10*/  VIADD R19, R19, 0x1 ;  /* 0x0000000113137836 */ /* 0x000fe20000000000 */
[----:B--2---:R-:W-:Y:S02]  /*17e20*/  SEL R3, RZ, 0x1, !P3 ;  /* 0x00000001ff037807 */ /* 0x004fe40005800000 */
[----:B-1----:R-:W-:Y:S02]  /*17e30*/  PRMT R2, RZ, 0x7610, R2 ;  /* 0x00007610ff027816 */ /* 0x002fe40000000002 */
[----:B------:R-:W-:-:S04]  /*17e40*/  ISETP.NE.AND P0, PT, R19, 0x8, PT ;  /* 0x000000081300780c */ /* 0x000fc80003f05270 */
[----:B------:R-:W-:Y:S02]  /*17e50*/  SEL R5, RZ, 0x1, P0 ;  /* 0x00000001ff057807 */ /* 0x000fe40000000000 */
[----:B------:R-:W-:Y:S02]  /*17e60*/  SEL R19, R19, RZ, P0 ;  /* 0x000000ff13137207 */ /* 0x000fe40000000000 */
[----:B------:R-:W-:Y:S01]  /*17e70*/  LOP3.LUT R20, R20, R5, RZ, 0x3c, !PT ;  /* 0x0000000514147212 */ /* 0x000fe200078e3cff */
[----:B------:R-:W-:Y:S06]  /*17e80*/  @P4 BRA `(.L_x_306) ;  /* 0xfffffff000904947 */ /* 0x000fec000383ffff */
[----:B------:R-:W-:Y:S05]  /*17e90*/  BSYNC B0 ;  /* 0x0000000000007941 */ /* 0x000fea0003800000 */
.L_x_286:
[----:B------:R-:W-:-:S03]  /*17ea0*/  UMOV UR4, 0xffffffff ;  /* 0xffffffff00047882 */ /* 0x000fc60000000000 */
[----:B------:R-:W-:Y:S05]  /*17eb0*/  BRA.DIV UR4, `(.L_x_307) ;  /* 0x0000003604cc7947 */ /* 0x000fea000b800000 */
[----:B-----5:R-:W-:-:S13]  /*17ec0*/  ELECT P6, URZ, PT ;  /* 0x00000000003f782f */ /* 0x020fda00038c0000 */
.L_x_405:
[----:B------:R-:W-:Y:S04]  /*17ed0*/  BSSY B0, `(.L_x_308) ;  /* 0x0000021000007945 */ /* 0x000fe80003800000 */
[----:B------:R-:W-:Y:S05]  /*17ee0*/  @!P6 BRA `(.L_x_309) ;  /* 0x00000000007ce947 */ /* 0x000fea0003800000 */
[----:B------:R-:W-:-:S04]  /*17ef0*/  ULOP3.LUT UR4, UR52, 0x2, URZ, 0xfc, !UPT ;  /* 0x0000000234047892 */ /* 0x000fc8000f8efc3f */
[----:B------:R-:W-:-:S06]  /*17f00*/  UISETP.NE.AND UP0, UPT, UR4, 0x3, UPT ;  /* 0x000000030400788c */ /* 0x000fcc000bf05270 */
[----:B------:R-:W-:-:S13]  /*17f10*/  PLOP3.LUT P0, PT, PT, PT, UP0, 0x80, 0x0 ;  /* 0x000000000000781c */ /* 0x000fda0003f0f008 */
[----:B------:R-:W-:Y:S05]  /*17f20*/  @!P0 BRA `(.L_x_310) ;  /* 0x0000000000048947 */ /* 0x000fea0003800000 */
[----:B------:R-:W-:Y:S01]  /*17f30*/  BPT.TRAP 0x1 ;  /* 0x000000040000795c */ /* 0x000fe20000300000 */
.L_x_310:
[----:B------:R-:W-:Y:S02]  /*17f40*/  MOV R3, UR12 ;  /* 0x0000000c00037c02 */ /* 0x000fe40008000f00 */
[----:B------:R-:W-:-:S03]  /*17f50*/  SHF.L.U32 R2, R10, 0x1f, RZ ;  /* 0x0000001f0a027819 */ /* 0x000fc600000006ff */
[----:B------:R-:W-:-:S05]  /*17f60*/  VIADD R3, R3, 0x38498 ;  /* 0x0003849803037836 */ /* 0x000fca0000000000 */
[C---:B------:R-:W-:Y:S01]  /*17f70*/  LEA R7, R0.reuse, R3, 0x3 ;  /* 0x0000000300077211 */ /* 0x040fe200078e18ff */
[----:B------:R-:W-:-:S03]  /*17f80*/  VIADD R0, R0, 0x1 ;  /* 0x0000000100007836 */ /* 0x000fc60000000000 */
[----:B------:R-:W1:Y:S02]  /*17f90*/  SYNCS.PHASECHK.TRANS64.TRYWAIT P0, [R7+URZ], R2 ;  /* 0x00000002070075a7 */ /* 0x000e64000800017f */
[----:B------:R-:W-:-:S04]  /*17fa0*/  ISETP.NE.AND P1, PT, R0, 0x3, PT ;  /* 0x000000030000780c */ /* 0x000fc80003f25270 */
[----:B------:R-:W-:Y:S02]  /*17fb0*/  SEL R5, RZ, 0x1, P1 ;  /* 0x00000001ff057807 */ /* 0x000fe40000800000 */
[----:B------:R-:W-:Y:S02]  /*17fc0*/  SEL R0, R0, RZ, P1 ;  /* 0x000000ff00007207 */ /* 0x000fe40000800000 */
[----:B------:R-:W-:Y:S02]  /*17fd0*/  LOP3.LUT R5, R10, R5, RZ, 0x3c, !PT ;  /* 0x000000050a057212 */ /* 0x000fe400078e3cff */
[----:B------:R-:W-:Y:S02]  /*17fe0*/  LEA R9, R0, R3, 0x3 ;  /* 0x0000000300097211 */ /* 0x000fe400078e18ff */
[----:B------:R-:W-:Y:S01]  /*17ff0*/  SHF.L.U32 R4, R5, 0x1f, RZ ;  /* 0x0000001f05047819 */ /* 0x000fe200000006ff */
[----:B-1----:R-:W-:Y:S06]  /*18000*/  @!P0 BRA `(.L_x_311) ;  /* 0x0000003400988947 */ /* 0x002fec0003800000 */
.L_x_406:
[----:B------:R-:W2:Y:S01]  /*18010*/  SYNCS.PHASECHK.TRANS64.TRYWAIT P0, [R9+URZ], R4 ;  /* 0x00000004090075a7 */ /* 0x000ea2000800017f */
[----:B------:R-:W-:-:S05]  /*18020*/  VIADD R0, R0, 0x1 ;  /* 0x0000000100007836 */ /* 0x000fca0000000000 */
[----:B------:R-:W-:-:S04]  /*18030*/  ISETP.NE.AND P1, PT, R0, 0x3, PT ;  /* 0x000000030000780c */ /* 0x000fc80003f25270 */
[----:B-1----:R-:W-:Y:S02]  /*18040*/  SEL R2, RZ, 0x1, P1 ;  /* 0x00000001ff027807 */ /* 0x002fe40000800000 */
[----:B------:R-:W-:Y:S02]  /*18050*/  SEL R0, R0, RZ, P1 ;  /* 0x000000ff00007207 */ /* 0x000fe40000800000 */
[----:B------:R-:W-:Y:S01]  /*18060*/  LOP3.LUT R2, R5, R2, RZ, 0x3c, !PT ;  /* 0x0000000205027212 */ /* 0x000fe200078e3cff */
[----:B--2---:R-:W-:Y:S06]  /*18070*/  @!P0 BRA `(.L_x_312) ;  /* 0x0000003400908947 */ /* 0x004fec0003800000 */
.L_x_407:
[----:B------:R-:W-:Y:S02]  /*18080*/  LEA R3, R0, R3, 0x3 ;  /* 0x0000000300037211 */ /* 0x000fe400078e18ff */
[----:B------:R-:W-:-:S07]  /*18090*/  SHF.L.U32 R0, R2, 0x1f, RZ ;  /* 0x0000001f02007819 */ /* 0x000fce00000006ff */
.L_x_313:
[----:B--2---:R2:W3:Y:S02]  /*180a0*/  SYNCS.PHASECHK.TRANS64.TRYWAIT P0, [R3+URZ], R0 ;  /* 0x00000000030075a7 */ /* 0x0044e4000800017f */
[----:B---3--:R-:W-:Y:S05]  /*180b0*/  @!P0 NANOSLEEP.SYNCS 0x989680 ;  /* 0x009896800000895d */ /* 0x008fea0003900000 */
[----:B------:R-:W3:Y:S02]  /*180c0*/  @!P0 SYNCS.PHASECHK.TRANS64 P0, [R3+URZ], R0 ;  /* 0x00000000030085a7 */ /* 0x000ee4000800007f */
[----:B---3--:R-:W-:Y:S05]  /*180d0*/  @!P0 BRA `(.L_x_313) ;  /* 0xfffffffc00f08947 */ /* 0x008fea000383ffff */
.L_x_309:
[----:B------:R-:W-:Y:S05]  /*180e0*/  BSYNC B0 ;  /* 0x0000000000007941 */ /* 0x000fea0003800000 */
.L_x_308:
[----:B------:R-:W-:Y:S05]  /*180f0*/  EXIT ;  /* 0x000000000000794d */ /* 0x000fea0003800000 */
.L_x_151:
[----:B------:R-:W-:Y:S01]  /*18100*/  PLOP3.LUT P1, PT, PT, PT, UP3, 0x80, 0x0 ;  /* 0x000000000000781c */ /* 0x000fe20003f2f038 */
[----:B------:R-:W-:Y:S01]  /*18110*/  ULDC UR20, c[0x0][0x10] ;  /* 0x0000040000147ab9 */ /* 0x000fe20000000800 */
[----:B------:R-:W-:Y:S01]  /*18120*/  ULDC UR24, c[0x0][0x904] ;  /* 0x0002410000187ab9 */ /* 0x000fe20000000800 */
[----:B------:R-:W-:Y:S01]  /*18130*/  UMOV UR19, 0xffffffff ;  /* 0xffffffff00137882 */ /* 0x000fe20000000000 */
[----:B------:R-:W-:Y:S01]  /*18140*/  ULDC.64 UR12, c[0x0][0x8c8] ;  /* 0x00023200000c7ab9 */ /* 0x000fe20000000a00 */
[----:B------:R-:W-:Y:S01]  /*18150*/  UIMAD.WIDE.U32 UR20, UR39, UR20, URZ ;  /* 0x00000014271472a5 */ /* 0x000fe2000f8e003f */
[----:B------:R-:W-:Y:S01]  /*18160*/  IMAD.MOV.U32 R14, RZ, RZ, 0x1 ;  /* 0x00000001ff0e7424 */ /* 0x000fe200078e00ff */
[----:B------:R-:W-:Y:S01]  /*18170*/  ULDC.64 UR14, c[0x0][0x8e0] ;  /* 0x00023800000e7ab9 */ /* 0x000fe20000000a00 */
[----:B------:R-:W-:Y:S01]  /*18180*/  USHF.L.U32 UR25, UR19, UR24, URZ ;  /* 0x0000001813197299 */ /* 0x000fe2000800063f */
[----:B------:R-:W-:Y:S01]  /*18190*/  MOV R13, RZ ;  /* 0x000000ff000d7202 */ /* 0x000fe20000000f00 */
[----:B------:R-:W-:Y:S01]  /*181a0*/  UIADD3 UR11, UP1, UR12, -0x1, URZ ;  /* 0xffffffff0c0b7890 */ /* 0x000fe2000ff3e03f */
[----:B------:R-:W-:-:S02]  /*181b0*/  ULDC UR19, c[0x0][0x14] ;  /* 0x0000050000137ab9 */ /* 0x000fc40000000800 */
[----:B------:R-:W1:Y:S01]  /*181c0*/  @P1 S2R R2, SR_CTAID.Y ;  /* 0x0000000000021919 */ /* 0x000e620000002600 */
[----:B------:R-:W-:Y:S02]  /*181d0*/  UIADD3 UR12, UP2, UR14, -0x1, URZ ;  /* 0xffffffff0e0c7890 */ /* 0x000fe4000ff5e03f */
[----:B------:R-:W-:Y:S02]  /*181e0*/  UIMAD.WIDE.U32 UR22, UR20, UR19, URZ ;  /* 0x00000013141672a5 */ /* 0x000fe4000f8e003f */
[----:B------:R-:W-:Y:S01]  /*181f0*/  UIMAD UR21, UR21, UR19, URZ ;  /* 0x00000013151572a4 */ /* 0x000fe2000f8e023f */
[----:B------:R-:W-:Y:S01]  /*18200*/  ULDC UR18, c[0x0][0x8a8] ;  /* 0x00022a0000127ab9 */ /* 0x000fe20000000800 */
[----:B------:R-:W-:Y:S01]  /*18210*/  UMOV UR26, 0x1 ;  /* 0x00000001001a7882 */ /* 0x000fe20000000000 */
[----:B------:R-:W-:Y:S02]  /*18220*/  UIADD3.X UR14, UR15, -0x1, URZ, UP2, !UPT ;  /* 0xffffffff0f0e7890 */ /* 0x000fe400097fe43f */
[----:B------:R-:W-:-:S02]  /*18230*/  UIADD3.X UR13, UR13, -0x1, URZ, UP1, !UPT ;  /* 0xffffffff0d0d7890 */ /* 0x000fc40008ffe43f */
[----:B------:R-:W-:Y:S02]  /*18240*/  ULOP3.LUT UR15, UR53, 0x2, URZ, 0xfc, !UPT ;  /* 0x00000002350f7892 */ /* 0x000fe4000f8efc3f */
[----:B------:R-:W-:Y:S02]  /*18250*/  UIADD3 UR16, UR8, -0x1, URZ ;  /* 0xffffffff08107890 */ /* 0x000fe4000fffe03f */
[----:B------:R-:W-:Y:S02]  /*18260*/  UIADD3 UR17, UR7, -0x1, URZ ;  /* 0xffffffff07117890 */ /* 0x000fe4000fffe03f */
[----:B------:R-:W-:Y:S02]  /*18270*/  UIADD3 UR18, UR18, -0x1, URZ ;  /* 0xffffffff12127890 */ /* 0x000fe4000fffe03f */
[----:B------:R-:W-:Y:S02]  /*18280*/  USHF.L.U32 UR19, UR26, UR24, URZ ;  /* 0x000000181a137299 */ /* 0x000fe4000800063f */
[----:B------:R-:W-:-:S02]  /*18290*/  ULOP3.LUT UR20, URZ, UR25, URZ, 0x33, !UPT ;  /* 0x000000193f147292 */ /* 0x000fc4000f8e333f */
[----:B------:R-:W-:Y:S01]  /*182a0*/  UIADD3 UR21, UR23, UR21, URZ ;  /* 0x0000001517157290 */ /* 0x000fe2000fffe03f */
[----:B-1----:R-:W-:-:S15]  /*182b0*/  @P1 R2UR UR40, R2 ;  /* 0x00000000022812ca */ /* 0x002fde00000e0000 */
.L_x_334:
[----:B------:R-:W1:Y:S01]  /*182c0*/  LDC.64 R2, c[0x0][0x8f8] ;  /* 0x00023e00ff027b82 */ /* 0x000e620000000a00 */
[----:B------:R-:W-:Y:S01]  /*182d0*/  UIADD3 UR10, UP1, UR10, UR22, URZ ;  /* 0x000000160a0a7290 */ /* 0x000fe2000ff3e03f */
[----:B------:R-:W-:Y:S01]  /*182e0*/  ISETP.NE.AND P2, PT, R15, RZ, PT ;  /* 0x000000ff0f00720c */ /* 0x000fe20003f45270 */
[----:B------:R-:W-:Y:S01]  /*182f0*/  UMOV UR24, 0xffffffff ;  /* 0xffffffff00187882 */ /* 0x000fe20000000000 */
[----:B------:R-:W-:Y:S01]  /*18300*/  UMOV UR25, 0xffffffff ;  /* 0xffffffff00197882 */ /* 0x000fe20000000000 */
[----:B------:R-:W-:Y:S01]  /*18310*/  UIADD3.X UR9, UR9, UR21, URZ, UP1, !UPT ;  /* 0x0000001509097290 */ /* 0x000fe20008ffe43f */
[----:B------:R-:W-:Y:S01]  /*18320*/  MOV R19, RZ ;  /* 0x000000ff00137202 */ /* 0x000fe20000000f00 */
[----:B------:R-:W-:Y:S01]  /*18330*/  UMOV UR26, 0xffffffff ;  /* 0xffffffff001a7882 */ /* 0x000fe20000000000 */
[----:B-1----:R-:W-:-:S03]  /*18340*/  ISETP.LE.U32.AND P1, PT, R2, UR10, PT ;  /* 0x0000000a02007c0c */ /* 0x002fc6000bf23070 */
[----:B------:R-:W-:-:S05]  /*18350*/  IMAD.U32 R2, RZ, RZ, UR9 ;  /* 0x00000009ff027e24 */ /* 0x000fca000f8e00ff */
[----:B------:R-:W-:-:S13]  /*18360*/  ISETP.GE.U32.AND.EX P1, PT, R2, R3, PT, P1 ;  /* 0x000000030200720c */ /* 0x000fda0003f26110 */
[----:B---345:R-:W-:Y:S05]  /*18370*/  @P2 BRA P1, `(.L_x_314) ;  /* 0x0000001800442947 */ /* 0x038fea0000800000 */
[----:B------:R-:W-:-:S04]  /*18380*/  IADD3 R2, P2, R6, UR5, RZ ;  /* 0x0000000506027c10 */ /* 0x000fc8000ff5e0ff */
[----:B------:R-:W-:Y:S02]  /*18390*/  ISETP.GT.U32.AND P1, PT, R2, UR10, PT ;  /* 0x0000000a02007c0c */ /* 0x000fe4000bf24070 */
[----:B------:R-:W-:-:S04]  /*183a0*/  IADD3.X R2, R7, UR4, RZ, P2, !PT ;  /* 0x0000000407027c10 */ /* 0x000fc800097fe4ff */
[----:B------:R-:W-:-:S13]  /*183b0*/  ISETP.GT.U32.AND.EX P1, PT, R2, UR9, PT, P1 ;  /* 0x0000000902007c0c */ /* 0x000fda000bf24110 */
[----:B------:R-:W-:Y:S05]  /*183c0*/  @P1 BRA `(.L_x_315) ;  /* 0x0000001400241947 */ /* 0x000fea0003800000 */
[----:B------:R-:W-:Y:S01]  /*183d0*/  VIADD R11, R20, UR6 ;  /* 0x00000006140b7c36 */ /* 0x000fe20008000000 */
[----:B------:R-:W-:Y:S01]  /*183e0*/  ULDC UR24, c[0x0][0x910] ;  /* 0x0002440000187ab9 */ /* 0x000fe20000000800 */
[----:B------:R-:W-:Y:S01]  /*183f0*/  MOV R23, R8 ;  /* 0x0000000800177202 */ /* 0x000fe20000000f00 */
[----:B------:R-:W-:Y:S02]  /*18400*/  IMAD.MOV.U32 R16, RZ, RZ, R0 ;  /* 0x000000ffff107224 */ /* 0x000fe400078e0000 */
[----:B------:R-:W-:-:S04]  /*18410*/  IADD3 R12, R11, 0x20, RZ ;  /* 0x000000200b0c7810 */ /* 0x000fc80007ffe0ff */
[----:B------:R-:W-:-:S13]  /*18420*/  ISETP.GE.AND P1, PT, R12, UR24, PT ;  /* 0x000000180c007c0c */ /* 0x000fda000bf26270 */
[----:B------:R-:W1:Y:S01]  /*18430*/  @!P1 LDC.64 R2, c[0x0][0x918] ;  /* 0x00024600ff029b82 */ /* 0x000e620000000a00 */
[----:B------:R-:W-:Y:S01]  /*18440*/  @!P1 VIADD R7, R11, 0x20 ;  /* 0x000000200b079836 */ /* 0x000fe20000000000 */
[----:B------:R-:W-:Y:S01]  /*18450*/  BSSY B0, `(.L_x_316) ;  /* 0x0000064000007945 */ /* 0x000fe20003800000 */
[----:B------:R-:W-:Y:S02]  /*18460*/  MOV R6, 0x7fffffff ;  /* 0x7fffffff00067802 */ /* 0x000fe40000000f00 */
[----:B-1----:R-:W-:-:S05]  /*18470*/  @!P1 IMAD.WIDE R2, R7, 0xc, R2 ;  /* 0x0000000c07029825 */ /* 0x002fca00078e0202 */
[----:B------:R1:W5:Y:S04]  /*18480*/  @!P1 LDG.E R8, desc[UR56][R2.64] ;  /* 0x0000003802089981 */ /* 0x000368000c1e1900 */
[----:B------:R1:W5:Y:S01]  /*18490*/  @!P1 LDG.E R0, desc[UR56][R2.64+0x4] ;  /* 0x0000043802009981 */ /* 0x000362000c1e1900 */
[----:B------:R-:W-:Y:S01]  /*184a0*/  ISETP.GE.AND P1, PT, R11, UR24, PT ;  /* 0x000000180b007c0c */ /* 0x000fe2000bf26270 */
[----:B------:R-:W-:-:S12]  /*184b0*/  IMAD.MOV.U32 R7, RZ, RZ, RZ ;  /* 0x000000ffff077224 */ /* 0x000fd800078e00ff */
[----:B-1----:R-:W-:Y:S05]  /*184c0*/  @P1 BRA `(.L_x_317) ;  /* 0x0000000400701947 */ /* 0x002fea0003800000 */
[----:B------:R-:W-:Y:S01]  /*184d0*/  IABS R7, R9 ;  /* 0x0000000900077213 */ /* 0x000fe20000000000 */
[----:B------:R-:W-:Y:S01]  /*184e0*/  ULDC UR25, c[0x0][0x8f0] ;  /* 0x00023c0000197ab9 */ /* 0x000fe20000000800 */
[----:B------:R-:W-:Y:S02]  /*184f0*/  IABS R6, R10 ;  /* 0x0000000a00067213 */ /* 0x000fe40000000000 */
[----:B------:R-:W1:Y:S01]  /*18500*/  I2F.RP R3, R7 ;  /* 0x0000000700037306 */ /* 0x000e620000209400 */
[----:B------:R-:W-:Y:S02]  /*18510*/  PLOP3.LUT P3, PT, PT, PT, UP0, 0x80, 0x0 ;  /* 0x000000000000781c */ /* 0x000fe40003f6f008 */
[C---:B------:R-:W-:Y:S02]  /*18520*/  IADD3 R22, P2, R16.reuse, UR12, RZ ;  /* 0x0000000c10167c10 */ /* 0x040fe4000ff5e0ff */
[C---:B------:R-:W-:Y:S02]  /*18530*/  IADD3 R21, P1, R23.reuse, UR11, RZ ;  /* 0x0000000b17157c10 */ /* 0x040fe4000ff3e0ff */
[----:B------:R-:W-:Y:S01]  /*18540*/  LEA.HI.X.SX32 R25, R16, UR14, 0x1, P2 ;  /* 0x0000000e10197c11 */ /* 0x000fe200090f0eff */
[----:B------:R-:W3:Y:S01]  /*18550*/  I2F.RP R2, R6 ;  /* 0x0000000600027306 */ /* 0x000ee20000209400 */
[----:B------:R-:W-:-:S07]  /*18560*/  LEA.HI.X.SX32 R24, R23, UR13, 0x1, P1 ;  /* 0x0000000d17187c11 */ /* 0x000fce00088f0eff */
[----:B-1----:R-:W1:Y:S08]  /*18570*/  MUFU.RCP R3, R3 ;  /* 0x0000000300037308 */ /* 0x002e700000001000 */
[----:B---3--:R-:W3:Y:S01]  /*18580*/  MUFU.RCP R2, R2 ;  /* 0x0000000200027308 */ /* 0x008ee20000001000 */
[----:B-1----:R-:W-:-:S07]  /*18590*/  IADD3 R19, R3, 0xffffffe, RZ ;  /* 0x0ffffffe03137810 */ /* 0x002fce0007ffe0ff */
[----:B------:R-:W1:Y:S01]  /*185a0*/  F2I.FTZ.U32.TRUNC.NTZ R19, R19 ;  /* 0x0000001300137305 */ /* 0x000e62000021f000 */
[----:B---3--:R-:W-:-:S07]  /*185b0*/  VIADD R17, R2, 0xffffffe ;  /* 0x0ffffffe02117836 */ /* 0x008fce0000000000 */
[----:B------:R-:W3:Y:S01]  /*185c0*/  F2I.FTZ.U32.TRUNC.NTZ R17, R17 ;  /* 0x0000001100117305 */ /* 0x000ee2000021f000 */
[----:B-1----:R-:W-:Y:S01]  /*185d0*/  IADD3 R18, RZ, -R19, RZ ;  /* 0x80000013ff127210 */ /* 0x002fe20007ffe0ff */
[----:B---3--:R-:W-:Y:S01]  /*185e0*/  IMAD.MOV R16, RZ, RZ, -R17 ;  /* 0x000000ffff107224 */ /* 0x008fe200078e0a11 */
[----:B------:R-:W-:Y:S06]  /*185f0*/  @!P3 BRA `(.L_x_318) ;  /* 0x000000000034b947 */ /* 0x000fec0003800000 */
[----:B------:R-:W-:Y:S01]  /*18600*/  ULDC UR6, c[0x0][0x8dc] ;  /* 0x0002370000067ab9 */ /* 0x000fe20000000800 */
[----:B------:R-:W-:Y:S01]  /*18610*/  ULDC.64 UR26, c[0x0][0x8d0] ;  /* 0x00023400001a7ab9 */ /* 0x000fe20000000a00 */
[----:B------:R-:W-:-:S04]  /*18620*/  IADD3 R3, P1, R21, UR6, RZ ;  /* 0x0000000615037c10 */ /* 0x000fc8000ff3e0ff */
[----:B------:R-:W-:-:S05]  /*18630*/  IADD3.X R21, RZ, R24, RZ, P1, !PT ;  /* 0x00000018ff157210 */ /* 0x000fca0000ffe4ff */
[----:B------:R-:W-:-:S04]  /*18640*/  IMAD.WIDE.U32 R4, R21, UR26, RZ ;  /* 0x0000001a15047c25 */ /* 0x000fc8000f8e00ff */
[----:B------:R-:W-:-:S04]  /*18650*/  IMAD.WIDE.U32 R4, P1, R3, UR27, R4 ;  /* 0x0000001b03047c25 */ /* 0x000fc8000f820004 */
[----:B------:R-:W-:Y:S01]  /*18660*/  IMAD.WIDE.U32 R2, R3, UR26, RZ ;  /* 0x0000001a03027c25 */ /* 0x000fe2000f8e00ff */
[----:B------:R-:W-:-:S04]  /*18670*/  MOV R2, R5 ;  /* 0x0000000500027202 */ /* 0x000fc80000000f00 */
[----:B------:R-:W-:Y:S01]  /*18680*/  IADD3 RZ, P2, R3, R4, RZ ;  /* 0x0000000403ff7210 */ /* 0x000fe20007f5e0ff */
[----:B------:R-:W-:-:S04]  /*18690*/  IMAD.X R3, RZ, RZ, RZ, P1 ;  /* 0x000000ffff037224 */ /* 0x000fc800008e06ff */
[----:B------:R-:W-:-:S04]  /*186a0*/  IMAD.WIDE.U32.X R2, R21, UR27, R2, P2 ;  /* 0x0000001b15027c25 */ /* 0x000fc800090e0402 */
[----:B------:R-:W-:Y:S01]  /*186b0*/  IMAD.MOV.U32 R21, RZ, RZ, R2 ;  /* 0x000000ffff157224 */ /* 0x000fe200078e0002 */
[----:B------:R-:W-:-:S07]  /*186c0*/  MOV R24, R3 ;  /* 0x0000000300187202 */ /* 0x000fce0000000f00 */
.L_x_318:
[----:B------:R-:W-:Y:S05]  /*186d0*/  @!P0 BRA `(.L_x_319) ;  /* 0x0000000000348947 */ /* 0x000fea0003800000 */
[----:B------:R-:W-:Y:S01]  /*186e0*/  ULDC UR6, c[0x0][0x8f4] ;  /* 0x00023d0000067ab9 */ /* 0x000fe20000000800 */
[----:B------:R-:W-:Y:S01]  /*186f0*/  ULDC.64 UR26, c[0x0][0x8e8] ;  /* 0x00023a00001a7ab9 */ /* 0x000fe20000000a00 */
[----:B------:R-:W-:-:S05]  /*18700*/  IADD3 R3, P1, R22, UR6, RZ ;  /* 0x0000000616037c10 */ /* 0x000fca000ff3e0ff */
[----:B------:R-:W-:-:S04]  /*18710*/  IMAD.X R23, RZ, RZ, R25, P1 ;  /* 0x000000ffff177224 */ /* 0x000fc800008e0619 */
[----:B------:R-:W-:-:S04]  /*18720*/  IMAD.WIDE.U32 R4, R23, UR26, RZ ;  /* 0x0000001a17047c25 */ /* 0x000fc8000f8e00ff */
[----:B------:R-:W-:-:S04]  /*18730*/  IMAD.WIDE.U32 R4, P1, R3, UR27, R4 ;  /* 0x0000001b03047c25 */ /* 0x000fc8000f820004 */
[----:B------:R-:W-:-:S04]  /*18740*/  IMAD.WIDE.U32 R2, R3, UR26, RZ ;  /* 0x0000001a03027c25 */ /* 0x000fc8000f8e00ff */
[----:B------:R-:W-:Y:S01]  /*18750*/  IMAD.MOV.U32 R2, RZ, RZ, R5 ;  /* 0x000000ffff027224 */ /* 0x000fe200078e0005 */
[----:B------:R-:W-:Y:S02]  /*18760*/  IADD3 RZ, P2, R3, R4, RZ ;  /* 0x0000000403ff7210 */ /* 0x000fe40007f5e0ff */
[----:B------:R-:W-:-:S03]  /*18770*/  IADD3.X R3, RZ, RZ, RZ, P1, !PT ;  /* 0x000000ffff037210 */ /* 0x000fc60000ffe4ff */
[----:B------:R-:W-:-:S04]  /*18780*/  IMAD.WIDE.U32.X R2, R23, UR27, R2, P2 ;  /* 0x0000001b17027c25 */ /* 0x000fc800090e0402 */
[----:B------:R-:W-:Y:S01]  /*18790*/  IMAD.MOV.U32 R25, RZ, RZ, R3 ;  /* 0x000000ffff197224 */ /* 0x000fe200078e0003 */
[----:B------:R-:W-:-:S07]  /*187a0*/  MOV R22, R2 ;  /* 0x0000000200167202 */ /* 0x000fce0000000f00 */
.L_x_319:
[----:B------:R-:W-:Y:S01]  /*187b0*/  MOV R2, RZ ;  /* 0x000000ff00027202 */ /* 0x000fe20000000f00 */
[----:B------:R-:W-:Y:S01]  /*187c0*/  IMAD R18, R18, R7, RZ ;  /* 0x0000000712127224 */ /* 0x000fe200078e02ff */
[----:B------:R-:W-:Y:S01]  /*187d0*/  SHF.R.U64 R22, R22, UR25, R25 ;  /* 0x0000001916167c19 */ /* 0x000fe20008001219 */
[----:B------:R-:W-:Y:S01]  /*187e0*/  IMAD.MOV.U32 R3, RZ, RZ, R19 ;  /* 0x000000ffff037224 */ /* 0x000fe200078e0013 */
[----:B------:R-:W-:Y:S01]  /*187f0*/  ULDC UR6, c[0x0][0x8d8] ;  /* 0x0002360000067ab9 */ /* 0x000fe20000000800 */
[----:B------:R-:W-:Y:S01]  /*18800*/  IMAD R4, R16, R6, RZ ;  /* 0x0000000610047224 */ /* 0x000fe200078e02ff */
[----:B------:R-:W-:Y:S01]  /*18810*/  SHF.R.U64 R21, R21, UR6, R24 ;  /* 0x0000000615157c19 */ /* 0x000fe20008001218 */
[----:B------:R-:W-:Y:S01]  /*18820*/  IMAD.HI.U32 R19, R19, R18, R2 ;  /* 0x0000001213137227 */ /* 0x000fe200078e0002 */
[----:B------:R-:W-:Y:S02]  /*18830*/  MOV R3, R17 ;  /* 0x0000001100037202 */ /* 0x000fe40000000f00 */
[----:B------:R-:W-:-:S02]  /*18840*/  IADD3 R16, R21, UR16, RZ ;  /* 0x0000001015107c10 */ /* 0x000fc4000fffe0ff */
[----:B------:R-:W-:Y:S01]  /*18850*/  IABS R18, R9 ;  /* 0x0000000900127213 */ /* 0x000fe20000000000 */
[----:B------:R-:W-:Y:S01]  /*18860*/  IMAD.HI.U32 R2, R17, R4, R2 ;  /* 0x0000000411027227 */ /* 0x000fe200078e0002 */
[----:B------:R-:W-:Y:S02]  /*18870*/  IABS R3, R10 ;  /* 0x0000000a00037213 */ /* 0x000fe40000000000 */
[----:B------:R-:W-:Y:S01]  /*18880*/  IABS R5, R16 ;  /* 0x0000001000057213 */ /* 0x000fe20000000000 */
[----:B------:R-:W-:Y:S01]  /*18890*/  VIADD R17, R22, UR17 ;  /* 0x0000001116117c36 */ /* 0x000fe20008000000 */
[----:B------:R-:W-:Y:S01]  /*188a0*/  PLOP3.LUT P5, PT, PT, PT, UP3, 0x80, 0x0 ;  /* 0x000000000000781c */ /* 0x000fe20003faf038 */
[----:B------:R-:W-:Y:S01]  /*188b0*/  IMAD.MOV R21, RZ, RZ, -R18 ;  /* 0x000000ffff157224 */ /* 0x000fe200078e0a12 */
[----:B------:R-:W-:Y:S01]  /*188c0*/  IADD3 R18, RZ, -R3, RZ ;  /* 0x80000003ff127210 */ /* 0x000fe20007ffe0ff */
[----:B------:R-:W-:Y:S01]  /*188d0*/  IMAD.HI.U32 R2, R2, R5, RZ ;  /* 0x0000000502027227 */ /* 0x000fe200078e00ff */
[----:B------:R-:W-:-:S05]  /*188e0*/  IABS R4, R17 ;  /* 0x0000001100047213 */ /* 0x000fca0000000000 */
[----:B------:R-:W-:-:S04]  /*188f0*/  IMAD.HI.U32 R3, R19, R4, RZ ;  /* 0x0000000413037227 */ /* 0x000fc800078e00ff */
[----:B------:R-:W-:Y:S02]  /*18900*/  IMAD R4, R3, R21, R4 ;  /* 0x0000001503047224 */ /* 0x000fe400078e0204 */
[----:B------:R-:W-:-:S03]  /*18910*/  IMAD R3, R2, R18, R5 ;  /* 0x0000001202037224 */ /* 0x000fc600078e0205 */
[----:B------:R-:W-:Y:S02]  /*18920*/  ISETP.GT.U32.AND P2, PT, R7, R4, PT ;  /* 0x000000040700720c */ /* 0x000fe40003f44070 */
[----:B------:R-:W-:-:S11]  /*18930*/  ISETP.GT.U32.AND P1, PT, R6, R3, PT ;  /* 0x000000030600720c */ /* 0x000fd60003f24070 */
[----:B------:R-:W-:Y:S01]  /*18940*/  @!P2 IMAD.IADD R4, R4, 0x1, -R7 ;  /* 0x000000010404a824 */ /* 0x000fe200078e0a07 */
[----:B------:R-:W-:Y:S02]  /*18950*/  ISETP.GE.AND P2, PT, R17, RZ, PT ;  /* 0x000000ff1100720c */ /* 0x000fe40003f46270 */
[----:B------:R-:W-:Y:S02]  /*18960*/  @!P1 IADD3 R3, R3, -R6, RZ ;  /* 0x8000000603039210 */ /* 0x000fe40007ffe0ff */
[----:B------:R-:W-:Y:S02]  /*18970*/  ISETP.GT.U32.AND P4, PT, R7, R4, PT ;  /* 0x000000040700720c */ /* 0x000fe40003f84070 */
[----:B------:R-:W-:Y:S02]  /*18980*/  ISETP.GT.U32.AND P3, PT, R6, R3, PT ;  /* 0x000000030600720c */ /* 0x000fe40003f64070 */
[----:B------:R-:W-:-:S09]  /*18990*/  ISETP.GE.AND P1, PT, R16, RZ, PT ;  /* 0x000000ff1000720c */ /* 0x000fd20003f26270 */
[----:B------:R-:W-:Y:S01]  /*189a0*/  @!P4 IMAD.IADD R4, R4, 0x1, -R7 ;  /* 0x000000010404c824 */ /* 0x000fe200078e0a07 */
[----:B------:R-:W-:Y:S02]  /*189b0*/  ISETP.NE.AND P4, PT, RZ, UR7, PT ;  /* 0x00000007ff007c0c */ /* 0x000fe4000bf85270 */
[----:B------:R-:W-:Y:S01]  /*189c0*/  @!P3 IADD3 R3, R3, -R6, RZ ;  /* 0x800000060303b210 */ /* 0x000fe20007ffe0ff */
[----:B------:R-:W-:Y:S01]  /*189d0*/  @!P2 IMAD.MOV R4, RZ, RZ, -R4 ;  /* 0x000000ffff04a224 */ /* 0x000fe200078e0a04 */
[----:B------:R-:W-:Y:S02]  /*189e0*/  ISETP.NE.AND P3, PT, RZ, UR8, PT ;  /* 0x00000008ff007c0c */ /* 0x000fe4000bf65270 */
[----:B------:R-:W-:-:S07]  /*189f0*/  @!P1 IADD3 R3, -R3, RZ, RZ ;  /* 0x000000ff03039210 */ /* 0x000fce0007ffe1ff */
[----:B------:R-:W-:-:S04]  /*18a00*/  @!P4 LOP3.LUT R4, RZ, UR7, RZ, 0x33, !PT ;  /* 0x00000007ff04cc12 */ /* 0x000fc8000f8e33ff */
[----:B------:R-:W-:Y:S01]  /*18a10*/  @!P3 LOP3.LUT R3, RZ, UR8, RZ, 0x33, !PT ;  /* 0x00000008ff03bc12 */ /* 0x000fe2000f8e33ff */
[----:B------:R-:W-:-:S03]  /*18a20*/  IMAD.IADD R4, R17, 0x1, -R4 ;  /* 0x0000000111047824 */ /* 0x000fc600078e0a04 */
[----:B------:R-:W-:-:S04]  /*18a30*/  IADD3 R3, R16, -R3, RZ ;  /* 0x8000000310037210 */ /* 0x000fc80007ffe0ff */
[----:B------:R-:W-:Y:S01]  /*18a40*/  SEL R2, R4, R3, !P5 ;  /* 0x0000000304027207 */ /* 0x000fe20006800000 */
[----:B------:R-:W-:-:S03]  /*18a50*/  IMAD R6, R3, R4, RZ ;  /* 0x0000000403067224 */ /* 0x000fc600078e02ff */
[--C-:B------:R-:W-:Y:S01]  /*18a60*/  SHF.R.S32.HI R5, RZ, 0x1f, R2.reuse ;  /* 0x0000001fff057819 */ /* 0x100fe20000011402 */
[----:B------:R-:W-:Y:S01]  /*18a70*/  IMAD.MOV.U32 R4, RZ, RZ, R2 ;  /* 0x000000ffff047224 */ /* 0x000fe200078e0002 */
[----:B------:R-:W-:-:S07]  /*18a80*/  SHF.R.S32.HI R7, RZ, 0x1f, R6 ;  /* 0x0000001fff077819 */ /* 0x000fce0000011406 */
.L_x_317:
[----:B--2---:R-:W-:Y:S05]  /*18a90*/  BSYNC B0 ;  /* 0x0000000000007941 */ /* 0x004fea0003800000 */
.L_x_316:
[----:B------:R-:W1:Y:S01]  /*18aa0*/  SHFL.UP PT, R3, R6, 0x1, RZ ;  /* 0x0420000006037989 */ /* 0x000e6200000e00ff */
[----:B------:R-:W-:-:S03]  /*18ab0*/  ISETP.NE.AND P1, PT, R20, RZ, PT ;  /* 0x000000ff1400720c */ /* 0x000fc60003f25270 */
[----:B------:R-:W2:Y:S01]  /*18ac0*/  SHFL.UP PT, R2, R7, 0x1, RZ ;  /* 0x0420000007027989 */ /* 0x000ea200000e00ff */
[----:B-1----:R-:W-:Y:S02]  /*18ad0*/  SEL R3, R3, RZ, P1 ;  /* 0x000000ff03037207 */ /* 0x002fe40000800000 */
[----:B--2---:R-:W-:Y:S02]  /*18ae0*/  SEL R2, R2, RZ, P1 ;  /* 0x000000ff02027207 */ /* 0x004fe40000800000 */
[----:B------:R-:W-:-:S04]  /*18af0*/  IADD3 R18, P2, R3, R6, RZ ;  /* 0x0000000603127210 */ /* 0x000fc80007f5e0ff */
[----:B------:R-:W-:Y:S01]  /*18b00*/  IADD3.X R19, R2, R7, RZ, P2, !PT ;  /* 0x0000000702137210 */ /* 0x000fe200017fe4ff */
[----:B------:R-:W1:Y:S01]  /*18b10*/  SHFL.UP PT, R3, R18, 0x2, RZ ;  /* 0x0440000012037989 */ /* 0x000e6200000e00ff */
[----:B------:R-:W-:-:S03]  /*18b20*/  ISETP.GE.U32.AND P2, PT, R20, 0x2, PT ;  /* 0x000000021400780c */ /* 0x000fc60003f46070 */
[----:B------:R-:W2:Y:S01]  /*18b30*/  SHFL.UP PT, R2, R19, 0x2, RZ ;  /* 0x0440000013027989 */ /* 0x000ea200000e00ff */
[----:B-1----:R-:W-:-:S04]  /*18b40*/  SEL R3, R3, RZ, P2 ;  /* 0x000000ff03037207 */ /* 0x002fc80001000000 */
[----:B------:R-:W-:Y:S02]  /*18b50*/  IADD3 R16, P3, R3, R18, RZ ;  /* 0x0000001203107210 */ /* 0x000fe40007f7e0ff */
[----:B--2---:R-:W-:-:S03]  /*18b60*/  SEL R2, R2, RZ, P2 ;  /* 0x000000ff02027207 */ /* 0x004fc60001000000 */
[----:B------:R-:W1:Y:S02]  /*18b70*/  SHFL.UP PT, R3, R16, 0x4, RZ ;  /* 0x0480000010037989 */ /* 0x000e6400000e00ff */
[----:B------:R-:W-:Y:S01]  /*18b80*/  IMAD.X R17, R2, 0x1, R19, P3 ;  /* 0x0000000102117824 */ /* 0x000fe200018e0613 */
[----:B------:R-:W-:-:S04]  /*18b90*/  ISETP.GE.U32.AND P3, PT, R20, 0x4, PT ;  /* 0x000000041400780c */ /* 0x000fc80003f66070 */
[----:B------:R-:W2:Y:S01]  /*18ba0*/  SHFL.UP PT, R2, R17, 0x4, RZ ;  /* 0x0480000011027989 */ /* 0x000ea200000e00ff */
[----:B-1----:R-:W-:-:S04]  /*18bb0*/  SEL R3, R3, RZ, P3 ;  /* 0x000000ff03037207 */ /* 0x002fc80001800000 */
[----:B------:R-:W-:Y:S02]  /*18bc0*/  IADD3 R18, P4, R3, R16, RZ ;  /* 0x0000001003127210 */ /* 0x000fe40007f9e0ff */
[----:B--2---:R-:W-:-:S03]  /*18bd0*/  SEL R2, R2, RZ, P3 ;  /* 0x000000ff02027207 */ /* 0x004fc60001800000 */
[----:B------:R-:W1:Y:S01]  /*18be0*/  SHFL.UP PT, R3, R18, 0x8, RZ ;  /* 0x0500000012037989 */ /* 0x000e6200000e00ff */
[----:B------:R-:W-:Y:S02]  /*18bf0*/  IADD3.X R19, R2, R17, RZ, P4, !PT ;  /* 0x0000001102137210 */ /* 0x000fe400027fe4ff */
        /* <DEDUP_REMOVED lines=11> */
[----:B--2---:R-:W-:-:S04]  /*18cb0*/  SEL R2, R2, RZ, P5 ;  /* 0x000000ff02027207 */ /* 0x004fc80002800000 */
[----:B------:R-:W-:Y:S02]  /*18cc0*/  IADD3.X R18, R2, R17, RZ, P6, !PT ;  /* 0x0000001102127210 */ /* 0x000fe400037fe4ff */
[----:B------:R-:W-:-:S04]  /*18cd0*/  IADD3 R2, P6, R19, UR5, RZ ;  /* 0x0000000513027c10 */ /* 0x000fc8000ffde0ff */
[----:B------:R-:W-:Y:S02]  /*18ce0*/  IADD3.X R3, R18, UR4, RZ, P6, !PT ;  /* 0x0000000412037c10 */ /* 0x000fe4000b7fe4ff */
[----:B------:R-:W-:-:S04]  /*18cf0*/  ISETP.GT.U32.AND P6, PT, R2, UR10, PT ;  /* 0x0000000a02007c0c */ /* 0x000fc8000bfc4070 */
[----:B------:R-:W-:-:S13]  /*18d00*/  ISETP.GT.U32.AND.EX P6, PT, R3, UR9, PT, P6 ;  /* 0x0000000903007c0c */ /* 0x000fda000bfc4160 */
[----:B------:R-:W-:-:S04]  /*18d10*/  VOTE.ANY R16, PT, P6 ;  /* 0x0000000000107806 */ /* 0x000fc800030e0100 */
[----:B------:R-:W-:-:S13]  /*18d20*/  ISETP.NE.AND P6, PT, R16, RZ, PT ;  /* 0x000000ff1000720c */ /* 0x000fda0003fc5270 */
[----:B------:R-:W-:Y:S05]  /*18d30*/  @P6 BRA `(.L_x_320) ;  /* 0x0000000800786947 */ /* 0x000fea0003800000 */
[----:B------:R-:W-:Y:S01]  /*18d40*/  IMAD.MOV.U32 R19, RZ, RZ, R2 ;  /* 0x000000ffff137224 */ /* 0x000fe200078e0002 */
[----:B------:R-:W-:Y:S01]  /*18d50*/  MOV R21, R3 ;  /* 0x0000000300157202 */ /* 0x000fe20000000f00 */
[----:B------:R-:W-:Y:S01]  /*18d60*/  ULDC UR24, c[0x0][0x910] ;  /* 0x0002440000187ab9 */ /* 0x000fe20000000800 */
[----:B------:R-:W-:Y:S01]  /*18d70*/  ULDC UR25, c[0x0][0x8f4] ;  /* 0x00023d0000197ab9 */ /* 0x000fe20000000800 */
[----:B------:R-:W-:Y:S01]  /*18d80*/  ULDC UR6, c[0x0][0x8dc] ;  /* 0x0002370000067ab9 */ /* 0x000fe20000000800 */
[----:B------:R-:W-:Y:S01]  /*18d90*/  ULDC UR30, c[0x0][0x8d8] ;  /* 0x00023600001e7ab9 */ /* 0x000fe20000000800 */
[----:B------:R-:W-:Y:S01]  /*18da0*/  ULDC UR31, c[0x0][0x8f0] ;  /* 0x00023c00001f7ab9 */ /* 0x000fe20000000800 */
[----:B------:R-:W-:Y:S01]  /*18db0*/  ULDC.64 UR26, c[0x0][0x8d0] ;  /* 0x00023400001a7ab9 */ /* 0x000fe20000000a00 */
[----:B------:R-:W-:-:S05]  /*18dc0*/  ULDC.64 UR28, c[0x0][0x8e8] ;  /* 0x00023a00001c7ab9 */ /* 0x000fca0000000a00 */
.L_x_325:
[----:B------:R-:W-:Y:S01]  /*18dd0*/  IMAD.MOV.U32 R11, RZ, RZ, R12 ;  /* 0x000000ffff0b7224 */ /* 0x000fe200078e000c */
[----:B------:R-:W-:Y:S01]  /*18de0*/  IADD3 R12, R12, 0x20, RZ ;  /* 0x000000200c0c7810 */ /* 0x000fe20007ffe0ff */
[----:B-----5:R-:W-:Y:S01]  /*18df0*/  IMAD.MOV.U32 R17, RZ, RZ, R0 ;  /* 0x000000ffff117224 */ /* 0x020fe200078e0000 */
[----:B------:R-:W-:Y:S02]  /*18e00*/  MOV R16, R8 ;  /* 0x0000000800107202 */ /* 0x000fe40000000f00 */
[----:B------:R-:W-:-:S13]  /*18e10*/  ISETP.GE.AND P6, PT, R12, UR24, PT ;  /* 0x000000180c007c0c */ /* 0x000fda000bfc6270 */
[----:B------:R-:W1:Y:S01]  /*18e20*/  @!P6 LDC.64 R2, c[0x0][0x918] ;  /* 0x00024600ff02eb82 */ /* 0x000e620000000a00 */
[----:B------:R-:W2:Y:S01]  /*18e30*/  SHFL.IDX PT, R21, R21, 0x1f, 0x1f ;  /* 0x03e01f0015157f89 */ /* 0x000ea200000e0000 */
[----:B------:R-:W-:-:S03]  /*18e40*/  @!P6 VIADD R7, R11, 0x20 ;  /* 0x000000200b07e836 */ /* 0x000fc60000000000 */
[----:B------:R-:W3:Y:S01]  /*18e50*/  SHFL.IDX PT, R19, R19, 0x1f, 0x1f ;  /* 0x03e01f0013137f89 */ /* 0x000ee200000e0000 */
[----:B------:R-:W-:Y:S01]  /*18e60*/  BSSY B0, `(.L_x_321) ;  /* 0x0000064000007945 */ /* 0x000fe20003800000 */
[----:B-1----:R-:W-:-:S05]  /*18e70*/  @!P6 IMAD.WIDE R2, R7, 0xc, R2 ;  /* 0x0000000c0702e825 */ /* 0x002fca00078e0202 */
[----:B------:R1:W5:Y:S04]  /*18e80*/  @!P6 LDG.E R8, desc[UR56][R2.64] ;  /* 0x000000380208e981 */ /* 0x000368000c1e1900 */
[----:B------:R1:W5:Y:S01]  /*18e90*/  @!P6 LDG.E R0, desc[UR56][R2.64+0x4] ;  /* 0x000004380200e981 */ /* 0x000362000c1e1900 */
[----:B------:R-:W-:Y:S01]  /*18ea0*/  ISETP.GE.AND P6, PT, R11, UR24, PT ;  /* 0x000000180b007c0c */ /* 0x000fe2000bfc6270 */
[----:B------:R-:W-:Y:S01]  /*18eb0*/  IMAD.MOV.U32 R7, RZ, RZ, RZ ;  /* 0x000000ffff077224 */ /* 0x000fe200078e00ff */
[----:B--2---:R-:W-:Y:S02]  /*18ec0*/  R2UR UR4, R21 ;  /* 0x00000000150472ca */ /* 0x004fe400000e0000 */
[----:B---3--:R-:W-:Y:S02]  /*18ed0*/  R2UR UR5, R19 ;  /* 0x00000000130572ca */ /* 0x008fe400000e0000 */
[----:B------:R-:W-:-:S07]  /*18ee0*/  MOV R6, 0x7fffffff ;  /* 0x7fffffff00067802 */ /* 0x000fce0000000f00 */
[----:B-1----:R-:W-:Y:S06]  /*18ef0*/  @P6 BRA `(.L_x_322) ;  /* 0x0000000400686947 */ /* 0x002fec0003800000 */
[----:B------:R-:W-:-:S04]  /*18f00*/  IADD3 R18, P6, R16, UR11, RZ ;  /* 0x0000000b10127c10 */ /* 0x000fc8000ffde0ff */
[----:B------:R-:W-:Y:S02]  /*18f10*/  LEA.HI.X.SX32 R21, R16, UR13, 0x1, P6 ;  /* 0x0000000d10157c11 */ /* 0x000fe4000b0f0eff */
[----:B------:R-:W-:Y:S02]  /*18f20*/  IABS R16, R9 ;  /* 0x0000000900107213 */ /* 0x000fe40000000000 */
[C---:B------:R-:W-:Y:S02]  /*18f30*/  IADD3 R22, P6, R17.reuse, UR12, RZ ;  /* 0x0000000c11167c10 */ /* 0x040fe4000ffde0ff */
[----:B------:R-:W1:Y:S02]  /*18f40*/  I2F.RP R2, R16 ;  /* 0x0000001000027306 */ /* 0x000e640000209400 */
[----:B------:R-:W-:Y:S02]  /*18f50*/  LEA.HI.X.SX32 R23, R17, UR14, 0x1, P6 ;  /* 0x0000000e11177c11 */ /* 0x000fe4000b0f0eff */
[----:B------:R-:W-:-:S04]  /*18f60*/  PLOP3.LUT P6, PT, PT, PT, UP0, 0x80, 0x0 ;  /* 0x000000000000781c */ /* 0x000fc80003fcf008 */
[----:B-1----:R-:W1:Y:S02]  /*18f70*/  MUFU.RCP R2, R2 ;  /* 0x0000000200027308 */ /* 0x002e640000001000 */
[----:B-1----:R-:W-:-:S06]  /*18f80*/  IADD3 R17, R2, 0xffffffe, RZ ;  /* 0x0ffffffe02117810 */ /* 0x002fcc0007ffe0ff */
[----:B------:R-:W1:Y:S02]  /*18f90*/  F2I.FTZ.U32.TRUNC.NTZ R17, R17 ;  /* 0x0000001100117305 */ /* 0x000e64000021f000 */
[----:B-1----:R-:W-:Y:S01]  /*18fa0*/  IMAD.MOV R19, RZ, RZ, -R17 ;  /* 0x000000ffff137224 */ /* 0x002fe200078e0a11 */
[----:B------:R-:W-:Y:S06]  /*18fb0*/  @!P6 BRA `(.L_x_323) ;  /* 0x00000000002ce947 */ /* 0x000fec0003800000 */
        /* <DEDUP_REMOVED lines=11> */
.L_x_323:
        /* <DEDUP_REMOVED lines=12> */
.L_x_324:
[----:B------:R-:W-:Y:S01]  /*19130*/  IABS R2, R9 ;  /* 0x0000000900027213 */ /* 0x000fe20000000000 */
[----:B------:R-:W-:Y:S01]  /*19140*/  IMAD R5, R19, R16, RZ ;  /* 0x0000001013057224 */ /* 0x000fe200078e02ff */
[----:B------:R-:W-:Y:S01]  /*19150*/  SHF.R.U64 R4, R22, UR31, R23 ;  /* 0x0000001f16047c19 */ /* 0x000fe20008001217 */
[----:B------:R-:W-:Y:S01]  /*19160*/  IMAD.MOV.U32 R3, RZ, RZ, R17 ;  /* 0x000000ffff037224 */ /* 0x000fe200078e0011 */
[----:B------:R-:W-:Y:S01]  /*19170*/  SHF.R.U64 R18, R18, UR30, R21 ;  /* 0x0000001e12127c19 */ /* 0x000fe20008001215 */
[----:B------:R-:W-:Y:S01]  /*19180*/  IMAD.MOV R7, RZ, RZ, -R2 ;  /* 0x000000ffff077224 */ /* 0x000fe200078e0a02 */
[----:B------:R-:W-:Y:S02]  /*19190*/  IADD3 R4, R4, UR17, RZ ;  /* 0x0000001104047c10 */ /* 0x000fe4000fffe0ff */
[----:B------:R-:W-:Y:S02]  /*191a0*/  MOV R2, RZ ;  /* 0x000000ff00027202 */ /* 0x000fe40000000f00 */
[----:B------:R-:W-:-:S02]  /*191b0*/  IABS R6, R4 ;  /* 0x0000000400067213 */ /* 0x000fc40000000000 */
[-C--:B------:R-:W-:Y:S01]  /*191c0*/  IABS R21, R10.reuse ;  /* 0x0000000a00157213 */ /* 0x080fe20000000000 */
[----:B------:R-:W-:Y:S01]  /*191d0*/  IMAD.HI.U32 R2, R17, R5, R2 ;  /* 0x0000000511027227 */ /* 0x000fe200078e0002 */
[----:B------:R-:W-:Y:S02]  /*191e0*/  IABS R17, R10 ;  /* 0x0000000a00117213 */ /* 0x000fe40000000000 */
[----:B------:R-:W-:Y:S01]  /*191f0*/  MOV R5, R6 ;  /* 0x0000000600057202 */ /* 0x000fe20000000f00 */
[----:B------:R-:W-:Y:S01]  /*19200*/  IMAD.MOV.U32 R3, RZ, RZ, R7 ;  /* 0x000000ffff037224 */ /* 0x000fe200078e0007 */
[----:B------:R-:W1:Y:S01]  /*19210*/  I2F.RP R6, R17 ;  /* 0x0000001100067306 */ /* 0x000e620000209400 */
[----:B------:R-:W-:Y:S02]  /*19220*/  VIADD R7, R18, UR16 ;  /* 0x0000001012077c36 */ /* 0x000fe40008000000 */
[----:B------:R-:W-:-:S03]  /*19230*/  IMAD.HI.U32 R2, R2, R5, RZ ;  /* 0x0000000502027227 */ /* 0x000fc600078e00ff */
[----:B------:R-:W-:Y:S01]  /*19240*/  IABS R18, R7 ;  /* 0x0000000700127213 */ /* 0x000fe20000000000 */
[----:B------:R-:W-:Y:S02]  /*19250*/  IMAD R5, R2, R3, R5 ;  /* 0x0000000302057224 */ /* 0x000fe400078e0205 */
[----:B------:R-:W-:-:S03]  /*19260*/  IMAD.MOV R21, RZ, RZ, -R21 ;  /* 0x000000ffff157224 */ /* 0x000fc600078e0a15 */
[----:B------:R-:W-:Y:S01]  /*19270*/  ISETP.GT.U32.AND P6, PT, R16, R5, PT ;  /* 0x000000051000720c */ /* 0x000fe20003fc4070 */
[----:B-1----:R-:W1:-:S12]  /*19280*/  MUFU.RCP R6, R6 ;  /* 0x0000000600067308 */ /* 0x002e580000001000 */
[----:B------:R-:W-:Y:S01]  /*19290*/  @!P6 IADD3 R5, R5, -R16, RZ ;  /* 0x800000100505e210 */ /* 0x000fe20007ffe0ff */
[----:B-1----:R-:W-:-:S04]  /*192a0*/  VIADD R2, R6, 0xffffffe ;  /* 0x0ffffffe06027836 */ /* 0x002fc80000000000 */
[----:B------:R1:W2:Y:S02]  /*192b0*/  F2I.FTZ.U32.TRUNC.NTZ R3, R2 ;  /* 0x0000000200037305 */ /* 0x0002a4000021f000 */
[----:B-1----:R-:W-:Y:S02]  /*192c0*/  MOV R2, RZ ;  /* 0x000000ff00027202 */ /* 0x002fe40000000f00 */
[----:B--2---:R-:W-:-:S05]  /*192d0*/  IADD3 R22, RZ, -R3, RZ ;  /* 0x80000003ff167210 */ /* 0x004fca0007ffe0ff */
[----:B------:R-:W-:-:S04]  /*192e0*/  IMAD R19, R22, R17, RZ ;  /* 0x0000001116137224 */ /* 0x000fc800078e02ff */
[----:B------:R-:W-:Y:S01]  /*192f0*/  IMAD.HI.U32 R6, R3, R19, R2 ;  /* 0x0000001303067227 */ /* 0x000fe200078e0002 */
[----:B------:R-:W-:-:S03]  /*19300*/  MOV R3, R18 ;  /* 0x0000001200037202 */ /* 0x000fc60000000f00 */
[----:B------:R-:W-:Y:S02]  /*19310*/  IMAD.MOV.U32 R18, RZ, RZ, R21 ;  /* 0x000000ffff127224 */ /* 0x000fe400078e0015 */
        /* <DEDUP_REMOVED lines=23> */
[----:B------:R-:W-:-:S07]  /*19490*/  SHF.R.S32.HI R7, RZ, 0x1f, R6 ;  /* 0x0000001fff077819 */ /* 0x000fce0000011406 */
.L_x_322:
[----:B------:R-:W-:Y:S05]  /*194a0*/  BSYNC B0 ;  /* 0x0000000000007941 */ /* 0x000fea0003800000 */
.L_x_321:
[----:B------:R-:W1:Y:S04]  /*194b0*/  SHFL.UP PT, R3, R6, 0x1, RZ ;  /* 0x0420000006037989 */ /* 0x000e6800000e00ff */
[----:B------:R-:W2:Y:S01]  /*194c0*/  SHFL.UP PT, R2, R7, 0x1, RZ ;  /* 0x0420000007027989 */ /* 0x000ea200000e00ff */
[----:B-1----:R-:W-:Y:S02]  /*194d0*/  SEL R3, R3, RZ, P1 ;  /* 0x000000ff03037207 */ /* 0x002fe40000800000 */
[----:B--2---:R-:W-:Y:S02]  /*194e0*/  SEL R2, R2, RZ, P1 ;  /* 0x000000ff02027207 */ /* 0x004fe40000800000 */
[----:B------:R-:W-:-:S04]  /*194f0*/  IADD3 R18, P6, R3, R6, RZ ;  /* 0x0000000603127210 */ /* 0x000fc80007fde0ff */
[----:B------:R-:W-:Y:S01]  /*19500*/  IADD3.X R17, R2, R7, RZ, P6, !PT ;  /* 0x0000000702117210 */ /* 0x000fe200037fe4ff */
[----:B------:R-:W1:Y:S04]  /*19510*/  SHFL.UP PT, R3, R18, 0x2, RZ ;  /* 0x0440000012037989 */ /* 0x000e6800000e00ff */
[----:B------:R-:W2:Y:S01]  /*19520*/  SHFL.UP PT, R2, R17, 0x2, RZ ;  /* 0x0440000011027989 */ /* 0x000ea200000e00ff */
[----:B-1----:R-:W-:Y:S02]  /*19530*/  SEL R3, R3, RZ, P2 ;  /* 0x000000ff03037207 */ /* 0x002fe40001000000 */
[----:B--2---:R-:W-:Y:S02]  /*19540*/  SEL R2, R2, RZ, P2 ;  /* 0x000000ff02027207 */ /* 0x004fe40001000000 */
[----:B------:R-:W-:-:S05]  /*19550*/  IADD3 R16, P6, R3, R18, RZ ;  /* 0x0000001203107210 */ /* 0x000fca0007fde0ff */
[----:B------:R-:W-:Y:S01]  /*19560*/  IMAD.X R21, R2, 0x1, R17, P6 ;  /* 0x0000000102157824 */ /* 0x000fe200030e0611 */
        /* <DEDUP_REMOVED lines=17> */
[----:B------:R-:W-:Y:S02]  /*19680*/  IADD3.X R3, R16, R17, RZ, P6, !PT ;  /* 0x0000001110037210 */ /* 0x000fe400037fe4ff */
[----:B------:R-:W-:-:S04]  /*19690*/  IADD3 R19, P6, R2, UR5, RZ ;  /* 0x0000000502137c10 */ /* 0x000fc8000ffde0ff */
[----:B------:R-:W-:Y:S02]  /*196a0*/  IADD3.X R21, R3, UR4, RZ, P6, !PT ;  /* 0x0000000403157c10 */ /* 0x000fe4000b7fe4ff */
[----:B------:R-:W-:-:S04]  /*196b0*/  ISETP.GT.U32.AND P6, PT, R19, UR10, PT ;  /* 0x0000000a13007c0c */ /* 0x000fc8000bfc4070 */
[----:B------:R-:W-:-:S13]  /*196c0*/  ISETP.GT.U32.AND.EX P6, PT, R21, UR9, PT, P6 ;  /* 0x0000000915007c0c */ /* 0x000fda000bfc4160 */
[----:B------:R-:W-:-:S04]  /*196d0*/  VOTE.ANY R16, PT, P6 ;  /* 0x0000000000107806 */ /* 0x000fc800030e0100 */
[----:B------:R-:W-:-:S13]  /*196e0*/  ISETP.NE.AND P6, PT, R16, RZ, PT ;  /* 0x000000ff1000720c */ /* 0x000fda0003fc5270 */
[----:B------:R-:W-:Y:S05]  /*196f0*/  @!P6 BRA `(.L_x_325) ;  /* 0xfffffff400b4e947 */ /* 0x000fea000383ffff */
[----:B------:R-:W-:Y:S01]  /*19700*/  IMAD.MOV.U32 R19, RZ, RZ, R2 ;  /* 0x000000ffff137224 */ /* 0x000fe200078e0002 */
[----:B------:R-:W-:-:S07]  /*19710*/  MOV R18, R3 ;  /* 0x0000000300127202 */ /* 0x000fce0000000f00 */
.L_x_320:
[----:B------:R-:W1:Y:S08]  /*19720*/  BREV R16, R16 ;  /* 0x0000001000107301 */ /* 0x000e700000000000 */
[----:B-1----:R-:W1:Y:S02]  /*19730*/  FLO.U32.SH R17, R16 ;  /* 0x0000001000117300 */ /* 0x002e6400000e0400 */
[----:B-1----:R-:W1:Y:S02]  /*19740*/  SHFL.IDX PT, R11, R11, R17, 0x1f ;  /* 0x00001f110b0b7589 */ /* 0x002e6400000e0000 */
[----:B-1----:R-:W-:-:S13]  /*19750*/  R2UR UR6, R11 ;  /* 0x000000000b0672ca */ /* 0x002fda00000e0000 */
[----:B------:R-:W-:-:S05]  /*19760*/  VIADD R21, R20, UR6 ;  /* 0x0000000614157c36 */ /* 0x000fca0008000000 */
[----:B------:R-:W-:-:S13]  /*19770*/  ISETP.GE.AND P1, PT, R21, UR24, PT ;  /* 0x0000001815007c0c */ /* 0x000fda000bf26270 */
[----:B------:R-:W1:Y:S02]  /*19780*/  @!P1 LDC.64 R2, c[0x0][0x918] ;  /* 0x00024600ff029b82 */ /* 0x000e640000000a00 */
[----:B-1----:R-:W-:-:S05]  /*19790*/  @!P1 IMAD.WIDE R2, R21, 0xc, R2 ;  /* 0x0000000c15029825 */ /* 0x002fca00078e0202 */
[----:B-----5:R1:W5:Y:S04]  /*197a0*/  @!P1 LDG.E R8, desc[UR56][R2.64] ;  /* 0x0000003802089981 */ /* 0x020368000c1e1900 */
[----:B------:R1:W5:Y:S01]  /*197b0*/  @!P1 LDG.E R0, desc[UR56][R2.64+0x4] ;  /* 0x0000043802009981 */ /* 0x000362000c1e1900 */
[----:B------:R-:W-:-:S03]  /*197c0*/  IADD3 R12, P1, P2, R19, UR5, -R6 ;  /* 0x00000005130c7c10 */ /* 0x000fc6000fa3e806 */
[----:B------:R-:W-:Y:S01]  /*197d0*/  SHFL.IDX PT, R6, R6, R17, 0x1f ;  /* 0x00001f1106067589 */ /* 0x000fe200000e0000 */
[----:B------:R-:W-:-:S03]  /*197e0*/  IADD3.X R18, R18, UR4, ~R7, P1, P2 ;  /* 0x0000000412127c10 */ /* 0x000fc60008fe4c07 */
[----:B------:R-:W2:Y:S04]  /*197f0*/  SHFL.IDX PT, R12, R12, R17, 0x1f ;  /* 0x00001f110c0c7589 */ /* 0x000ea800000e0000 */
[----:B------:R-:W3:Y:S04]  /*19800*/  SHFL.IDX PT, R18, R18, R17, 0x1f ;  /* 0x00001f1112127589 */ /* 0x000ee800000e0000 */
[----:B------:R1:W4:Y:S04]  /*19810*/  SHFL.IDX PT, R7, R7, R17, 0x1f ;  /* 0x00001f1107077589 */ /* 0x00032800000e0000 */
[----:B------:R1:W1:Y:S04]  /*19820*/  SHFL.IDX PT, R5, R5, R17, 0x1f ;  /* 0x00001f1105057589 */ /* 0x00026800000e0000 */
[----:B------:R1:W1:Y:S01]  /*19830*/  SHFL.IDX PT, R4, R4, R17, 0x1f ;  /* 0x00001f1104047589 */ /* 0x00026200000e0000 */
[----:B--2---:R-:W-:-:S02]  /*19840*/  R2UR UR5, R12 ;  /* 0x000000000c0572ca */ /* 0x004fc400000e0000 */
[----:B---3--:R-:W-:-:S15]  /*19850*/  R2UR UR4, R18 ;  /* 0x00000000120472ca */ /* 0x008fde00000e0000 */
.L_x_315:
[----:B-1----:R-:W1:Y:S01]  /*19860*/  LDC R2, c[0x0][0x910] ;  /* 0x00024400ff027b82 */ /* 0x002e620000000800 */
[----:B------:R-:W-:Y:S01]  /*19870*/  UMOV UR24, 0xffffffff ;  /* 0xffffffff00187882 */ /* 0x000fe20000000000 */
[----:B------:R-:W-:Y:S01]  /*19880*/  UMOV UR25, 0xffffffff ;  /* 0xffffffff00197882 */ /* 0x000fe20000000000 */
[----:B------:R-:W-:Y:S01]  /*19890*/  UMOV UR26, 0xffffffff ;  /* 0xffffffff001a7882 */ /* 0x000fe20000000000 */
[----:B------:R-:W-:Y:S02]  /*198a0*/  MOV R19, RZ ;  /* 0x000000ff00137202 */ /* 0x000fe40000000f00 */
[----:B-1----:R-:W-:-:S13]  /*198b0*/  ISETP.LE.AND P1, PT, R2, UR6, PT ;  /* 0x0000000602007c0c */ /* 0x002fda000bf23270 */
[----:B------:R-:W-:Y:S05]  /*198c0*/  @P1 BRA `(.L_x_314) ;  /* 0x0000000000f01947 */ /* 0x000fea0003800000 */
[C---:B------:R-:W-:Y:S01]  /*198d0*/  R2UR UR24, R4.reuse ;  /* 0x00000000041872ca */ /* 0x040fe200000e0000 */
[----:B------:R-:W-:Y:S01]  /*198e0*/  UIADD3 UR30, UP1, -UR5, UR10, URZ ;  /* 0x0000000a051e7290 */ /* 0x000fe2000ff3e13f */
[----:B------:R-:W-:Y:S01]  /*198f0*/  R2UR UR25, R5 ;  /* 0x00000000051972ca */ /* 0x000fe200000e0000 */
[----:B------:R-:W-:Y:S01]  /*19900*/  ULDC UR26, c[0x0][0x8c0] ;  /* 0x00023000001a7ab9 */ /* 0x000fe20000000800 */
[----:B------:R-:W-:Y:S01]  /*19910*/  ULDC UR27, c[0x0][0x8b0] ;  /* 0x00022c00001b7ab9 */ /* 0x000fe20000000800 */
[----:B------:R-:W-:Y:S01]  /*19920*/  ULDC UR28, c[0x0][0x904] ;  /* 0x00024100001c7ab9 */ /* 0x000fe20000000800 */
[----:B------:R-:W-:-:S03]  /*19930*/  SHF.R.U64 R2, R4, UR27, R5 ;  /* 0x0000001b04027c19 */ /* 0x000fc60008001205 */
[----:B------:R-:W-:Y:S01]  /*19940*/  UIADD3.X UR24, ~UR4, UR9, URZ, UP1, !UPT ;  /* 0x0000000904187290 */ /* 0x000fe20008ffe53f */
[----:B------:R-:W-:-:S03]  /*19950*/  R2UR UR32, R2 ;  /* 0x00000000022072ca */ /* 0x000fc600000e0000 */
[----:B------:R-:W-:Y:S02]  /*19960*/  USHF.R.U32.HI UR31, URZ, UR26, UR24 ;  /* 0x0000001a3f1f7299 */ /* 0x000fe40008011618 */
[----:B------:R-:W-:Y:S02]  /*19970*/  USHF.R.U32.HI UR35, URZ, UR27, UR25 ;  /* 0x0000001b3f237299 */ /* 0x000fe40008011619 */
[----:B------:R-:W-:Y:S02]  /*19980*/  USHF.R.U32.HI UR33, URZ, UR27, UR31 ;  /* 0x0000001b3f217299 */ /* 0x000fe4000801161f */
[----:B------:R-:W-:Y:S02]  /*19990*/  USHF.R.U64 UR30, UR30, UR26, UR24 ;  /* 0x0000001a1e1e7299 */ /* 0x000fe40008001218 */
[----:B------:R-:W-:Y:S02]  /*199a0*/  USHF.R.U32.HI UR34, URZ, UR28, UR33 ;  /* 0x0000001c3f227299 */ /* 0x000fe40008011621 */
[----:B------:R-:W-:-:S02]  /*199b0*/  USHF.R.U64 UR31, UR30, UR27, UR31 ;  /* 0x0000001b1e1f7299 */ /* 0x000fc4000800121f */
[----:B------:R-:W-:Y:S02]  /*199c0*/  ULOP3.LUT UR24, UR34, UR35, URZ, 0xfc, !UPT ;  /* 0x0000002322187292 */ /* 0x000fe4000f8efc3f */
[----:B------:R-:W-:-:S04]  /*199d0*/  USHF.R.U64 UR33, UR31, UR28, UR33 ;  /* 0x0000001c1f217299 */ /* 0x000fc80008001221 */
[----:B------:R-:W-:-:S13]  /*199e0*/  ISETP.NE.U32.AND P1, PT, RZ, UR24, PT ;  /* 0x00000018ff007c0c */ /* 0x000fda000bf25070 */
[----:B------:R-:W-:Y:S05]  /*199f0*/  @!P1 BRA `(.L_x_326) ;  /* 0x0000000000189947 */ /* 0x000fea0003800000 */
[----:B------:R-:W-:-:S07]  /*19a00*/  MOV R12, 0x19a20 ;  /* 0x00019a20000c7802 */ /* 0x000fce0000000f00 */
[----:B--2-45:R-:W-:Y:S05]  /*19a10*/  CALL.REL.NOINC `(.L_x_327) ;  /* 0x0000002000d87944 */ /* 0x034fea0003c00000 */
[----:B------:R-:W-:-:S04]  /*19a20*/  UIADD3 UR24, -UR25, URZ, URZ ;  /* 0x0000003f19187290 */ /* 0x000fc8000fffe13f */
[----:B------:R-:W-:-:S03]  /*19a30*/  UIMAD UR32, UR32, UR24, UR33 ;  /* 0x00000018202072a4 */ /* 0x000fc6000f8e0221 */
[----:B------:R-:W-:Y:S01]  /*19a40*/  UMOV UR24, UR25 ;  /* 0x0000001900187c82 */ /* 0x000fe20008000000 */
[----:B------:R-:W-:Y:S08]  /*19a50*/  BRA `(.L_x_328) ;  /* 0x0000000000587947 */ /* 0x000ff00003800000 */
.L_x_326:
[----:B------:R-:W1:Y:S01]  /*19a60*/  I2F.U32.RP R2, UR32 ;  /* 0x0000002000027d06 */ /* 0x000e620008209000 */
[----:B------:R-:W-:Y:S01]  /*19a70*/  UMOV UR24, URZ ;  /* 0x0000003f00187c82 */ /* 0x000fe20008000000 */
[----:B------:R-:W-:-:S06]  /*19a80*/  UISETP.NE.U32.AND UP4, UPT, UR32, URZ, UPT ;  /* 0x0000003f2000728c */ /* 0x000fcc000bf85070 */
[----:B-1----:R-:W1:Y:S02]  /*19a90*/  MUFU.RCP R2, R2 ;  /* 0x0000000200027308 */ /* 0x002e640000001000 */
[----:B-1----:R-:W-:-:S06]  /*19aa0*/  VIADD R3, R2, 0xffffffe ;  /* 0x0ffffffe02037836 */ /* 0x002fcc0000000000 */
[----:B------:R-:W1:Y:S02]  /*19ab0*/  F2I.FTZ.U32.TRUNC.NTZ R3, R3 ;  /* 0x0000000300037305 */ /* 0x000e64000021f000 */
[----:B-1----:R-:W-:-:S13]  /*19ac0*/  R2UR UR25, R3 ;  /* 0x00000000031972ca */ /* 0x002fda00000e0000 */
[----:B------:R-:W-:-:S04]  /*19ad0*/  UIADD3 UR26, URZ, -UR25, URZ ;  /* 0x800000193f1a7290 */ /* 0x000fc8000fffe03f */
[----:B------:R-:W-:-:S04]  /*19ae0*/  UIMAD UR26, UR26, UR32, URZ ;  /* 0x000000201a1a72a4 */ /* 0x000fc8000f8e023f */
[----:B------:R-:W-:-:S04]  /*19af0*/  UIMAD.WIDE.U32 UR24, UR25, UR26, UR24 ;  /* 0x0000001a191872a5 */ /* 0x000fc8000f8e0018 */
[----:B------:R-:W-:-:S04]  /*19b00*/  UIMAD.WIDE.U32 UR24, UR25, UR33, URZ ;  /* 0x00000021191872a5 */ /* 0x000fc8000f8e003f */
[----:B------:R-:W-:-:S04]  /*19b10*/  UIADD3 UR24, -UR25, URZ, URZ ;  /* 0x0000003f19187290 */ /* 0x000fc8000fffe13f */
[----:B------:R-:W-:-:S04]  /*19b20*/  UIMAD UR24, UR32, UR24, UR33 ;  /* 0x00000018201872a4 */ /* 0x000fc8000f8e0221 */
[----:B------:R-:W-:-:S11]  /*19b30*/  UISETP.GE.U32.AND UP1, UPT, UR24, UR32, UPT ;  /* 0x000000201800728c */ /* 0x000fd6000bf26070 */
[----:B------:R-:W-:Y:S02]  /*19b40*/  @UP1 UIADD3 UR24, UR24, -UR32, URZ ;  /* 0x8000002018181290 */ /* 0x000fe4000fffe03f */
[----:B------:R-:W-:Y:S02]  /*19b50*/  @UP1 UIADD3 UR25, UR25, 0x1, URZ ;  /* 0x0000000119191890 */ /* 0x000fe4000fffe03f */
[----:B------:R-:W-:-:S11]  /*19b60*/  UISETP.GE.U32.AND UP2, UPT, UR24, UR32, UPT ;  /* 0x000000201800728c */ /* 0x000fd6000bf46070 */
[----:B------:R-:W-:Y:S02]  /*19b70*/  @UP2 UIADD3 UR25, UR25, 0x1, URZ ;  /* 0x0000000119192890 */ /* 0x000fe4000fffe03f */
[----:B------:R-:W-:-:S04]  /*19b80*/  @!UP4 ULOP3.LUT UR25, URZ, UR32, URZ, 0x33, !UPT ;  /* 0x000000203f19c292 */ /* 0x000fc8000f8e333f */
[----:B------:R-:W-:-:S04]  /*19b90*/  UIADD3 UR24, -UR25, URZ, URZ ;  /* 0x0000003f19187290 */ /* 0x000fc8000fffe13f */
[----:B------:R-:W-:-:S03]  /*19ba0*/  UIMAD UR32, UR32, UR24, UR33 ;  /* 0x00000018202072a4 */ /* 0x000fc6000f8e0221 */
[----:B------:R-:W-:-:S09]  /*19bb0*/  UMOV UR24, UR25 ;  /* 0x0000001900187c82 */ /* 0x000fd20008000000 */
.L_x_328:
[----:B------:R-:W-:Y:S01]  /*19bc0*/  ULOP3.LUT UR31, UR31, UR20, URZ, 0xc0, !UPT ;  /* 0x000000141f1f7292 */ /* 0x000fe2000f8ec03f */
[----:B------:R-:W-:Y:S01]  /*19bd0*/  MOV R19, 0x1 ;  /* 0x0000000100137802 */ /* 0x000fe20000000f00 */
[----:B------:R-:W-:Y:S02]  /*19be0*/  ULOP3.LUT UR30, UR30, UR18, URZ, 0xc0, !UPT ;  /* 0x000000121e1e7292 */ /* 0x000fe4000f8ec03f */
[----:B------:R-:W-:Y:S01]  /*19bf0*/  UIMAD UR24, UR19, UR24, UR31 ;  /* 0x00000018131872a4 */ /* 0x000fe2000f8e021f */
[----:B------:R-:W-:Y:S01]  /*19c00*/  ULDC UR26, c[0x0][0x8a8] ;  /* 0x00022a00001a7ab9 */ /* 0x000fe20000000800 */
[----:B------:R-:W-:Y:S01]  /*19c10*/  ULDC UR25, c[0x0][0x8b8] ;  /* 0x00022e0000197ab9 */ /* 0x000fe20000000800 */
[----:B------:R-:W-:Y:S02]  /*19c20*/  UIMAD UR30, UR32, UR26, UR30 ;  /* 0x0000001a201e72a4 */ /* 0x000fe4000f8e021e */
[----:B------:R-:W-:Y:S01]  /*19c30*/  UIMAD UR25, UR24, UR25, UR40 ;  /* 0x00000019181972a4 */ /* 0x000fe2000f8e0228 */
[----:B------:R-:W-:Y:S01]  /*19c40*/  @UP3 UMOV UR26, UR6 ;  /* 0x00000006001a3c82 */ /* 0x000fe20008000000 */
[----:B------:R-:W-:-:S03]  /*19c50*/  @!UP3 UMOV UR26, UR6 ;  /* 0x00000006001abc82 */ /* 0x000fc60008000000 */
[----:B------:R-:W-:Y:S02]  /*19c60*/  @UP3 UMOV UR24, UR30 ;  /* 0x0000001e00183c82 */ /* 0x000fe40008000000 */
[----:B------:R-:W-:Y:S01]  /*19c70*/  @!UP3 UMOV UR24, UR25 ;  /* 0x000000190018bc82 */ /* 0x000fe20008000000 */
[----:B------:R-:W-:-:S05]  /*19c80*/  @!UP3 UMOV UR25, UR30 ;  /* 0x0000001e0019bc82 */ /* 0x000fca0008000000 */
.L_x_314:
[----:B------:R-:W-:-:S06]  /*19c90*/  UISETP.NE.AND UP1, UPT, UR15, 0x3, UPT ;  /* 0x000000030f00788c */ /* 0x000fcc000bf25270 */
[----:B------:R-:W-:-:S13]  /*19ca0*/  PLOP3.LUT P1, PT, PT, PT, UP1, 0x80, 0x0 ;  /* 0x000000000000781c */ /* 0x000fda0003f2f018 */
[----:B------:R-:W-:Y:S05]  /*19cb0*/  @!P1 BRA `(.L_x_329) ;  /* 0x0000000000049947 */ /* 0x000fea0003800000 */
[----:B--2---:R-:W-:Y:S01]  /*19cc0*/  BPT.TRAP 0x1 ;  /* 0x000000040000795c */ /* 0x004fe20000300000 */
.L_x_329:
[----:B------:R-:W1:Y:S01]  /*19cd0*/  S2R R3, SR_CgaCtaId ;  /* 0x0000000000037919 */ /* 0x000e620000008800 */
[----:B------:R-:W-:-:S04]  /*19ce0*/  MOV R2, 0x400 ;  /* 0x0000040000027802 */ /* 0x000fc80000000f00 */
[----:B-1----:R-:W-:Y:S02]  /*19cf0*/  LEA R2, R3, R2, 0x18 ;  /* 0x0000000203027211 */ /* 0x002fe400078ec0ff */
[----:B------:R-:W-:-:S03]  /*19d00*/  SHF.L.U32 R3, R14, 0x1f, RZ ;  /* 0x0000001f0e037819 */ /* 0x000fc600000006ff */
[----:B------:R-:W-:-:S04]  /*19d10*/  IMAD R12, R13, 0x8, R2 ;  /* 0x000000080d0c7824 */ /* 0x000fc800078e0202 */
[----:B------:R-:W1:Y:S02]  /*19d20*/  SYNCS.PHASECHK.TRANS64.TRYWAIT P2, [R12+URZ+0x38440], R3 ;  /* 0x038440030c0075a7 */ /* 0x000e64000804017f */
[----:B-1----:R-:W-:Y:S05]  /*19d30*/  @!P2 BRA `(.L_x_330) ;  /* 0x000000180074a947 */ /* 0x002fea0003800000 */
.L_x_408:
[----:B------:R-:W-:Y:S01]  /*19d40*/  ELECT P2, URZ, PT ;  /* 0x00000000003f782f */ /* 0x000fe20003840000 */
[----:B------:R-:W-:-:S12]  /*19d50*/  BSSY B0, `(.L_x_331) ;  /* 0x0000010000007945 */ /* 0x000fd80003800000 */
[----:B------:R-:W-:Y:S05]  /*19d60*/  @!P2 BRA `(.L_x_332) ;  /* 0x000000000038a947 */ /* 0x000fea0003800000 */
[----:B-1----:R-:W-:Y:S01]  /*19d70*/  LEA R3, R13, R2, 0x4 ;  /* 0x000000020d037211 */ /* 0x002fe200078e20ff */
[----:B------:R-:W-:Y:S01]  /*19d80*/  IMAD.U32 R18, RZ, RZ, UR26 ;  /* 0x0000001aff127e24 */ /* 0x000fe2000f8e00ff */
[----:B------:R-:W-:Y:S01]  /*19d90*/  MOV R17, UR25 ;  /* 0x0000001900117c02 */ /* 0x000fe20008000f00 */
[----:B------:R-:W-:-:S05]  /*19da0*/  IMAD.U32 R16, RZ, RZ, UR24 ;  /* 0x00000018ff107e24 */ /* 0x000fca000f8e00ff */
[----:B------:R1:W-:Y:S01]  /*19db0*/  STS.128 [R3+0x38500], R16 ;  /* 0x0385001003007388 */ /* 0x0003e20000000c00 */
[----:B------:R-:W-:Y:S01]  /*19dc0*/  @!PT LDS RZ, [RZ] ;  /* 0x00000000fffff984 */ /* 0x000fe20000000800 */
[----:B------:R-:W-:Y:S01]  /*19dd0*/  @!PT LDS RZ, [RZ] ;  /* 0x00000000fffff984 */ /* 0x000fe20000000800 */
[----:B------:R-:W-:Y:S01]  /*19de0*/  @!PT LDS RZ, [RZ] ;  /* 0x00000000fffff984 */ /* 0x000fe20000000800 */
[----:B------:R-:W-:Y:S01]  /*19df0*/  @!PT LDS RZ, [RZ] ;  /* 0x00000000fffff984 */ /* 0x000fe20000000800 */
[----:B------:R3:W-:Y:S06]  /*19e00*/  MEMBAR.ALL.CTA ;  /* 0x0000000000007992 */ /* 0x0007ec0000008000 */
[----:B---3--:R-:W3:Y:S01]  /*19e10*/  FENCE.VIEW.ASYNC.S ;  /* 0x00000000000073c6 */ /* 0x008ee20000000000 */
[----:B------:R-:W-:Y:S05]  /*19e20*/  @!P1 BRA `(.L_x_333) ;  /* 0x0000000000049947 */ /* 0x000fea0003800000 */
[----:B--2---:R-:W-:Y:S01]  /*19e30*/  BPT.TRAP 0x1 ;  /* 0x000000040000795c */ /* 0x004fe20000300000 */
.L_x_333:
[----:B---3--:R3:W-:Y:S02]  /*19e40*/  SYNCS.ARRIVE.TRANS64.A1T0 RZ, [R12+URZ+0x38400], RZ ;  /* 0x038400ff0cff79a7 */ /* 0x0087e4000810003f */
.L_x_332:
[----:B--2---:R-:W-:Y:S05]  /*19e50*/  BSYNC B0 ;  /* 0x0000000000007941 */ /* 0x004fea0003800000 */
.L_x_331:
[----:B------:R-:W-:Y:S02]  /*19e60*/  ISETP.NE.AND P3, PT, R19, RZ, PT ;  /* 0x000000ff1300720c */ /* 0x000fe40003f65270 */
[----:B------:R-:W-:-:S04]  /*19e70*/  IADD3 R13, R13, 0x1, RZ ;  /* 0x000000010d0d7810 */ /* 0x000fc80007ffe0ff */
[----:B------:R-:W-:-:S04]  /*19e80*/  ISETP.NE.AND P2, PT, R13, 0x8, PT ;  /* 0x000000080d00780c */ /* 0x000fc80003f45270 */
[----:B-1----:R-:W-:Y:S02]  /*19e90*/  SEL R3, RZ, 0x1, P2 ;  /* 0x00000001ff037807 */ /* 0x002fe40001000000 */
[----:B------:R-:W-:Y:S02]  /*19ea0*/  SEL R13, R13, RZ, P2 ;  /* 0x000000ff0d0d7207 */ /* 0x000fe40001000000 */
[----:B------:R-:W-:Y:S01]  /*19eb0*/  LOP3.LUT R14, R14, R3, RZ, 0x3c, !PT ;  /* 0x000000030e0e7212 */ /* 0x000fe200078e3cff */
[----:B------:R-:W-:Y:S06]  /*19ec0*/  @P3 BRA `(.L_x_334) ;  /* 0xffffffe000fc3947 */ /* 0x000fec000383ffff */
[----:B------:R-:W-:Y:S05]  /*19ed0*/  @!P1 BRA `(.L_x_335) ;  /* 0x0000000000049947 */ /* 0x000fea0003800000 */
[----:B------:R-:W-:Y:S01]  /*19ee0*/  BPT.TRAP 0x1 ;  /* 0x000000040000795c */ /* 0x000fe20000300000 */
.L_x_335:
[----:B------:R-:W-:Y:S01]  /*19ef0*/  IMAD R3, R13, 0x8, R2 ;  /* 0x000000080d037824 */ /* 0x000fe200078e0202 */
[----:B-----5:R-:W-:-:S04]  /*19f00*/  SHF.L.U32 R0, R14, 0x1f, RZ ;  /* 0x0000001f0e007819 */ /* 0x020fc800000006ff */
[----:B------:R-:W1:Y:S02]  /*19f10*/  SYNCS.PHASECHK.TRANS64.TRYWAIT P0, [R3+URZ+0x38440], R0 ;  /* 0x03844000030075a7 */ /* 0x000e64000800017f */
[----:B-1----:R-:W-:Y:S05]  /*19f20*/  @!P0 BRA `(.L_x_336) ;  /* 0x00000018000c8947 */ /* 0x002fea0003800000 */
.L_x_409:
[----:B------:R-:W-:Y:S05]  /*19f30*/  @!P1 BRA `(.L_x_337) ;  /* 0x0000000000049947 */ /* 0x000fea0003800000 */
[----:B------:R-:W-:Y:S01]  /*19f40*/  BPT.TRAP 0x1 ;  /* 0x000000040000795c */ /* 0x000fe20000300000 */
.L_x_337:
[----:B------:R-:W-:-:S04]  /*19f50*/  IADD3 R13, R13, 0x1, RZ ;  /* 0x000000010d0d7810 */ /* 0x000fc80007ffe0ff */
[----:B------:R-:W-:-:S04]  /*19f60*/  ISETP.NE.AND P0, PT, R13, 0x8, PT ;  /* 0x000000080d00780c */ /* 0x000fc80003f05270 */
[----:B-1----:R-:W-:Y:S02]  /*19f70*/  SEL R3, RZ, 0x1, P0 ;  /* 0x00000001ff037807 */ /* 0x002fe40000000000 */
[----:B------:R-:W-:Y:S02]  /*19f80*/  SEL R13, R13, RZ, P0 ;  /* 0x000000ff0d0d7207 */ /* 0x000fe40000000000 */
[----:B------:R-:W-:-:S03]  /*19f90*/  LOP3.LUT R14, R14, R3, RZ, 0x3c, !PT ;  /* 0x000000030e0e7212 */ /* 0x000fc600078e3cff */
[----:B------:R-:W-:Y:S01]  /*19fa0*/  IMAD R3, R13, 0x8, R2 ;  /* 0x000000080d037824 */ /* 0x000fe200078e0202 */
[----:B------:R-:W-:-:S04]  /*19fb0*/  SHF.L.U32 R0, R14, 0x1f, RZ ;  /* 0x0000001f0e007819 */ /* 0x000fc800000006ff */
[----:B------:R-:W1:Y:S02]  /*19fc0*/  SYNCS.PHASECHK.TRANS64.TRYWAIT P0, [R3+URZ+0x38440], R0 ;  /* 0x03844000030075a7 */ /* 0x000e64000800017f */
[----:B-1----:R-:W-:Y:S05]  /*19fd0*/  @!P0 BRA `(.L_x_338) ;  /* 0x0000001400f48947 */ /* 0x002fea0003800000 */
.L_x_410:
[----:B------:R-:W-:Y:S05]  /*19fe0*/  @!P1 BRA `(.L_x_339) ;  /* 0x0000000000049947 */ /* 0x000fea0003800000 */
[----:B------:R-:W-:Y:S01]  /*19ff0*/  BPT.TRAP 0x1 ;  /* 0x000000040000795c */ /* 0x000fe20000300000 */
.L_x_339:
[----:B-1----:R-:W-:-:S04]  /*1a000*/  IADD3 R0, R13, 0x1, RZ ;  /* 0x000000010d007810 */ /* 0x002fc80007ffe0ff */
[----:B------:R-:W-:-:S04]  /*1a010*/  ISETP.NE.AND P0, PT, R0, 0x8, PT ;  /* 0x000000080000780c */ /* 0x000fc80003f05270 */
[----:B------:R-:W-:Y:S02]  /*1a020*/  SEL R3, RZ, 0x1, P0 ;  /* 0x00000001ff037807 */ /* 0x000fe40000000000 */
[----:B------:R-:W-:Y:S02]  /*1a030*/  SEL R5, R0, RZ, P0 ;  /* 0x000000ff00057207 */ /* 0x000fe40000000000 */
[----:B------:R-:W-:-:S03]  /*1a040*/  LOP3.LUT R14, R14, R3, RZ, 0x3c, !PT ;  /* 0x000000030e0e7212 */ /* 0x000fc600078e3cff */
[----:B------:R-:W-:Y:S01]  /*1a050*/  IMAD R3, R5, 0x8, R2 ;  /* 0x0000000805037824 */ /* 0x000fe200078e0202 */
[----:B------:R-:W-:-:S04]  /*1a060*/  SHF.L.U32 R0, R14, 0x1f, RZ ;  /* 0x0000001f0e007819 */ /* 0x000fc800000006ff */
[----:B------:R-:W1:Y:S02]  /*1a070*/  SYNCS.PHASECHK.TRANS64.TRYWAIT P0, [R3+URZ+0x38440], R0 ;  /* 0x03844000030075a7 */ /* 0x000e64000800017f */
[----:B-1----:R-:W-:Y:S05]  /*1a080*/  @!P0 BRA `(.L_x_340) ;  /* 0x0000001400dc8947 */ /* 0x002fea0003800000 */
.L_x_411:
[----:B------:R-:W-:Y:S05]  /*1a090*/  @!P1 BRA `(.L_x_341) ;  /* 0x0000000000049947 */ /* 0x000fea0003800000 */
[----:B------:R-:W-:Y:S01]  /*1a0a0*/  BPT.TRAP 0x1 ;  /* 0x000000040000795c */ /* 0x000fe20000300000 */
.L_x_341:
        /* <DEDUP_REMOVED lines=9> */
.L_x_412:
[----:B------:R-:W-:Y:S05]  /*1a140*/  @!P1 BRA `(.L_x_343) ;  /* 0x0000000000049947 */ /* 0x000fea0003800000 */
[----:B------:R-:W-:Y:S01]  /*1a150*/  BPT.TRAP 0x1 ;  /* 0x000000040000795c */ /* 0x000fe20000300000 */
.L_x_343:
        /* <DEDUP_REMOVED lines=9> */
.L_x_413:
[----:B------:R-:W-:Y:S05]  /*1a1f0*/  @!P1 BRA `(.L_x_345) ;  /* 0x0000000000049947 */ /* 0x000fea0003800000 */
[----:B------:R-:W-:Y:S01]  /*1a200*/  BPT.TRAP 0x1 ;  /* 0x000000040000795c */ /* 0x000fe20000300000 */
.L_x_345:
        /* <DEDUP_REMOVED lines=9> */
.L_x_414:
[----:B------:R-:W-:Y:S05]  /*1a2a0*/  @!P1 BRA `(.L_x_347) ;  /* 0x0000000000049947 */ /* 0x000fea0003800000 */
[----:B------:R-:W-:Y:S01]  /*1a2b0*/  BPT.TRAP 0x1 ;  /* 0x000000040000795c */ /* 0x000fe20000300000 */
.L_x_347:
[----:B-1----:R-:W-:-:S04]  /*1a2c0*/  IADD3 R0, R5, 0x1, RZ ;  /* 0x0000000105007810 */ /* 0x002fc80007ffe0ff */
[----:B------:R-:W-:-:S04]  /*1a2d0*/  ISETP.NE.AND P0, PT, R0, 0x8, PT ;  /* 0x000000080000780c */ /* 0x000fc80003f05270 */
[----:B------:R-:W-:Y:S02]  /*1a2e0*/  SEL R3, RZ, 0x1, P0 ;  /* 0x00000001ff037807 */ /* 0x000fe40000000000 */
[----:B------:R-:W-:Y:S02]  /*1a2f0*/  SEL R5, R0, RZ, P0 ;  /* 0x000000ff00057207 */ /* 0x000fe40000000000 */
[----:B----4-:R-:W-:-:S03]  /*1a300*/  LOP3.LUT R7, R14, R3, RZ, 0x3c, !PT ;  /* 0x000000030e077212 */ /* 0x010fc600078e3cff */
[----:B------:R-:W-:Y:S01]  /*1a310*/  IMAD R3, R5, 0x8, R2 ;  /* 0x0000000805037824 */ /* 0x000fe200078e0202 */
[----:B------:R-:W-:-:S04]  /*1a320*/  SHF.L.U32 R0, R7, 0x1f, RZ ;  /* 0x0000001f07007819 */ /* 0x000fc800000006ff */
[----:B------:R-:W1:Y:S02]  /*1a330*/  SYNCS.PHASECHK.TRANS64.TRYWAIT P0, [R3+URZ+0x38440], R0 ;  /* 0x03844000030075a7 */ /* 0x000e64000800017f */
[----:B-1----:R-:W-:Y:S05]  /*1a340*/  @!P0 BRA `(.L_x_348) ;  /* 0x00000014007c8947 */ /* 0x002fea0003800000 */
.L_x_415:
[----:B------:R-:W-:Y:S05]  /*1a350*/  @!P1 BRA `(.L_x_349) ;  /* 0x0000000000049947 */ /* 0x000fea0003800000 */
[----:B------:R-:W-:Y:S01]  /*1a360*/  BPT.TRAP 0x1 ;  /* 0x000000040000795c */ /* 0x000fe20000300000 */
.L_x_349:
[----:B-1----:R-:W-:-:S04]  /*1a370*/  IADD3 R0, R5, 0x1, RZ ;  /* 0x0000000105007810 */ /* 0x002fc80007ffe0ff */
[----:B------:R-:W-:-:S04]  /*1a380*/  ISETP.NE.AND P0, PT, R0, 0x8, PT ;  /* 0x000000080000780c */ /* 0x000fc80003f05270 */
[----:B------:R-:W-:Y:S02]  /*1a390*/  SEL R4, RZ, 0x1, P0 ;  /* 0x00000001ff047807 */ /* 0x000fe40000000000 */
[----:B------:R-:W-:Y:S02]  /*1a3a0*/  SEL R3, R0, RZ, P0 ;  /* 0x000000ff00037207 */ /* 0x000fe40000000000 */
[----:B------:R-:W-:-:S03]  /*1a3b0*/  LOP3.LUT R0, R7, R4, RZ, 0x3c, !PT ;  /* 0x0000000407007212 */ /* 0x000fc600078e3cff */
[----:B------:R-:W-:Y:S01]  /*1a3c0*/  IMAD R3, R3, 0x8, R2 ;  /* 0x0000000803037824 */ /* 0x000fe200078e0202 */
[----:B------:R-:W-:-:S07]  /*1a3d0*/  SHF.L.U32 R0, R0, 0x1f, RZ ;  /* 0x0000001f00007819 */ /* 0x000fce00000006ff */
.L_x_350:
[----:B-1----:R1:W2:Y:S02]  /*1a3e0*/  SYNCS.PHASECHK.TRANS64.TRYWAIT P0, [R3+URZ+0x38440], R0 ;  /* 0x03844000030075a7 */ /* 0x0022a4000800017f */
[----:B--2---:R-:W-:Y:S05]  /*1a3f0*/  @!P0 NANOSLEEP.SYNCS 0x989680 ;  /* 0x009896800000895d */ /* 0x004fea0003900000 */
[----:B------:R-:W2:Y:S02]  /*1a400*/  @!P0 SYNCS.PHASECHK.TRANS64 P0, [R3+URZ+0x38440], R0 ;  /* 0x03844000030085a7 */ /* 0x000ea4000800007f */
[----:B--2---:R-:W-:Y:S05]  /*1a410*/  @P0 EXIT ;  /* 0x000000000000094d */ /* 0x004fea0003800000 */
[----:B------:R-:W-:Y:S05]  /*1a420*/  BRA `(.L_x_350) ;  /* 0xfffffffc00ec7947 */ /* 0x000fea000383ffff */
.L_x_33:
[----:B---3--:R-:W-:-:S04]  /*1a430*/  MOV R3, UR4 ;  /* 0x0000000400037c02 */ /* 0x008fc80008000f00 */
[----:B------:R3:W4:Y:S03]  /*1a440*/  SYNCS.PHASECHK.TRANS64.TRYWAIT P0, [R3+URZ+0x38480], R0 ;  /* 0x03848000030075a7 */ /* 0x000726000800017f */
[----:B----4-:R-:W-:Y:S05]  /*1a450*/  @!P0 NANOSLEEP.SYNCS 0x989680 ;  /* 0x009896800000895d */ /* 0x010fea0003900000 */
[----:B------:R-:W4:Y:S02]  /*1a460*/  @!P0 SYNCS.PHASECHK.TRANS64 P0, [R3+URZ+0x38480], R0 ;  /* 0x03848000030085a7 */ /* 0x000f24000800007f */
[----:B----4-:R-:W-:Y:S05]  /*1a470*/  @!P0 BRA `(.L_x_33) ;  /* 0xfffffffc00ec8947 */ /* 0x010fea000383ffff */
[----:B------:R-:W-:Y:S05]  /*1a480*/  BRA `(.L_x_32) ;  /* 0xfffffe9c00fc7947 */ /* 0x000fea000383ffff */
.L_x_38:
[----:B---3--:R-:W-:-:S04]  /*1a490*/  IMAD.U32 R7, RZ, RZ, UR4 ;  /* 0x00000004ff077e24 */ /* 0x008fc8000f8e00ff */
[----:B------:R3:W4:Y:S03]  /*1a4a0*/  SYNCS.PHASECHK.TRANS64.TRYWAIT P0, [R7+URZ+0x38480], R3 ;  /* 0x03848003070075a7 */ /* 0x000726000800017f */
[----:B----4-:R-:W-:Y:S05]  /*1a4b0*/  @!P0 NANOSLEEP.SYNCS 0x989680 ;  /* 0x009896800000895d */ /* 0x010fea0003900000 */
[----:B------:R-:W4:Y:S02]  /*1a4c0*/  @!P0 SYNCS.PHASECHK.TRANS64 P0, [R7+URZ+0x38480], R3 ;  /* 0x03848003070085a7 */ /* 0x000f24000800007f */
[----:B----4-:R-:W-:Y:S05]  /*1a4d0*/  @!P0 BRA `(.L_x_38) ;  /* 0xfffffffc00ec8947 */ /* 0x010fea000383ffff */
[----:B------:R-:W-:Y:S05]  /*1a4e0*/  BRA `(.L_x_37) ;  /* 0xfffffed8000c7947 */ /* 0x000fea000383ffff */
.L_x_55:
[----:B------:R-:W-:-:S07]  /*1a4f0*/  MOV R15, 0xffffffff ;  /* 0xffffffff000f7802 */ /* 0x000fce0000000f00 */
[----:B-123-5:R-:W-:Y:S05]  /*1a500*/  WARPSYNC.COLLECTIVE R15, `(.L_x_351) ;  /* 0x000000000f0c7348 */ /* 0x02efea0003c00000 */
[----:B------:R-:W-:Y:S02]  /*1a510*/  ELECT P6, UR62, PT ;  /* 0x00000000003e782f */ /* 0x000fe400038c0000 */
[----:B------:R-:W-:Y:S01]  /*1a520*/  MOV R14, UR62 ;  /* 0x0000003e000e7c02 */ /* 0x000fe20008000f00 */
[----:B-123-5:R-:W-:Y:S10]  /*1a530*/  ENDCOLLECTIVE ;  /* 0x000000000000791b */ /* 0x02eff40003800000 */
.L_x_351:
[----:B------:R-:W-:Y:S05]  /*1a540*/  BRA `(.L_x_352) ;  /* 0xffffff24000c7947 */ /* 0x000fea000383ffff */
.L_x_57:
[----:B-1----:R-:W-:-:S04]  /*1a550*/  IMAD.U32 R4, RZ, RZ, UR43 ;  /* 0x0000002bff047e24 */ /* 0x002fc8000f8e00ff */
[----:B------:R1:W3:Y:S03]  /*1a560*/  SYNCS.PHASECHK.TRANS64.TRYWAIT P2, [R4+URZ+0x384b0], R157 ;  /* 0x0384b09d040075a7 */ /* 0x0002e6000804017f */
[----:B---3--:R-:W-:Y:S05]  /*1a570*/  @!P2 NANOSLEEP.SYNCS 0x989680 ;  /* 0x009896800000a95d */ /* 0x008fea0003900000 */
[----:B------:R-:W3:Y:S02]  /*1a580*/  @!P2 SYNCS.PHASECHK.TRANS64 P2, [R4+URZ+0x384b0], R157 ;  /* 0x0384b09d0400a5a7 */ /* 0x000ee4000804007f */
[----:B---3--:R-:W-:Y:S05]  /*1a590*/  @!P2 BRA `(.L_x_57) ;  /* 0xfffffffc00eca947 */ /* 0x008fea000383ffff */
[----:B------:R-:W-:Y:S05]  /*1a5a0*/  BRA `(.L_x_353) ;  /* 0xffffff24001c7947 */ /* 0x000fea000383ffff */
.L_x_65:
[----:B-1----:R-:W-:-:S04]  /*1a5b0*/  MOV R12, UR43 ;  /* 0x0000002b000c7c02 */ /* 0x002fc80008000f00 */
[----:B------:R1:W2:Y:S03]  /*1a5c0*/  SYNCS.PHASECHK.TRANS64.TRYWAIT P3, [R12+URZ+0x384b8], R157 ;  /* 0x0384b89d0c0075a7 */ /* 0x0002a6000806017f */
[----:B--2---:R-:W-:Y:S05]  /*1a5d0*/  @!P3 NANOSLEEP.SYNCS 0x989680 ;  /* 0x009896800000b95d */ /* 0x004fea0003900000 */
[----:B------:R-:W2:Y:S02]  /*1a5e0*/  @!P3 SYNCS.PHASECHK.TRANS64 P3, [R12+URZ+0x384b8], R157 ;  /* 0x0384b89d0c00b5a7 */ /* 0x000ea4000806007f */
[----:B--2---:R-:W-:Y:S05]  /*1a5f0*/  @!P3 BRA `(.L_x_65) ;  /* 0xfffffffc00ecb947 */ /* 0x004fea000383ffff */
[----:B------:R-:W-:Y:S05]  /*1a600*/  BRA `(.L_x_354) ;  /* 0xffffff2800f87947 */ /* 0x000fea000383ffff */
.L_x_70:
[----:B-1----:R-:W-:-:S04]  /*1a610*/  IMAD.U32 R12, RZ, RZ, UR43 ;  /* 0x0000002bff0c7e24 */ /* 0x002fc8000f8e00ff */
[----:B------:R1:W2:Y:S03]  /*1a620*/  SYNCS.PHASECHK.TRANS64.TRYWAIT P3, [R12+URZ+0x384c0], R157 ;  /* 0x0384c09d0c0075a7 */ /* 0x0002a6000806017f */
[----:B--2---:R-:W-:Y:S05]  /*1a630*/  @!P3 NANOSLEEP.SYNCS 0x989680 ;  /* 0x009896800000b95d */ /* 0x004fea0003900000 */
[----:B------:R-:W2:Y:S02]  /*1a640*/  @!P3 SYNCS.PHASECHK.TRANS64 P3, [R12+URZ+0x384c0], R157 ;  /* 0x0384c09d0c00b5a7 */ /* 0x000ea4000806007f */
[----:B--2---:R-:W-:Y:S05]  /*1a650*/  @!P3 BRA `(.L_x_70) ;  /* 0xfffffffc00ecb947 */ /* 0x004fea000383ffff */
[----:B------:R-:W-:Y:S05]  /*1a660*/  BRA `(.L_x_355) ;  /* 0xffffff3000547947 */ /* 0x000fea000383ffff */
.L_x_75:
[----:B-1----:R-:W-:-:S04]  /*1a670*/  MOV R12, UR43 ;  /* 0x0000002b000c7c02 */ /* 0x002fc80008000f00 */
[----:B------:R1:W2:Y:S03]  /*1a680*/  SYNCS.PHASECHK.TRANS64.TRYWAIT P3, [R12+URZ+0x384c8], R157 ;  /* 0x0384c89d0c0075a7 */ /* 0x0002a6000806017f */
[----:B--2---:R-:W-:Y:S05]  /*1a690*/  @!P3 NANOSLEEP.SYNCS 0x989680 ;  /* 0x009896800000b95d */ /* 0x004fea0003900000 */
[----:B------:R-:W2:Y:S02]  /*1a6a0*/  @!P3 SYNCS.PHASECHK.TRANS64 P3, [R12+URZ+0x384c8], R157 ;  /* 0x0384c89d0c00b5a7 */ /* 0x000ea4000806007f */
[----:B--2---:R-:W-:Y:S05]  /*1a6b0*/  @!P3 BRA `(.L_x_75) ;  /* 0xfffffffc00ecb947 */ /* 0x004fea000383ffff */
[----:B------:R-:W-:Y:S05]  /*1a6c0*/  BRA `(.L_x_356) ;  /* 0xffffff3400fc7947 */ /* 0x000fea000383ffff */
.L_x_80:
[----:B-1----:R-:W-:-:S04]  /*1a6d0*/  IMAD.U32 R13, RZ, RZ, UR43 ;  /* 0x0000002bff0d7e24 */ /* 0x002fc8000f8e00ff */
[----:B------:R1:W2:Y:S03]  /*1a6e0*/  SYNCS.PHASECHK.TRANS64.TRYWAIT P3, [R13+URZ+0x384b0], R20 ;  /* 0x0384b0140d0075a7 */ /* 0x0002a6000806017f */
[----:B--2---:R-:W-:Y:S05]  /*1a6f0*/  @!P3 NANOSLEEP.SYNCS 0x989680 ;  /* 0x009896800000b95d */ /* 0x004fea0003900000 */
[----:B------:R-:W2:Y:S02]  /*1a700*/  @!P3 SYNCS.PHASECHK.TRANS64 P3, [R13+URZ+0x384b0], R20 ;  /* 0x0384b0140d00b5a7 */ /* 0x000ea4000806007f */
[----:B--2---:R-:W-:Y:S05]  /*1a710*/  @!P3 BRA `(.L_x_80) ;  /* 0xfffffffc00ecb947 */ /* 0x004fea000383ffff */
[----:B------:R-:W-:Y:S05]  /*1a720*/  BRA `(.L_x_357) ;  /* 0xffffff3c006c7947 */ /* 0x000fea000383ffff */
.L_x_85:
[----:B-1----:R-:W-:-:S04]  /*1a730*/  MOV R13, UR43 ;  /* 0x0000002b000d7c02 */ /* 0x002fc80008000f00 */
[----:B------:R1:W2:Y:S03]  /*1a740*/  SYNCS.PHASECHK.TRANS64.TRYWAIT P3, [R13+URZ+0x384b8], R20 ;  /* 0x0384b8140d0075a7 */ /* 0x0002a6000806017f */
[----:B--2---:R-:W-:Y:S05]  /*1a750*/  @!P3 NANOSLEEP.SYNCS 0x989680 ;  /* 0x009896800000b95d */ /* 0x004fea0003900000 */
[----:B------:R-:W2:Y:S02]  /*1a760*/  @!P3 SYNCS.PHASECHK.TRANS64 P3, [R13+URZ+0x384b8], R20 ;  /* 0x0384b8140d00b5a7 */ /* 0x000ea4000806007f */
[----:B--2---:R-:W-:Y:S05]  /*1a770*/  @!P3 BRA `(.L_x_85) ;  /* 0xfffffffc00ecb947 */ /* 0x004fea000383ffff */
[----:B------:R-:W-:Y:S05]  /*1a780*/  BRA `(.L_x_358) ;  /* 0xffffff4400147947 */ /* 0x000fea000383ffff */
.L_x_90:
[----:B-1----:R-:W-:-:S04]  /*1a790*/  IMAD.U32 R13, RZ, RZ, UR43 ;  /* 0x0000002bff0d7e24 */ /* 0x002fc8000f8e00ff */
[----:B------:R1:W2:Y:S03]  /*1a7a0*/  SYNCS.PHASECHK.TRANS64.TRYWAIT P3, [R13+URZ+0x384c0], R20 ;  /* 0x0384c0140d0075a7 */ /* 0x0002a6000806017f */
[----:B--2---:R-:W-:Y:S05]  /*1a7b0*/  @!P3 NANOSLEEP.SYNCS 0x989680 ;  /* 0x009896800000b95d */ /* 0x004fea0003900000 */
[----:B------:R-:W2:Y:S02]  /*1a7c0*/  @!P3 SYNCS.PHASECHK.TRANS64 P3, [R13+URZ+0x384c0], R20 ;  /* 0x0384c0140d00b5a7 */ /* 0x000ea4000806007f */
[----:B--2---:R-:W-:Y:S05]  /*1a7d0*/  @!P3 BRA `(.L_x_90) ;  /* 0xfffffffc00ecb947 */ /* 0x004fea000383ffff */
[----:B------:R-:W-:Y:S05]  /*1a7e0*/  BRA `(.L_x_359) ;  /* 0xffffff48007c7947 */ /* 0x000fea000383ffff */
.L_x_95:
[----:B-1----:R-:W-:-:S04]  /*1a7f0*/  MOV R13, UR43 ;  /* 0x0000002b000d7c02 */ /* 0x002fc80008000f00 */
[----:B------:R1:W2:Y:S03]  /*1a800*/  SYNCS.PHASECHK.TRANS64.TRYWAIT P3, [R13+URZ+0x384c8], R20 ;  /* 0x0384c8140d0075a7 */ /* 0x0002a6000806017f */
[----:B--2---:R-:W-:Y:S05]  /*1a810*/  @!P3 NANOSLEEP.SYNCS 0x989680 ;  /* 0x009896800000b95d */ /* 0x004fea0003900000 */
[----:B------:R-:W2:Y:S02]  /*1a820*/  @!P3 SYNCS.PHASECHK.TRANS64 P3, [R13+URZ+0x384c8], R20 ;  /* 0x0384c8140d00b5a7 */ /* 0x000ea4000806007f */
[----:B--2---:R-:W-:Y:S05]  /*1a830*/  @!P3 BRA `(.L_x_95) ;  /* 0xfffffffc00ecb947 */ /* 0x004fea000383ffff */
[----:B------:R-:W-:Y:S05]  /*1a840*/  BRA `(.L_x_360) ;  /* 0xffffff5000247947 */ /* 0x000fea000383ffff */
.L_x_100:
[----:B-1----:R-:W-:-:S04]  /*1a850*/  IMAD.U32 R12, RZ, RZ, UR43 ;  /* 0x0000002bff0c7e24 */ /* 0x002fc8000f8e00ff */
[----:B------:R1:W2:Y:S03]  /*1a860*/  SYNCS.PHASECHK.TRANS64.TRYWAIT P3, [R12+URZ+0x384b0], R157 ;  /* 0x0384b09d0c0075a7 */ /* 0x0002a6000806017f */
[----:B--2---:R-:W-:Y:S05]  /*1a870*/  @!P3 NANOSLEEP.SYNCS 0x989680 ;  /* 0x009896800000b95d */ /* 0x004fea0003900000 */
[----:B------:R-:W2:Y:S02]  /*1a880*/  @!P3 SYNCS.PHASECHK.TRANS64 P3, [R12+URZ+0x384b0], R157 ;  /* 0x0384b09d0c00b5a7 */ /* 0x000ea4000806007f */
[----:B--2---:R-:W-:Y:S05]  /*1a890*/  @!P3 BRA `(.L_x_100) ;  /* 0xfffffffc00ecb947 */ /* 0x004fea000383ffff */
[----:B------:R-:W-:Y:S05]  /*1a8a0*/  BRA `(.L_x_361) ;  /* 0xffffff54008c7947 */ /* 0x000fea000383ffff */
.L_x_105:
[----:B-1----:R-:W-:-:S04]  /*1a8b0*/  MOV R12, UR43 ;  /* 0x0000002b000c7c02 */ /* 0x002fc80008000f00 */
[----:B------:R1:W2:Y:S03]  /*1a8c0*/  SYNCS.PHASECHK.TRANS64.TRYWAIT P3, [R12+URZ+0x384b8], R157 ;  /* 0x0384b89d0c0075a7 */ /* 0x0002a6000806017f */
[----:B--2---:R-:W-:Y:S05]  /*1a8d0*/  @!P3 NANOSLEEP.SYNCS 0x989680 ;  /* 0x009896800000b95d */ /* 0x004fea0003900000 */
[----:B------:R-:W2:Y:S02]  /*1a8e0*/  @!P3 SYNCS.PHASECHK.TRANS64 P3, [R12+URZ+0x384b8], R157 ;  /* 0x0384b89d0c00b5a7 */ /* 0x000ea4000806007f */
[----:B--2---:R-:W-:Y:S05]  /*1a8f0*/  @!P3 BRA `(.L_x_105) ;  /* 0xfffffffc00ecb947 */ /* 0x004fea000383ffff */
[----:B------:R-:W-:Y:S05]  /*1a900*/  BRA `(.L_x_362) ;  /* 0xffffff5c00347947 */ /* 0x000fea000383ffff */
.L_x_110:
[----:B-1----:R-:W-:-:S04]  /*1a910*/  IMAD.U32 R12, RZ, RZ, UR43 ;  /* 0x0000002bff0c7e24 */ /* 0x002fc8000f8e00ff */
[----:B------:R1:W2:Y:S03]  /*1a920*/  SYNCS.PHASECHK.TRANS64.TRYWAIT P3, [R12+URZ+0x384c0], R157 ;  /* 0x0384c09d0c0075a7 */ /* 0x0002a6000806017f */
[----:B--2---:R-:W-:Y:S05]  /*1a930*/  @!P3 NANOSLEEP.SYNCS 0x989680 ;  /* 0x009896800000b95d */ /* 0x004fea0003900000 */
[----:B------:R-:W2:Y:S02]  /*1a940*/  @!P3 SYNCS.PHASECHK.TRANS64 P3, [R12+URZ+0x384c0], R157 ;  /* 0x0384c09d0c00b5a7 */ /* 0x000ea4000806007f */
[----:B--2---:R-:W-:Y:S05]  /*1a950*/  @!P3 BRA `(.L_x_110) ;  /* 0xfffffffc00ecb947 */ /* 0x004fea000383ffff */
[----:B------:R-:W-:Y:S05]  /*1a960*/  BRA `(.L_x_363) ;  /* 0xffffff60009c7947 */ /* 0x000fea000383ffff */
.L_x_115:
[----:B-1----:R-:W-:-:S04]  /*1a970*/  MOV R12, UR43 ;  /* 0x0000002b000c7c02 */ /* 0x002fc80008000f00 */
[----:B------:R1:W2:Y:S03]  /*1a980*/  SYNCS.PHASECHK.TRANS64.TRYWAIT P3, [R12+URZ+0x384c8], R157 ;  /* 0x0384c89d0c0075a7 */ /* 0x0002a6000806017f */
[----:B--2---:R-:W-:Y:S05]  /*1a990*/  @!P3 NANOSLEEP.SYNCS 0x989680 ;  /* 0x009896800000b95d */ /* 0x004fea0003900000 */
[----:B------:R-:W2:Y:S02]  /*1a9a0*/  @!P3 SYNCS.PHASECHK.TRANS64 P3, [R12+URZ+0x384c8], R157 ;  /* 0x0384c89d0c00b5a7 */ /* 0x000ea4000806007f */
[----:B--2---:R-:W-:Y:S05]  /*1a9b0*/  @!P3 BRA `(.L_x_115) ;  /* 0xfffffffc00ecb947 */ /* 0x004fea000383ffff */
[----:B------:R-:W-:Y:S05]  /*1a9c0*/  BRA `(.L_x_364) ;  /* 0xffffff6800447947 */ /* 0x000fea000383ffff */
.L_x_120:
[----:B-1----:R-:W-:-:S04]  /*1a9d0*/  IMAD.U32 R13, RZ, RZ, UR43 ;  /* 0x0000002bff0d7e24 */ /* 0x002fc8000f8e00ff */
[----:B------:R1:W2:Y:S03]  /*1a9e0*/  SYNCS.PHASECHK.TRANS64.TRYWAIT P3, [R13+URZ+0x384b0], R20 ;  /* 0x0384b0140d0075a7 */ /* 0x0002a6000806017f */
[----:B--2---:R-:W-:Y:S05]  /*1a9f0*/  @!P3 NANOSLEEP.SYNCS 0x989680 ;  /* 0x009896800000b95d */ /* 0x004fea0003900000 */
[----:B------:R-:W2:Y:S02]  /*1aa00*/  @!P3 SYNCS.PHASECHK.TRANS64 P3, [R13+URZ+0x384b0], R20 ;  /* 0x0384b0140d00b5a7 */ /* 0x000ea4000806007f */
[----:B--2---:R-:W-:Y:S05]  /*1aa10*/  @!P3 BRA `(.L_x_120) ;  /* 0xfffffffc00ecb947 */ /* 0x004fea000383ffff */
[----:B------:R-:W-:Y:S05]  /*1aa20*/  BRA `(.L_x_365) ;  /* 0xffffff6c00ac7947 */ /* 0x000fea000383ffff */
.L_x_125:
[----:B-1----:R-:W-:-:S04]  /*1aa30*/  MOV R13, UR43 ;  /* 0x0000002b000d7c02 */ /* 0x002fc80008000f00 */
[----:B------:R1:W2:Y:S03]  /*1aa40*/  SYNCS.PHASECHK.TRANS64.TRYWAIT P3, [R13+URZ+0x384b8], R20 ;  /* 0x0384b8140d0075a7 */ /* 0x0002a6000806017f */
[----:B--2---:R-:W-:Y:S05]  /*1aa50*/  @!P3 NANOSLEEP.SYNCS 0x989680 ;  /* 0x009896800000b95d */ /* 0x004fea0003900000 */
[----:B------:R-:W2:Y:S02]  /*1aa60*/  @!P3 SYNCS.PHASECHK.TRANS64 P3, [R13+URZ+0x384b8], R20 ;  /* 0x0384b8140d00b5a7 */ /* 0x000ea4000806007f */
[----:B--2---:R-:W-:Y:S05]  /*1aa70*/  @!P3 BRA `(.L_x_125) ;  /* 0xfffffffc00ecb947 */ /* 0x004fea000383ffff */
[----:B------:R-:W-:Y:S05]  /*1aa80*/  BRA `(.L_x_366) ;  /* 0xffffff7400547947 */ /* 0x000fea000383ffff */
.L_x_130:
[----:B-1----:R-:W-:-:S04]  /*1aa90*/  IMAD.U32 R13, RZ, RZ, UR43 ;  /* 0x0000002bff0d7e24 */ /* 0x002fc8000f8e00ff */
[----:B------:R1:W2:Y:S03]  /*1aaa0*/  SYNCS.PHASECHK.TRANS64.TRYWAIT P3, [R13+URZ+0x384c0], R20 ;  /* 0x0384c0140d0075a7 */ /* 0x0002a6000806017f */
[----:B--2---:R-:W-:Y:S05]  /*1aab0*/  @!P3 NANOSLEEP.SYNCS 0x989680 ;  /* 0x009896800000b95d */ /* 0x004fea0003900000 */
[----:B------:R-:W2:Y:S02]  /*1aac0*/  @!P3 SYNCS.PHASECHK.TRANS64 P3, [R13+URZ+0x384c0], R20 ;  /* 0x0384c0140d00b5a7 */ /* 0x000ea4000806007f */
[----:B--2---:R-:W-:Y:S05]  /*1aad0*/  @!P3 BRA `(.L_x_130) ;  /* 0xfffffffc00ecb947 */ /* 0x004fea000383ffff */
[----:B------:R-:W-:Y:S05]  /*1aae0*/  BRA `(.L_x_367) ;  /* 0xffffff7800bc7947 */ /* 0x000fea000383ffff */
.L_x_135:
[----:B-1----:R-:W-:-:S04]  /*1aaf0*/  MOV R13, UR43 ;  /* 0x0000002b000d7c02 */ /* 0x002fc80008000f00 */
[----:B------:R1:W2:Y:S03]  /*1ab00*/  SYNCS.PHASECHK.TRANS64.TRYWAIT P3, [R13+URZ+0x384c8], R20 ;  /* 0x0384c8140d0075a7 */ /* 0x0002a6000806017f */
[----:B--2---:R-:W-:Y:S05]  /*1ab10*/  @!P3 NANOSLEEP.SYNCS 0x989680 ;  /* 0x009896800000b95d */ /* 0x004fea0003900000 */
[----:B------:R-:W2:Y:S02]  /*1ab20*/  @!P3 SYNCS.PHASECHK.TRANS64 P3, [R13+URZ+0x384c8], R20 ;  /* 0x0384c8140d00b5a7 */ /* 0x000ea4000806007f */
[----:B--2---:R-:W-:Y:S05]  /*1ab30*/  @!P3 BRA `(.L_x_135) ;  /* 0xfffffffc00ecb947 */ /* 0x004fea000383ffff */
[----:B------:R-:W-:Y:S05]  /*1ab40*/  BRA `(.L_x_368) ;  /* 0xffffff8000647947 */ /* 0x000fea000383ffff */
.L_x_142:
[----:B-1----:R-:W-:-:S04]  /*1ab50*/  IMAD.U32 R3, RZ, RZ, UR4 ;  /* 0x00000004ff037e24 */ /* 0x002fc8000f8e00ff */
[----:B------:R1:W2:Y:S03]  /*1ab60*/  SYNCS.PHASECHK.TRANS64.TRYWAIT P0, [R3+URZ+0x38400], R0 ;  /* 0x03840000030075a7 */ /* 0x0002a6000800017f */
[----:B--2---:R-:W-:Y:S05]  /*1ab70*/  @!P0 NANOSLEEP.SYNCS 0x989680 ;  /* 0x009896800000895d */ /* 0x004fea0003900000 */
[----:B------:R-:W2:Y:S02]  /*1ab80*/  @!P0 SYNCS.PHASECHK.TRANS64 P0, [R3+URZ+0x38400], R0 ;  /* 0x03840000030085a7 */ /* 0x000ea4000800007f */
[----:B--2---:R-:W-:Y:S05]  /*1ab90*/  @!P0 BRA `(.L_x_142) ;  /* 0xfffffffc00ec8947 */ /* 0x004fea000383ffff */
[----:B------:R-:W-:Y:S05]  /*1aba0*/  BRA `(.L_x_369) ;  /* 0xffffff8400f47947 */ /* 0x000fea000383ffff */
.L_x_160:
[----:B-1----:R-:W-:-:S04]  /*1abb0*/  MOV R3, UR35 ;  /* 0x0000002300037c02 */ /* 0x002fc80008000f00 */
[----:B------:R1:W2:Y:S03]  /*1abc0*/  SYNCS.PHASECHK.TRANS64.TRYWAIT P0, [R3+URZ+0x384f8], R0 ;  /* 0x0384f800030075a7 */ /* 0x0002a6000800017f */
[----:B--2---:R-:W-:Y:S05]  /*1abd0*/  @!P0 NANOSLEEP.SYNCS 0x989680 ;  /* 0x009896800000895d */ /* 0x004fea0003900000 */
[----:B------:R-:W2:Y:S02]  /*1abe0*/  @!P0 SYNCS.PHASECHK.TRANS64 P0, [R3+URZ+0x384f8], R0 ;  /* 0x0384f800030085a7 */ /* 0x000ea4000800007f */
[----:B--2---:R-:W-:Y:S05]  /*1abf0*/  @!P0 BRA `(.L_x_160) ;  /* 0xfffffffc00ec8947 */ /* 0x004fea000383ffff */
[----:B------:R-:W-:Y:S05]  /*1ac00*/  BRA `(.L_x_370) ;  /* 0xffffff94005c7947 */ /* 0x000fea000383ffff */
.L_x_162:
[----:B-1----:R-:W-:-:S04]  /*1ac10*/  IMAD.U32 R3, RZ, RZ, UR8 ;  /* 0x00000008ff037e24 */ /* 0x002fc8000f8e00ff */
[----:B------:R1:W2:Y:S03]  /*1ac20*/  SYNCS.PHASECHK.TRANS64.TRYWAIT P0, [R3+URZ+0x38400], R0 ;  /* 0x03840000030075a7 */ /* 0x0002a6000800017f */
[----:B--2---:R-:W-:Y:S05]  /*1ac30*/  @!P0 NANOSLEEP.SYNCS 0x989680 ;  /* 0x009896800000895d */ /* 0x004fea0003900000 */
[----:B------:R-:W2:Y:S02]  /*1ac40*/  @!P0 SYNCS.PHASECHK.TRANS64 P0, [R3+URZ+0x38400], R0 ;  /* 0x03840000030085a7 */ /* 0x000ea4000800007f */
[----:B--2---:R-:W-:Y:S05]  /*1ac50*/  @!P0 BRA `(.L_x_162) ;  /* 0xfffffffc00ec8947 */ /* 0x004fea000383ffff */
[----:B------:R-:W-:Y:S05]  /*1ac60*/  BRA `(.L_x_371) ;  /* 0xffffff94007c7947 */ /* 0x000fea000383ffff */
.L_x_168:
[----:B-1----:R-:W-:-:S04]  /*1ac70*/  MOV R3, UR35 ;  /* 0x0000002300037c02 */ /* 0x002fc80008000f00 */
[----:B------:R1:W3:Y:S03]  /*1ac80*/  SYNCS.PHASECHK.TRANS64.TRYWAIT P1, [R3+URZ+0x384d0], R0 ;  /* 0x0384d000030075a7 */ /* 0x0002e6000802017f */
[----:B---3--:R-:W-:Y:S05]  /*1ac90*/  @!P1 NANOSLEEP.SYNCS 0x989680 ;  /* 0x009896800000995d */ /* 0x008fea0003900000 */
[----:B------:R-:W3:Y:S02]  /*1aca0*/  @!P1 SYNCS.PHASECHK.TRANS64 P1, [R3+URZ+0x384d0], R0 ;  /* 0x0384d000030095a7 */ /* 0x000ee4000802007f */
[----:B---3--:R-:W-:Y:S05]  /*1acb0*/  @!P1 BRA `(.L_x_168) ;  /* 0xfffffffc00ec9947 */ /* 0x008fea000383ffff */
[----:B------:R-:W-:Y:S05]  /*1acc0*/  BRA `(.L_x_372) ;  /* 0xffffff98002c7947 */ /* 0x000fea000383ffff */
.L_x_174:
[----:B-1----:R-:W-:-:S04]  /*1acd0*/  IMAD.U32 R3, RZ, RZ, UR35 ;  /* 0x00000023ff037e24 */ /* 0x002fc8000f8e00ff */
[----:B------:R1:W4:Y:S03]  /*1ace0*/  SYNCS.PHASECHK.TRANS64.TRYWAIT P1, [R3+URZ+0x384d8], R0 ;  /* 0x0384d800030075a7 */ /* 0x000326000802017f */
[----:B----4-:R-:W-:Y:S05]  /*1acf0*/  @!P1 NANOSLEEP.SYNCS 0x989680 ;  /* 0x009896800000995d */ /* 0x010fea0003900000 */
[----:B------:R-:W4:Y:S02]  /*1ad00*/  @!P1 SYNCS.PHASECHK.TRANS64 P1, [R3+URZ+0x384d8], R0 ;  /* 0x0384d800030095a7 */ /* 0x000f24000802007f */
[----:B----4-:R-:W-:Y:S05]  /*1ad10*/  @!P1 BRA `(.L_x_174) ;  /* 0xfffffffc00ec9947 */ /* 0x010fea000383ffff */
[----:B------:R-:W-:Y:S05]  /*1ad20*/  BRA `(.L_x_373) ;  /* 0xffffff98007c7947 */ /* 0x000fea000383ffff */
.L_x_180:
[----:B-1----:R-:W-:-:S04]  /*1ad30*/  MOV R3, UR35 ;  /* 0x0000002300037c02 */ /* 0x002fc80008000f00 */
[----:B------:R1:W1:Y:S03]  /*1ad40*/  SYNCS.PHASECHK.TRANS64.TRYWAIT P1, [R3+URZ+0x384e0], R0 ;  /* 0x0384e000030075a7 */ /* 0x000266000802017f */
[----:B-1----:R-:W-:Y:S05]  /*1ad50*/  @!P1 NANOSLEEP.SYNCS 0x989680 ;  /* 0x009896800000995d */ /* 0x002fea0003900000 */
[----:B------:R-:W1:Y:S02]  /*1ad60*/  @!P1 SYNCS.PHASECHK.TRANS64 P1, [R3+URZ+0x384e0], R0 ;  /* 0x0384e000030095a7 */ /* 0x000e64000802007f */
[----:B-1----:R-:W-:Y:S05]  /*1ad70*/  @!P1 BRA `(.L_x_180) ;  /* 0xfffffffc00ec9947 */ /* 0x002fea000383ffff */
[----:B------:R-:W-:Y:S05]  /*1ad80*/  BRA `(.L_x_374) ;  /* 0xffffff9800d87947 */ /* 0x000fea000383ffff */
.L_x_186:
[----:B-1----:R-:W-:-:S04]  /*1ad90*/  IMAD.U32 R3, RZ, RZ, UR35 ;  /* 0x00000023ff037e24 */ /* 0x002fc8000f8e00ff */
[----:B------:R1:W1:Y:S03]  /*1ada0*/  SYNCS.PHASECHK.TRANS64.TRYWAIT P1, [R3+URZ+0x384e8], R0 ;  /* 0x0384e800030075a7 */ /* 0x000266000802017f */
[----:B-1----:R-:W-:Y:S05]  /*1adb0*/  @!P1 NANOSLEEP.SYNCS 0x989680 ;  /* 0x009896800000995d */ /* 0x002fea0003900000 */
[----:B------:R-:W1:Y:S02]  /*1adc0*/  @!P1 SYNCS.PHASECHK.TRANS64 P1, [R3+URZ+0x384e8], R0 ;  /* 0x0384e800030095a7 */ /* 0x000e64000802007f */
[----:B-1----:R-:W-:Y:S05]  /*1add0*/  @!P1 BRA `(.L_x_186) ;  /* 0xfffffffc00ec9947 */ /* 0x002fea000383ffff */
[----:B------:R-:W-:Y:S05]  /*1ade0*/  BRA `(.L_x_375) ;  /* 0xffffff9c002c7947 */ /* 0x000fea000383ffff */
.L_x_192:
[----:B-1----:R-:W-:-:S04]  /*1adf0*/  MOV R3, UR35 ;  /* 0x0000002300037c02 */ /* 0x002fc80008000f00 */
[----:B------:R1:W3:Y:S03]  /*1ae00*/  SYNCS.PHASECHK.TRANS64.TRYWAIT P1, [R3+URZ+0x384d0], R2 ;  /* 0x0384d002030075a7 */ /* 0x0002e6000802017f */
[----:B---3--:R-:W-:Y:S05]  /*1ae10*/  @!P1 NANOSLEEP.SYNCS 0x989680 ;  /* 0x009896800000995d */ /* 0x008fea0003900000 */
[----:B------:R-:W3:Y:S02]  /*1ae20*/  @!P1 SYNCS.PHASECHK.TRANS64 P1, [R3+URZ+0x384d0], R2 ;  /* 0x0384d002030095a7 */ /* 0x000ee4000802007f */
[----:B---3--:R-:W-:Y:S05]  /*1ae30*/  @!P1 BRA `(.L_x_192) ;  /* 0xfffffffc00ec9947 */ /* 0x008fea000383ffff */
[----:B------:R-:W-:Y:S05]  /*1ae40*/  BRA `(.L_x_376) ;  /* 0xffffff9c00887947 */ /* 0x000fea000383ffff */
.L_x_198:
[----:B-1-3--:R-:W-:-:S04]  /*1ae50*/  IMAD.U32 R3, RZ, RZ, UR35 ;  /* 0x00000023ff037e24 */ /* 0x00afc8000f8e00ff */
[----:B------:R1:W3:Y:S03]  /*1ae60*/  SYNCS.PHASECHK.TRANS64.TRYWAIT P1, [R3+URZ+0x384d8], R2 ;  /* 0x0384d802030075a7 */ /* 0x0002e6000802017f */
[----:B---3--:R-:W-:Y:S05]  /*1ae70*/  @!P1 NANOSLEEP.SYNCS 0x989680 ;  /* 0x009896800000995d */ /* 0x008fea0003900000 */
[----:B------:R-:W3:Y:S02]  /*1ae80*/  @!P1 SYNCS.PHASECHK.TRANS64 P1, [R3+URZ+0x384d8], R2 ;  /* 0x0384d802030095a7 */ /* 0x000ee4000802007f */
[----:B---3--:R-:W-:Y:S05]  /*1ae90*/  @!P1 BRA `(.L_x_198) ;  /* 0xfffffffc00ec9947 */ /* 0x008fea000383ffff */
[----:B------:R-:W-:Y:S05]  /*1aea0*/  BRA `(.L_x_377) ;  /* 0xffffff9c00d07947 */ /* 0x000fea000383ffff */
.L_x_204:
[----:B-1-34-:R-:W-:-:S04]  /*1aeb0*/  MOV R3, UR35 ;  /* 0x0000002300037c02 */ /* 0x01afc80008000f00 */
[----:B------:R1:W3:Y:S03]  /*1aec0*/  SYNCS.PHASECHK.TRANS64.TRYWAIT P1, [R3+URZ+0x384e0], R2 ;  /* 0x0384e002030075a7 */ /* 0x0002e6000802017f */
[----:B---3--:R-:W-:Y:S05]  /*1aed0*/  @!P1 NANOSLEEP.SYNCS 0x989680 ;  /* 0x009896800000995d */ /* 0x008fea0003900000 */
[----:B------:R-:W3:Y:S02]  /*1aee0*/  @!P1 SYNCS.PHASECHK.TRANS64 P1, [R3+URZ+0x384e0], R2 ;  /* 0x0384e002030095a7 */ /* 0x000ee4000802007f */
[----:B---3--:R-:W-:Y:S05]  /*1aef0*/  @!P1 BRA `(.L_x_204) ;  /* 0xfffffffc00ec9947 */ /* 0x008fea000383ffff */
[----:B------:R-:W-:Y:S05]  /*1af00*/  BRA `(.L_x_378) ;  /* 0xffffffa000207947 */ /* 0x000fea000383ffff */
.L_x_210:
[----:B-1-34-:R-:W-:-:S04]  /*1af10*/  IMAD.U32 R3, RZ, RZ, UR35 ;  /* 0x00000023ff037e24 */ /* 0x01afc8000f8e00ff */
[----:B------:R1:W3:Y:S03]  /*1af20*/  SYNCS.PHASECHK.TRANS64.TRYWAIT P1, [R3+URZ+0x384e8], R2 ;  /* 0x0384e802030075a7 */ /* 0x0002e6000802017f */
[----:B---3--:R-:W-:Y:S05]  /*1af30*/  @!P1 NANOSLEEP.SYNCS 0x989680 ;  /* 0x009896800000995d */ /* 0x008fea0003900000 */
[----:B------:R-:W3:Y:S02]  /*1af40*/  @!P1 SYNCS.PHASECHK.TRANS64 P1, [R3+URZ+0x384e8], R2 ;  /* 0x0384e802030095a7 */ /* 0x000ee4000802007f */
[----:B---3--:R-:W-:Y:S05]  /*1af50*/  @!P1 BRA `(.L_x_210) ;  /* 0xfffffffc00ec9947 */ /* 0x008fea000383ffff */
[----:B------:R-:W-:Y:S05]  /*1af60*/  BRA `(.L_x_379) ;  /* 0xffffffa000687947 */ /* 0x000fea000383ffff */
.L_x_216:
[----:B-1-34-:R-:W-:-:S04]  /*1af70*/  MOV R3, UR35 ;  /* 0x0000002300037c02 */ /* 0x01afc80008000f00 */
[----:B------:R1:W3:Y:S03]  /*1af80*/  SYNCS.PHASECHK.TRANS64.TRYWAIT P1, [R3+URZ+0x384d0], R0 ;  /* 0x0384d000030075a7 */ /* 0x0002e6000802017f */
[----:B---3--:R-:W-:Y:S05]  /*1af90*/  @!P1 NANOSLEEP.SYNCS 0x989680 ;  /* 0x009896800000995d */ /* 0x008fea0003900000 */
[----:B------:R-:W3:Y:S02]  /*1afa0*/  @!P1 SYNCS.PHASECHK.TRANS64 P1, [R3+URZ+0x384d0], R0 ;  /* 0x0384d000030095a7 */ /* 0x000ee4000802007f */
[----:B---3--:R-:W-:Y:S05]  /*1afb0*/  @!P1 BRA `(.L_x_216) ;  /* 0xfffffffc00ec9947 */ /* 0x008fea000383ffff */
[----:B------:R-:W-:Y:S05]  /*1afc0*/  BRA `(.L_x_380) ;  /* 0xffffffa000b87947 */ /* 0x000fea000383ffff */
.L_x_222:
[----:B-1-34-:R-:W-:-:S04]  /*1afd0*/  IMAD.U32 R3, RZ, RZ, UR35 ;  /* 0x00000023ff037e24 */ /* 0x01afc8000f8e00ff */
[----:B------:R1:W3:Y:S03]  /*1afe0*/  SYNCS.PHASECHK.TRANS64.TRYWAIT P1, [R3+URZ+0x384d8], R0 ;  /* 0x0384d800030075a7 */ /* 0x0002e6000802017f */
[----:B---3--:R-:W-:Y:S05]  /*1aff0*/  @!P1 NANOSLEEP.SYNCS 0x989680 ;  /* 0x009896800000995d */ /* 0x008fea0003900000 */
[----:B------:R-:W3:Y:S02]  /*1b000*/  @!P1 SYNCS.PHASECHK.TRANS64 P1, [R3+URZ+0x384d8], R0 ;  /* 0x0384d800030095a7 */ /* 0x000ee4000802007f */
[----:B---3--:R-:W-:Y:S05]  /*1b010*/  @!P1 BRA `(.L_x_222) ;  /* 0xfffffffc00ec9947 */ /* 0x008fea000383ffff */
[----:B------:R-:W-:Y:S05]  /*1b020*/  BRA `(.L_x_381) ;  /* 0xffffffa400007947 */ /* 0x000fea000383ffff */
.L_x_228:
[----:B-1-34-:R-:W-:-:S04]  /*1b030*/  MOV R3, UR35 ;  /* 0x0000002300037c02 */ /* 0x01afc80008000f00 */
[----:B------:R1:W3:Y:S03]  /*1b040*/  SYNCS.PHASECHK.TRANS64.TRYWAIT P1, [R3+URZ+0x384e0], R0 ;  /* 0x0384e000030075a7 */ /* 0x0002e6000802017f */
[----:B---3--:R-:W-:Y:S05]  /*1b050*/  @!P1 NANOSLEEP.SYNCS 0x989680 ;  /* 0x009896800000995d */ /* 0x008fea0003900000 */
[----:B------:R-:W3:Y:S02]  /*1b060*/  @!P1 SYNCS.PHASECHK.TRANS64 P1, [R3+URZ+0x384e0], R0 ;  /* 0x0384e000030095a7 */ /* 0x000ee4000802007f */
[----:B---3--:R-:W-:Y:S05]  /*1b070*/  @!P1 BRA `(.L_x_228) ;  /* 0xfffffffc00ec9947 */ /* 0x008fea000383ffff */
[----:B------:R-:W-:Y:S05]  /*1b080*/  BRA `(.L_x_382) ;  /* 0xffffffa400507947 */ /* 0x000fea000383ffff */
.L_x_234:
[----:B-1-34-:R-:W-:-:S04]  /*1b090*/  IMAD.U32 R3, RZ, RZ, UR35 ;  /* 0x00000023ff037e24 */ /* 0x01afc8000f8e00ff */
[----:B------:R1:W3:Y:S03]  /*1b0a0*/  SYNCS.PHASECHK.TRANS64.TRYWAIT P1, [R3+URZ+0x384e8], R0 ;  /* 0x0384e800030075a7 */ /* 0x0002e6000802017f */
[----:B---3--:R-:W-:Y:S05]  /*1b0b0*/  @!P1 NANOSLEEP.SYNCS 0x989680 ;  /* 0x009896800000995d */ /* 0x008fea0003900000 */
[----:B------:R-:W3:Y:S02]  /*1b0c0*/  @!P1 SYNCS.PHASECHK.TRANS64 P1, [R3+URZ+0x384e8], R0 ;  /* 0x0384e800030095a7 */ /* 0x000ee4000802007f */
[----:B---3--:R-:W-:Y:S05]  /*1b0d0*/  @!P1 BRA `(.L_x_234) ;  /* 0xfffffffc00ec9947 */ /* 0x008fea000383ffff */
[----:B------:R-:W-:Y:S05]  /*1b0e0*/  BRA `(.L_x_383) ;  /* 0xffffffa400987947 */ /* 0x000fea000383ffff */
.L_x_240:
[----:B-1-34-:R-:W-:-:S04]  /*1b0f0*/  MOV R3, UR35 ;  /* 0x0000002300037c02 */ /* 0x01afc80008000f00 */
[----:B------:R1:W3:Y:S03]  /*1b100*/  SYNCS.PHASECHK.TRANS64.TRYWAIT P1, [R3+URZ+0x384d0], R2 ;  /* 0x0384d002030075a7 */ /* 0x0002e6000802017f */
[----:B---3--:R-:W-:Y:S05]  /*1b110*/  @!P1 NANOSLEEP.SYNCS 0x989680 ;  /* 0x009896800000995d */ /* 0x008fea0003900000 */
[----:B------:R-:W3:Y:S02]  /*1b120*/  @!P1 SYNCS.PHASECHK.TRANS64 P1, [R3+URZ+0x384d0], R2 ;  /* 0x0384d002030095a7 */ /* 0x000ee4000802007f */
[----:B---3--:R-:W-:Y:S05]  /*1b130*/  @!P1 BRA `(.L_x_240) ;  /* 0xfffffffc00ec9947 */ /* 0x008fea000383ffff */
[----:B------:R-:W-:Y:S05]  /*1b140*/  BRA `(.L_x_384) ;  /* 0xffffffa400e87947 */ /* 0x000fea000383ffff */
.L_x_246:
[----:B-1-34-:R-:W-:-:S04]  /*1b150*/  IMAD.U32 R3, RZ, RZ, UR35 ;  /* 0x00000023ff037e24 */ /* 0x01afc8000f8e00ff */
[----:B------:R1:W3:Y:S03]  /*1b160*/  SYNCS.PHASECHK.TRANS64.TRYWAIT P1, [R3+URZ+0x384d8], R2 ;  /* 0x0384d802030075a7 */ /* 0x0002e6000802017f */
[----:B---3--:R-:W-:Y:S05]  /*1b170*/  @!P1 NANOSLEEP.SYNCS 0x989680 ;  /* 0x009896800000995d */ /* 0x008fea0003900000 */
[----:B------:R-:W3:Y:S02]  /*1b180*/  @!P1 SYNCS.PHASECHK.TRANS64 P1, [R3+URZ+0x384d8], R2 ;  /* 0x0384d802030095a7 */ /* 0x000ee4000802007f */
[----:B---3--:R-:W-:Y:S05]  /*1b190*/  @!P1 BRA `(.L_x_246) ;  /* 0xfffffffc00ec9947 */ /* 0x008fea000383ffff */
[----:B------:R-:W-:Y:S05]  /*1b1a0*/  BRA `(.L_x_385) ;  /* 0xffffffa800307947 */ /* 0x000fea000383ffff */
.L_x_252:
[----:B-1-34-:R-:W-:-:S04]  /*1b1b0*/  MOV R3, UR35 ;  /* 0x0000002300037c02 */ /* 0x01afc80008000f00 */
[----:B------:R1:W3:Y:S03]  /*1b1c0*/  SYNCS.PHASECHK.TRANS64.TRYWAIT P1, [R3+URZ+0x384e0], R2 ;  /* 0x0384e002030075a7 */ /* 0x0002e6000802017f */
[----:B---3--:R-:W-:Y:S05]  /*1b1d0*/  @!P1 NANOSLEEP.SYNCS 0x989680 ;  /* 0x009896800000995d */ /* 0x008fea0003900000 */
[----:B------:R-:W3:Y:S02]  /*1b1e0*/  @!P1 SYNCS.PHASECHK.TRANS64 P1, [R3+URZ+0x384e0], R2 ;  /* 0x0384e002030095a7 */ /* 0x000ee4000802007f */
[----:B---3--:R-:W-:Y:S05]  /*1b1f0*/  @!P1 BRA `(.L_x_252) ;  /* 0xfffffffc00ec9947 */ /* 0x008fea000383ffff */
[----:B------:R-:W-:Y:S05]  /*1b200*/  BRA `(.L_x_386) ;  /* 0xffffffa8007c7947 */ /* 0x000fea000383ffff */
.L_x_258:
[----:B-1-34-:R-:W-:-:S04]  /*1b210*/  IMAD.U32 R3, RZ, RZ, UR35 ;  /* 0x00000023ff037e24 */ /* 0x01afc8000f8e00ff */
[----:B------:R1:W3:Y:S03]  /*1b220*/  SYNCS.PHASECHK.TRANS64.TRYWAIT P1, [R3+URZ+0x384e8], R2 ;  /* 0x0384e802030075a7 */ /* 0x0002e6000802017f */
[----:B---3--:R-:W-:Y:S05]  /*1b230*/  @!P1 NANOSLEEP.SYNCS 0x989680 ;  /* 0x009896800000995d */ /* 0x008fea0003900000 */
[----:B------:R-:W3:Y:S02]  /*1b240*/  @!P1 SYNCS.PHASECHK.TRANS64 P1, [R3+URZ+0x384e8], R2 ;  /* 0x0384e802030095a7 */ /* 0x000ee4000802007f */
[----:B---3--:R-:W-:Y:S05]  /*1b250*/  @!P1 BRA `(.L_x_258) ;  /* 0xfffffffc00ec9947 */ /* 0x008fea000383ffff */
[----:B------:R-:W-:Y:S05]  /*1b260*/  BRA `(.L_x_387) ;  /* 0xffffffa800c07947 */ /* 0x000fea000383ffff */
.L_x_273:
[----:B-1-34-:R-:W-:-:S04]  /*1b270*/  MOV R3, UR35 ;  /* 0x0000002300037c02 */ /* 0x01afc80008000f00 */
[----:B------:R1:W2:Y:S03]  /*1b280*/  SYNCS.PHASECHK.TRANS64.TRYWAIT P0, [R3+URZ+0x384d0], R0 ;  /* 0x0384d000030075a7 */ /* 0x0002a6000800017f */
[----:B--2---:R-:W-:Y:S05]  /*1b290*/  @!P0 NANOSLEEP.SYNCS 0x989680 ;  /* 0x009896800000895d */ /* 0x004fea0003900000 */
[----:B------:R-:W2:Y:S02]  /*1b2a0*/  @!P0 SYNCS.PHASECHK.TRANS64 P0, [R3+URZ+0x384d0], R0 ;  /* 0x0384d000030085a7 */ /* 0x000ea4000800007f */
[----:B--2---:R-:W-:Y:S05]  /*1b2b0*/  @!P0 BRA `(.L_x_273) ;  /* 0xfffffffc00ec8947 */ /* 0x004fea000383ffff */
[----:B------:R-:W-:Y:S05]  /*1b2c0*/  BRA `(.L_x_388) ;  /* 0xffffffb000587947 */ /* 0x000fea000383ffff */
.L_x_275:
[----:B-1-34-:R-:W-:-:S04]  /*1b2d0*/  IMAD.U32 R3, RZ, RZ, UR35 ;  /* 0x00000023ff037e24 */ /* 0x01afc8000f8e00ff */
[----:B------:R1:W2:Y:S03]  /*1b2e0*/  SYNCS.PHASECHK.TRANS64.TRYWAIT P0, [R3+URZ+0x384d8], R0 ;  /* 0x0384d800030075a7 */ /* 0x0002a6000800017f */
[----:B--2---:R-:W-:Y:S05]  /*1b2f0*/  @!P0 NANOSLEEP.SYNCS 0x989680 ;  /* 0x009896800000895d */ /* 0x004fea0003900000 */
[----:B------:R-:W2:Y:S02]  /*1b300*/  @!P0 SYNCS.PHASECHK.TRANS64 P0, [R3+URZ+0x384d8], R0 ;  /* 0x0384d800030085a7 */ /* 0x000ea4000800007f */
[----:B--2---:R-:W-:Y:S05]  /*1b310*/  @!P0 BRA `(.L_x_275) ;  /* 0xfffffffc00ec8947 */ /* 0x004fea000383ffff */
[----:B------:R-:W-:Y:S05]  /*1b320*/  BRA `(.L_x_389) ;  /* 0xffffffb000507947 */ /* 0x000fea000383ffff */
.L_x_277:
[----:B-1-34-:R-:W-:-:S04]  /*1b330*/  MOV R3, UR35 ;  /* 0x0000002300037c02 */ /* 0x01afc80008000f00 */
[----:B------:R1:W2:Y:S03]  /*1b340*/  SYNCS.PHASECHK.TRANS64.TRYWAIT P0, [R3+URZ+0x384e0], R0 ;  /* 0x0384e000030075a7 */ /* 0x0002a6000800017f */
[----:B--2---:R-:W-:Y:S05]  /*1b350*/  @!P0 NANOSLEEP.SYNCS 0x989680 ;  /* 0x009896800000895d */ /* 0x004fea0003900000 */
[----:B------:R-:W2:Y:S02]  /*1b360*/  @!P0 SYNCS.PHASECHK.TRANS64 P0, [R3+URZ+0x384e0], R0 ;  /* 0x0384e000030085a7 */ /* 0x000ea4000800007f */
[----:B--2---:R-:W-:Y:S05]  /*1b370*/  @!P0 BRA `(.L_x_277) ;  /* 0xfffffffc00ec8947 */ /* 0x004fea000383ffff */
[----:B------:R-:W-:Y:S05]  /*1b380*/  BRA `(.L_x_390) ;  /* 0xffffffb000487947 */ /* 0x000fea000383ffff */
.L_x_289:
[----:B------:R-:W-:Y:S01]  /*1b390*/  BSSY B1, `(.L_x_391) ;  /* 0x0000006000017945 */ /* 0x000fe20003800000 */
[----:B------:R-:W-:-:S07]  /*1b3a0*/  IMAD.MOV.U32 R15, RZ, RZ, -0x1 ;  /* 0xffffffffff0f7424 */ /* 0x000fce00078e00ff */
[----:B-----5:R-:W-:Y:S05]  /*1b3b0*/  WARPSYNC.COLLECTIVE R15, `(.L_x_392) ;  /* 0x000000000f0c7348 */ /* 0x020fea0003c00000 */
[----:B-----5:R-:W-:Y:S02]  /*1b3c0*/  ELECT P6, UR62, PT ;  /* 0x00000000003e782f */ /* 0x020fe400038c0000 */
[----:B------:R-:W-:Y:S01]  /*1b3d0*/  MOV R14, UR62 ;  /* 0x0000003e000e7c02 */ /* 0x000fe20008000f00 */
[----:B------:R-:W-:Y:S10]  /*1b3e0*/  ENDCOLLECTIVE ;  /* 0x000000000000791b */ /* 0x000ff40003800000 */
.L_x_392:
[----:B------:R-:W-:Y:S05]  /*1b3f0*/  BSYNC B1 ;  /* 0x0000000000017941 */ /* 0x000fea0003800000 */
.L_x_391:
[----:B------:R-:W-:Y:S05]  /*1b400*/  BRA `(.L_x_393) ;  /* 0xffffffbc00747947 */ /* 0x000fea000383ffff */
.L_x_292:
[----:B--2---:R2:W3:Y:S02]  /*1b410*/  SYNCS.PHASECHK.TRANS64.TRYWAIT P0, [R8+URZ+0x38498], R5 ;  /* 0x03849805080075a7 */ /* 0x0044e4000800017f */
[----:B---3--:R-:W-:Y:S05]  /*1b420*/  @!P0 NANOSLEEP.SYNCS 0x989680 ;  /* 0x009896800000895d */ /* 0x008fea0003900000 */
[----:B------:R-:W3:Y:S02]  /*1b430*/  @!P0 SYNCS.PHASECHK.TRANS64 P0, [R8+URZ+0x38498], R5 ;  /* 0x03849805080085a7 */ /* 0x000ee4000800007f */
[----:B---3--:R-:W-:Y:S05]  /*1b440*/  @!P0 BRA `(.L_x_292) ;  /* 0xfffffffc00f08947 */ /* 0x008fea000383ffff */
[----:B------:R-:W-:Y:S05]  /*1b450*/  BRA `(.L_x_394) ;  /* 0xffffffbc009c7947 */ /* 0x000fea000383ffff */
.L_x_298:
[----:B-1----:R1:W2:Y:S02]  /*1b460*/  SYNCS.PHASECHK.TRANS64.TRYWAIT P0, [R3+URZ+0x38400], R2 ;  /* 0x03840002030075a7 */ /* 0x0022a4000800017f */
[----:B--2---:R-:W-:Y:S05]  /*1b470*/  @!P0 NANOSLEEP.SYNCS 0x989680 ;  /* 0x009896800000895d */ /* 0x004fea0003900000 */
[----:B------:R-:W2:Y:S02]  /*1b480*/  @!P0 SYNCS.PHASECHK.TRANS64 P0, [R3+URZ+0x38400], R2 ;  /* 0x03840002030085a7 */ /* 0x000ea4000800007f */
[----:B--2---:R-:W-:Y:S05]  /*1b490*/  @!P0 BRA `(.L_x_298) ;  /* 0xfffffffc00f08947 */ /* 0x004fea000383ffff */
[----:B------:R-:W-:Y:S05]  /*1b4a0*/  BRA `(.L_x_395) ;  /* 0xffffffc000607947 */ /* 0x000fea000383ffff */
.L_x_301:
[----:B------:R-:W-:Y:S01]  /*1b4b0*/  BSSY B1, `(.L_x_396) ;  /* 0x0000006000017945 */ /* 0x000fe20003800000 */
[----:B------:R-:W-:-:S07]  /*1b4c0*/  MOV R15, 0xffffffff ;  /* 0xffffffff000f7802 */ /* 0x000fce0000000f00 */
[----:B-1---5:R-:W-:Y:S05]  /*1b4d0*/  WARPSYNC.COLLECTIVE R15, `(.L_x_397) ;  /* 0x000000000f0c7348 */ /* 0x022fea0003c00000 */
[----:B------:R-:W-:Y:S02]  /*1b4e0*/  ELECT P6, UR62, PT ;  /* 0x00000000003e782f */ /* 0x000fe400038c0000 */
[----:B------:R-:W-:Y:S01]  /*1b4f0*/  MOV R14, UR62 ;  /* 0x0000003e000e7c02 */ /* 0x000fe20008000f00 */
[----:B-1---5:R-:W-:Y:S10]  /*1b500*/  ENDCOLLECTIVE ;  /* 0x000000000000791b */ /* 0x022ff40003800000 */
.L_x_397:
[----:B------:R-:W-:Y:S05]  /*1b510*/  BSYNC B1 ;  /* 0x0000000000017941 */ /* 0x000fea0003800000 */
.L_x_396:
[----:B------:R-:W-:Y:S05]  /*1b520*/  BRA `(.L_x_398) ;  /* 0xffffffc000a87947 */ /* 0x000fea000383ffff */
.L_x_304:
[----:B------:R-:W-:Y:S01]  /*1b530*/  BSSY B1, `(.L_x_399) ;  /* 0x0000005000017945 */ /* 0x000fe20003800000 */
[----:B--2---:R-:W-:-:S07]  /*1b540*/  IMAD.MOV.U32 R15, RZ, RZ, -0x1 ;  /* 0xffffffffff0f7424 */ /* 0x004fce00078e00ff */
[----:B-1---5:R-:W-:Y:S05]  /*1b550*/  WARPSYNC.COLLECTIVE R15, `(.L_x_400) ;  /* 0x000000000f087348 */ /* 0x022fea0003c00000 */
[----:B------:R-:W-:Y:S01]  /*1b560*/  NOP ;  /* 0x0000000000007918 */ /* 0x000fe20000000000 */
[----:B-1---5:R-:W-:Y:S01]  /*1b570*/  ENDCOLLECTIVE ;  /* 0x000000000000791b */ /* 0x022fe20003800000 */
.L_x_400:
[----:B------:R-:W-:Y:S05]  /*1b580*/  BSYNC B1 ;  /* 0x0000000000017941 */ /* 0x000fea0003800000 */
.L_x_399:
[----:B------:R-:W-:-:S07]  /*1b590*/  MOV R15, 0xffffffff ;  /* 0xffffffff000f7802 */ /* 0x000fce0000000f00 */
[----:B------:R-:W-:Y:S05]  /*1b5a0*/  WARPSYNC.COLLECTIVE R15, `(.L_x_401) ;  /* 0x000000000f0c7348 */ /* 0x000fea0003c00000 */
[----:B------:R-:W-:Y:S02]  /*1b5b0*/  ELECT P6, UR62, PT ;  /* 0x00000000003e782f */ /* 0x000fe400038c0000 */
[----:B------:R-:W-:Y:S01]  /*1b5c0*/  MOV R14, UR62 ;  /* 0x0000003e000e7c02 */ /* 0x000fe20008000f00 */
[----:B------:R-:W-:Y:S10]  /*1b5d0*/  ENDCOLLECTIVE ;  /* 0x000000000000791b */ /* 0x000ff40003800000 */
.L_x_401:
[----:B------:R-:W-:Y:S05]  /*1b5e0*/  BRA `(.L_x_402) ;  /* 0xffffffc400c87947 */ /* 0x000fea000383ffff */
.L_x_307:
[----:B------:R-:W-:Y:S01]  /*1b5f0*/  BSSY B0, `(.L_x_403) ;  /* 0x0000006000007945 */ /* 0x000fe20003800000 */
[----:B------:R-:W-:-:S07]  /*1b600*/  IMAD.MOV.U32 R15, RZ, RZ, -0x1 ;  /* 0xffffffffff0f7424 */ /* 0x000fce00078e00ff */
[----:B-----5:R-:W-:Y:S05]  /*1b610*/  WARPSYNC.COLLECTIVE R15, `(.L_x_404) ;  /* 0x000000000f0c7348 */ /* 0x020fea0003c00000 */
[----:B-----5:R-:W-:Y:S02]  /*1b620*/  ELECT P6, UR62, PT ;  /* 0x00000000003e782f */ /* 0x020fe400038c0000 */
[----:B------:R-:W-:Y:S01]  /*1b630*/  MOV R14, UR62 ;  /* 0x0000003e000e7c02 */ /* 0x000fe20008000f00 */
[----:B------:R-:W-:Y:S10]  /*1b640*/  ENDCOLLECTIVE ;  /* 0x000000000000791b */ /* 0x000ff40003800000 */
.L_x_404:
[----:B------:R-:W-:Y:S05]  /*1b650*/  BSYNC B0 ;  /* 0x0000000000007941 */ /* 0x000fea0003800000 */
.L_x_403:
[----:B------:R-:W-:Y:S05]  /*1b660*/  BRA `(.L_x_405) ;  /* 0xffffffc800187947 */ /* 0x000fea000383ffff */
.L_x_311:
[----:B-1----:R1:W2:Y:S02]  /*1b670*/  SYNCS.PHASECHK.TRANS64.TRYWAIT P0, [R7+URZ], R2 ;  /* 0x00000002070075a7 */ /* 0x0022a4000800017f */
[----:B--2---:R-:W-:Y:S05]  /*1b680*/  @!P0 NANOSLEEP.SYNCS 0x989680 ;  /* 0x009896800000895d */ /* 0x004fea0003900000 */
[----:B------:R-:W2:Y:S02]  /*1b690*/  @!P0 SYNCS.PHASECHK.TRANS64 P0, [R7+URZ], R2 ;  /* 0x00000002070085a7 */ /* 0x000ea4000800007f */
[----:B--2---:R-:W-:Y:S05]  /*1b6a0*/  @!P0 BRA `(.L_x_311) ;  /* 0xfffffffc00f08947 */ /* 0x004fea000383ffff */
[----:B------:R-:W-:Y:S05]  /*1b6b0*/  BRA `(.L_x_406) ;  /* 0xffffffc800547947 */ /* 0x000fea000383ffff */
.L_x_312:
[----:B-1----:R1:W2:Y:S02]  /*1b6c0*/  SYNCS.PHASECHK.TRANS64.TRYWAIT P0, [R9+URZ], R4 ;  /* 0x00000004090075a7 */ /* 0x0022a4000800017f */
[----:B--2---:R-:W-:Y:S05]  /*1b6d0*/  @!P0 NANOSLEEP.SYNCS 0x989680 ;  /* 0x009896800000895d */ /* 0x004fea0003900000 */
[----:B------:R-:W2:Y:S02]  /*1b6e0*/  @!P0 SYNCS.PHASECHK.TRANS64 P0, [R9+URZ], R4 ;  /* 0x00000004090085a7 */ /* 0x000ea4000800007f */
[----:B--2---:R-:W-:Y:S05]  /*1b6f0*/  @!P0 BRA `(.L_x_312) ;  /* 0xfffffffc00f08947 */ /* 0x004fea000383ffff */
[----:B------:R-:W-:Y:S05]  /*1b700*/  BRA `(.L_x_407) ;  /* 0xffffffc8005c7947 */ /* 0x000fea000383ffff */
.L_x_330:
[----:B-1----:R1:W3:Y:S02]  /*1b710*/  SYNCS.PHASECHK.TRANS64.TRYWAIT P2, [R12+URZ+0x38440], R3 ;  /* 0x038440030c0075a7 */ /* 0x0022e4000804017f */
[----:B---3--:R-:W-:Y:S05]  /*1b720*/  @!P2 NANOSLEEP.SYNCS 0x989680 ;  /* 0x009896800000a95d */ /* 0x008fea0003900000 */
[----:B------:R-:W3:Y:S02]  /*1b730*/  @!P2 SYNCS.PHASECHK.TRANS64 P2, [R12+URZ+0x38440], R3 ;  /* 0x038440030c00a5a7 */ /* 0x000ee4000804007f */
[----:B---3--:R-:W-:Y:S05]  /*1b740*/  @!P2 BRA `(.L_x_330) ;  /* 0xfffffffc00f0a947 */ /* 0x008fea000383ffff */
[----:B------:R-:W-:Y:S05]  /*1b750*/  BRA `(.L_x_408) ;  /* 0xffffffe400787947 */ /* 0x000fea000383ffff */
.L_x_336:
[----:B-1----:R1:W2:Y:S02]  /*1b760*/  SYNCS.PHASECHK.TRANS64.TRYWAIT P0, [R3+URZ+0x38440], R0 ;  /* 0x03844000030075a7 */ /* 0x0022a4000800017f */
[----:B--2---:R-:W-:Y:S05]  /*1b770*/  @!P0 NANOSLEEP.SYNCS 0x989680 ;  /* 0x009896800000895d */ /* 0x004fea0003900000 */
[----:B------:R-:W2:Y:S02]  /*1b780*/  @!P0 SYNCS.PHASECHK.TRANS64 P0, [R3+URZ+0x38440], R0 ;  /* 0x03844000030085a7 */ /* 0x000ea4000800007f */
[----:B--2---:R-:W-:Y:S05]  /*1b790*/  @!P0 BRA `(.L_x_336) ;  /* 0xfffffffc00f08947 */ /* 0x004fea000383ffff */
[----:B------:R-:W-:Y:S05]  /*1b7a0*/  BRA `(.L_x_409) ;  /* 0xffffffe400e07947 */ /* 0x000fea000383ffff */
.L_x_338:
[----:B-1----:R1:W2:Y:S02]  /*1b7b0*/  SYNCS.PHASECHK.TRANS64.TRYWAIT P0, [R3+URZ+0x38440], R0 ;  /* 0x03844000030075a7 */ /* 0x0022a4000800017f */
[----:B--2---:R-:W-:Y:S05]  /*1b7c0*/  @!P0 NANOSLEEP.SYNCS 0x989680 ;  /* 0x009896800000895d */ /* 0x004fea0003900000 */
[----:B------:R-:W2:Y:S02]  /*1b7d0*/  @!P0 SYNCS.PHASECHK.TRANS64 P0, [R3+URZ+0x38440], R0 ;  /* 0x03844000030085a7 */ /* 0x000ea4000800007f */
[----:B--2---:R-:W-:Y:S05]  /*1b7e0*/  @!P0 BRA `(.L_x_338) ;  /* 0xfffffffc00f08947 */ /* 0x004fea000383ffff */
[----:B------:R-:W-:Y:S05]  /*1b7f0*/  BRA `(.L_x_410) ;  /* 0xffffffe400f87947 */ /* 0x000fea000383ffff */
.L_x_340:
[----:B-1----:R1:W2:Y:S02]  /*1b800*/  SYNCS.PHASECHK.TRANS64.TRYWAIT P0, [R3+URZ+0x38440], R0 ;  /* 0x03844000030075a7 */ /* 0x0022a4000800017f */
[----:B--2---:R-:W-:Y:S05]  /*1b810*/  @!P0 NANOSLEEP.SYNCS 0x989680 ;  /* 0x009896800000895d */ /* 0x004fea0003900000 */
[----:B------:R-:W2:Y:S02]  /*1b820*/  @!P0 SYNCS.PHASECHK.TRANS64 P0, [R3+URZ+0x38440], R0 ;  /* 0x03844000030085a7 */ /* 0x000ea4000800007f */
[----:B--2---:R-:W-:Y:S05]  /*1b830*/  @!P0 BRA `(.L_x_340) ;  /* 0xfffffffc00f08947 */ /* 0x004fea000383ffff */
[----:B------:R-:W-:Y:S05]  /*1b840*/  BRA `(.L_x_411) ;  /* 0xffffffe800107947 */ /* 0x000fea000383ffff */
.L_x_342:
[----:B-1----:R1:W2:Y:S02]  /*1b850*/  SYNCS.PHASECHK.TRANS64.TRYWAIT P0, [R3+URZ+0x38440], R0 ;  /* 0x03844000030075a7 */ /* 0x0022a4000800017f */
[----:B--2---:R-:W-:Y:S05]  /*1b860*/  @!P0 NANOSLEEP.SYNCS 0x989680 ;  /* 0x009896800000895d */ /* 0x004fea0003900000 */
[----:B------:R-:W2:Y:S02]  /*1b870*/  @!P0 SYNCS.PHASECHK.TRANS64 P0, [R3+URZ+0x38440], R0 ;  /* 0x03844000030085a7 */ /* 0x000ea4000800007f */
[----:B--2---:R-:W-:Y:S05]  /*1b880*/  @!P0 BRA `(.L_x_342) ;  /* 0xfffffffc00f08947 */ /* 0x004fea000383ffff */
[----:B------:R-:W-:Y:S05]  /*1b890*/  BRA `(.L_x_412) ;  /* 0xffffffe800287947 */ /* 0x000fea000383ffff */
.L_x_344:
[----:B-1----:R1:W2:Y:S02]  /*1b8a0*/  SYNCS.PHASECHK.TRANS64.TRYWAIT P0, [R3+URZ+0x38440], R0 ;  /* 0x03844000030075a7 */ /* 0x0022a4000800017f */
[----:B--2---:R-:W-:Y:S05]  /*1b8b0*/  @!P0 NANOSLEEP.SYNCS 0x989680 ;  /* 0x009896800000895d */ /* 0x004fea0003900000 */
[----:B------:R-:W2:Y:S02]  /*1b8c0*/  @!P0 SYNCS.PHASECHK.TRANS64 P0, [R3+URZ+0x38440], R0 ;  /* 0x03844000030085a7 */ /* 0x000ea4000800007f */
[----:B--2---:R-:W-:Y:S05]  /*1b8d0*/  @!P0 BRA `(.L_x_344) ;  /* 0xfffffffc00f08947 */ /* 0x004fea000383ffff */
[----:B------:R-:W-:Y:S05]  /*1b8e0*/  BRA `(.L_x_413) ;  /* 0xffffffe800407947 */ /* 0x000fea000383ffff */
.L_x_346:
[----:B-1----:R1:W2:Y:S02]  /*1b8f0*/  SYNCS.PHASECHK.TRANS64.TRYWAIT P0, [R3+URZ+0x38440], R0 ;  /* 0x03844000030075a7 */ /* 0x0022a4000800017f */
[----:B--2---:R-:W-:Y:S05]  /*1b900*/  @!P0 NANOSLEEP.SYNCS 0x989680 ;  /* 0x009896800000895d */ /* 0x004fea0003900000 */
[----:B------:R-:W2:Y:S02]  /*1b910*/  @!P0 SYNCS.PHASECHK.TRANS64 P0, [R3+URZ+0x38440], R0 ;  /* 0x03844000030085a7 */ /* 0x000ea4000800007f */
[----:B--2---:R-:W-:Y:S05]  /*1b920*/  @!P0 BRA `(.L_x_346) ;  /* 0xfffffffc00f08947 */ /* 0x004fea000383ffff */
[----:B------:R-:W-:Y:S05]  /*1b930*/  BRA `(.L_x_414) ;  /* 0xffffffe800587947 */ /* 0x000fea000383ffff */
.L_x_348:
[----:B-1----:R1:W2:Y:S02]  /*1b940*/  SYNCS.PHASECHK.TRANS64.TRYWAIT P0, [R3+URZ+0x38440], R0 ;  /* 0x03844000030075a7 */ /* 0x0022a4000800017f */
[----:B--2---:R-:W-:Y:S05]  /*1b950*/  @!P0 NANOSLEEP.SYNCS 0x989680 ;  /* 0x009896800000895d */ /* 0x004fea0003900000 */
[----:B------:R-:W2:Y:S02]  /*1b960*/  @!P0 SYNCS.PHASECHK.TRANS64 P0, [R3+URZ+0x38440], R0 ;  /* 0x03844000030085a7 */ /* 0x000ea4000800007f */
[----:B--2---:R-:W-:Y:S05]  /*1b970*/  @!P0 BRA `(.L_x_348) ;  /* 0xfffffffc00f08947 */ /* 0x004fea000383ffff */
[----:B------:R-:W-:Y:S05]  /*1b980*/  BRA `(.L_x_415) ;  /* 0xffffffe800707947 */ /* 0x000fea000383ffff */
        .weak           $__internal_0_$__cuda_sm20_div_u64
        .type           $__internal_0_$__cuda_sm20_div_u64,@function
        .size           $__internal_0_$__cuda_sm20_div_u64,(.L_x_327 - $__internal_0_$__cuda_sm20_div_u64)
$__internal_0_$__cuda_sm20_div_u64:
[----:B------:R-:W-:-:S04]  /*1b990*/  MOV R22, R24 ;  /* 0x0000001800167202 */ /* 0x000fc80000000f00 */
[----:B------:R-:W1:Y:S08]  /*1b9a0*/  I2F.U64.RP R3, R22 ;  /* 0x0000001600037312 */ /* 0x000e700000309000 */
[----:B-1----:R-:W1:Y:S02]  /*1b9b0*/  MUFU.RCP R3, R3 ;  /* 0x0000000300037308 */ /* 0x002e640000001000 */
[----:B-1----:R-:W-:-:S06]  /*1b9c0*/  VIADD R16, R3, 0x1ffffffe ;  /* 0x1ffffffe03107836 */ /* 0x002fcc0000000000 */
[----:B------:R-:W1:Y:S02]  /*1b9d0*/  F2I.U64.TRUNC R16, R16 ;  /* 0x0000001000107311 */ /* 0x000e64000020d800 */
[----:B-1----:R-:W-:-:S04]  /*1b9e0*/  IMAD.WIDE.U32 R18, R16, R24, RZ ;  /* 0x0000001810127225 */ /* 0x002fc800078e00ff */
[C---:B------:R-:W-:Y:S01]  /*1b9f0*/  IMAD R11, R16.reuse, R23, R19 ;  /* 0x00000017100b7224 */ /* 0x040fe200078e0213 */
[----:B------:R-:W-:Y:S01]  /*1ba00*/  IADD3 R13, P1, RZ, -R18, RZ ;  /* 0x80000012ff0d7210 */ /* 0x000fe20007f3e0ff */
[----:B------:R-:W-:Y:S02]  /*1ba10*/  IMAD.MOV.U32 R19, RZ, RZ, R16 ;  /* 0x000000ffff137224 */ /* 0x000fe400078e0010 */
[----:B------:R-:W-:Y:S02]  /*1ba20*/  IMAD R11, R17, R24, R11 ;  /* 0x00000018110b7224 */ /* 0x000fe400078e020b */
[----:B------:R-:W-:-:S03]  /*1ba30*/  IMAD.HI.U32 R18, R16, R13, RZ ;  /* 0x0000000d10127227 */ /* 0x000fc600078e00ff */
[----:B------:R-:W-:-:S05]  /*1ba40*/  IADD3.X R11, RZ, ~R11, RZ, P1, !PT ;  /* 0x8000000bff0b7210 */ /* 0x000fca0000ffe4ff */
[----:B------:R-:W-:-:S04]  /*1ba50*/  IMAD.WIDE.U32 R18, P1, R16, R11, R18 ;  /* 0x0000000b10127225 */ /* 0x000fc80007820012 */
[C---:B------:R-:W-:Y:S02]  /*1ba60*/  IMAD R21, R17.reuse, R11, RZ ;  /* 0x0000000b11157224 */ /* 0x040fe400078e02ff */
[----:B------:R-:W-:-:S04]  /*1ba70*/  IMAD.HI.U32 R18, P2, R17, R13, R18 ;  /* 0x0000000d11127227 */ /* 0x000fc80007840012 */
[----:B------:R-:W-:Y:S01]  /*1ba80*/  IMAD.HI.U32 R3, R17, R11, RZ ;  /* 0x0000000b11037227 */ /* 0x000fe200078e00ff */
[----:B------:R-:W-:-:S04]  /*1ba90*/  IADD3 R19, P3, R21, R18, RZ ;  /* 0x0000001215137210 */ /* 0x000fc80007f7e0ff */
[----:B------:R-:W-:Y:S01]  /*1baa0*/  IADD3.X R3, R3, R17, RZ, P1, !PT ;  /* 0x0000001103037210 */ /* 0x000fe20000ffe4ff */
[----:B------:R-:W-:-:S03]  /*1bab0*/  IMAD.WIDE.U32 R16, R19, R24, RZ ;  /* 0x0000001813107225 */ /* 0x000fc600078e00ff */
[----:B------:R-:W-:Y:S01]  /*1bac0*/  IADD3.X R3, RZ, RZ, R3, P3, P2 ;  /* 0x000000ffff037210 */ /* 0x000fe20001fe4403 */
[----:B------:R-:W-:Y:S01]  /*1bad0*/  IMAD R18, R19, R23, R17 ;  /* 0x0000001713127224 */ /* 0x000fe200078e0211 */
[----:B------:R-:W-:-:S03]  /*1bae0*/  IADD3 R17, P1, RZ, -R16, RZ ;  /* 0x80000010ff117210 */ /* 0x000fc60007f3e0ff */
[----:B------:R-:W-:Y:S02]  /*1baf0*/  IMAD R11, R3, R24, R18 ;  /* 0x00000018030b7224 */ /* 0x000fe400078e0212 */
[----:B------:R-:W-:-:S04]  /*1bb00*/  IMAD.HI.U32 R18, R19, R17, RZ ;  /* 0x0000001113127227 */ /* 0x000fc800078e00ff */
[----:B------:R-:W-:-:S04]  /*1bb10*/  IMAD.X R16, RZ, RZ, ~R11, P1 ;  /* 0x000000ffff107224 */ /* 0x000fc800008e0e0b */
[----:B------:R-:W-:-:S04]  /*1bb20*/  IMAD.WIDE.U32 R18, P1, R19, R16, R18 ;  /* 0x0000001013127225 */ /* 0x000fc80007820012 */
[C---:B------:R-:W-:Y:S02]  /*1bb30*/  IMAD R22, R3.reuse, R16, RZ ;  /* 0x0000001003167224 */ /* 0x040fe400078e02ff */
[----:B------:R-:W-:-:S04]  /*1bb40*/  IMAD.HI.U32 R11, P2, R3, R17, R18 ;  /* 0x00000011030b7227 */ /* 0x000fc80007840012 */
[----:B------:R-:W-:Y:S01]  /*1bb50*/  IMAD.HI.U32 R16, R3, R16, RZ ;  /* 0x0000001003107227 */ /* 0x000fe200078e00ff */
[----:B------:R-:W-:-:S03]  /*1bb60*/  IADD3 R11, P3, R22, R11, RZ ;  /* 0x0000000b160b7210 */ /* 0x000fc60007f7e0ff */
[----:B------:R-:W-:Y:S01]  /*1bb70*/  IMAD.MOV.U32 R17, RZ, RZ, RZ ;  /* 0x000000ffff117224 */ /* 0x000fe200078e00ff */
[----:B------:R-:W-:Y:S01]  /*1bb80*/  IADD3.X R3, R16, R3, RZ, P1, !PT ;  /* 0x0000000310037210 */ /* 0x000fe20000ffe4ff */
[----:B------:R-:W-:-:S03]  /*1bb90*/  IMAD.HI.U32 R16, R11, UR14, RZ ;  /* 0x0000000e0b107c27 */ /* 0x000fc6000f8e00ff */
[----:B------:R-:W-:Y:S01]  /*1bba0*/  IADD3.X R3, RZ, RZ, R3, P3, P2 ;  /* 0x000000ffff037210 */ /* 0x000fe20001fe4403 */
[----:B------:R-:W-:-:S04]  /*1bbb0*/  IMAD.WIDE.U32 R16, R11, UR21, R16 ;  /* 0x000000150b107c25 */ /* 0x000fc8000f8e0010 */
[C---:B------:R-:W-:Y:S02]  /*1bbc0*/  IMAD R18, R3.reuse, UR21, RZ ;  /* 0x0000001503127c24 */ /* 0x040fe4000f8e02ff */
[----:B------:R-:W-:-:S04]  /*1bbd0*/  IMAD.HI.U32 R11, P1, R3, UR14, R16 ;  /* 0x0000000e030b7c27 */ /* 0x000fc8000f820010 */
[----:B------:R-:W-:Y:S01]  /*1bbe0*/  IMAD.HI.U32 R3, R3, UR21, RZ ;  /* 0x0000001503037c27 */ /* 0x000fe2000f8e00ff */
[----:B------:R-:W-:-:S04]  /*1bbf0*/  IADD3 R11, P2, R18, R11, RZ ;  /* 0x0000000b120b7210 */ /* 0x000fc80007f5e0ff */
[----:B------:R-:W-:Y:S01]  /*1bc00*/  IADD3.X R3, R3, RZ, RZ, P1, !PT ;  /* 0x000000ff03037210 */ /* 0x000fe20000ffe4ff */
[----:B------:R-:W-:-:S04]  /*1bc10*/  IMAD.WIDE.U32 R16, R11, R24, RZ ;  /* 0x000000180b107225 */ /* 0x000fc800078e00ff */
[----:B------:R-:W-:Y:S01]  /*1bc20*/  IMAD.X R3, RZ, RZ, R3, P2 ;  /* 0x000000ffff037224 */ /* 0x000fe200010e0603 */
[----:B------:R-:W-:Y:S01]  /*1bc30*/  IADD3 R22, P2, -R16, UR14, RZ ;  /* 0x0000000e10167c10 */ /* 0x000fe2000ff5e1ff */
[C---:B------:R-:W-:Y:S02]  /*1bc40*/  IMAD R18, R11.reuse, R23, R17 ;  /* 0x000000170b127224 */ /* 0x040fe400078e0211 */
[----:B------:R-:W-:Y:S01]  /*1bc50*/  VIADD R16, R11, 0x1 ;  /* 0x000000010b107836 */ /* 0x000fe20000000000 */
[-C--:B------:R-:W-:Y:S01]  /*1bc60*/  ISETP.GE.U32.AND P1, PT, R22, R24.reuse, PT ;  /* 0x000000181600720c */ /* 0x080fe20003f26070 */
[----:B------:R-:W-:-:S05]  /*1bc70*/  IMAD R3, R3, R24, R18 ;  /* 0x0000001803037224 */ /* 0x000fca00078e0212 */
[----:B------:R-:W-:Y:S02]  /*1bc80*/  IADD3.X R18, ~R3, UR21, RZ, P2, !PT ;  /* 0x0000001503127c10 */ /* 0x000fe400097fe5ff */
[----:B------:R-:W-:Y:S02]  /*1bc90*/  IADD3 R3, P2, -R24, R22, RZ ;  /* 0x0000001618037210 */ /* 0x000fe40007f5e1ff */
[----:B------:R-:W-:Y:S02]  /*1bca0*/  ISETP.GE.U32.AND.EX P1, PT, R18, R23, PT, P1 ;  /* 0x000000171200720c */ /* 0x000fe40003f26110 */
[----:B------:R-:W-:Y:S02]  /*1bcb0*/  IADD3.X R13, ~R23, R18, RZ, P2, !PT ;  /* 0x00000012170d7210 */ /* 0x000fe400017fe5ff */
[----:B------:R-:W-:Y:S02]  /*1bcc0*/  SEL R3, R3, R22, P1 ;  /* 0x0000001603037207 */ /* 0x000fe40000800000 */
[----:B------:R-:W-:-:S02]  /*1bcd0*/  SEL R13, R13, R18, P1 ;  /* 0x000000120d0d7207 */ /* 0x000fc40000800000 */
[----:B------:R-:W-:Y:S02]  /*1bce0*/  SEL R16, R16, R11, P1 ;  /* 0x0000000b10107207 */ /* 0x000fe40000800000 */
[----:B------:R-:W-:Y:S02]  /*1bcf0*/  ISETP.GE.U32.AND P1, PT, R3, R24, PT ;  /* 0x000000180300720c */ /* 0x000fe40003f26070 */
[----:B------:R-:W-:Y:S02]  /*1bd00*/  ISETP.NE.U32.AND P2, PT, R24, RZ, PT ;  /* 0x000000ff1800720c */ /* 0x000fe40003f45070 */
[----:B------:R-:W-:Y:S02]  /*1bd10*/  IADD3 R3, R16, 0x1, RZ ;  /* 0x0000000110037810 */ /* 0x000fe40007ffe0ff */
[----:B------:R-:W-:Y:S01]  /*1bd20*/  ISETP.GE.U32.AND.EX P1, PT, R13, R23, PT, P1 ;  /* 0x000000170d00720c */ /* 0x000fe20003f26110 */
[----:B------:R-:W-:Y:S01]  /*1bd30*/  IMAD.MOV.U32 R13, RZ, RZ, 0x0 ;  /* 0x00000000ff0d7424 */ /* 0x000fe200078e00ff */
[----:B------:R-:W-:-:S02]  /*1bd40*/  ISETP.NE.AND.EX P2, PT, R23, RZ, PT, P2 ;  /* 0x000000ff1700720c */ /* 0x000fc40003f45320 */
[----:B------:R-:W-:-:S04]  /*1bd50*/  SEL R3, R3, R16, P1 ;  /* 0x0000001003037207 */ /* 0x000fc80000800000 */
[----:B------:R-:W-:Y:S01]  /*1bd60*/  SEL R3, R3, 0xffffffff, P2 ;  /* 0xffffffff03037807 */ /* 0x000fe20001000000 */
[----:B------:R-:W-:Y:S06]  /*1bd70*/  RET.REL.NODEC R12 `(_ZN7cutlass13device_kernelINS_4gemm6kernel13GemmUniversalINS1_17GroupProblemShapeIN4cute5tupleIJiiiEEEEENS1_10collective13CollectiveMmaINS1_39MainloopSm90ArrayTmaGmmaWarpSpecializedILi3ENS6_IJNS5_1CILi1EEESD_SD_EEENS1_43KernelPtrArrayTmaWarpSpecializedCooperativeEEENS6_IJNSC_ILi256EEESH_NSC_ILi64EEEEEENS_6half_tEPNS6_IJlSD_NSC_ILi0EEEEEESK_SN_NS5_8TiledMMAINS5_8MMA_AtomIJNS5_4SM904GMMA26MMA_64x256x16_F32F16F16_SSILNSR_5MajorE0ELST_0ELNSR_7ScaleInE1ELSU_1EEEEEENS5_6LayoutINS6_IJNSC_ILi2EEESD_SD_EEENS6_IJSD_SL_SL_EEEEENS6_IJNS5_10UnderscoreES12_S12_EEEEENS5_13SM90_TMA_LOADENS5_14ComposedLayoutINS5_7SwizzleILi3ELi4ELi3EEENS5_18smem_ptr_flag_bitsILi16EEENSX_INS6_IJNSC_ILi8EEESI_EEENS6_IJSI_SD_EEEEEEEvNS5_8identityES15_S1F_vS1G_EENS_8epilogue10collective18CollectiveEpilogueINS1I_30Sm90PtrArrayTmaWarpSpecializedILi4ELi2ELi16ELb1ELb0ELi2EEEJSJ_NS6_IJNSC_ILi128EEENSC_ILi32EEEEEESK_PNS6_IJSD_lSL_EEESK_S1R_NS1I_6fusion15FusionCallbacksIS1M_NS1S_17LinearCombinationISK_fSK_fLNS_15FloatRoundStyleE2EEESJ_S1P_JEEES15_NS16_IS18_S1A_NSX_INS6_IJSI_S1B_EEENS6_IJSD_SI_EEEEEEENS5_17SM75_U16x8_LDSM_TENS5_14SM90_TMA_STOREES21_NS5_17SM90_U16x8_STSM_TENS5_9Copy_AtomIJNS5_17SM90_U32x4_STSM_NESK_EEEvEEEvvEEEEvNT_6ParamsE) ;  /* 0xfffffe400ca07950 */ /* 0x000fec0003c3ffff */
.L_x_327:
[----:B------:R-:W-:Y:S01]  /*1bd80*/  UMOV UR24, UR32 ;  /* 0x0000002000187c82 */ /* 0x000fe20008000000 */
[----:B------:R-:W-:Y:S02]  /*1bd90*/  UMOV UR25, UR35 ;  /* 0x0000002300197c82 */ /* 0x000fe40008000000 */
[----:B------:R-:W1:Y:S08]  /*1bda0*/  I2F.U64.RP R11, UR24 ;  /* 0x00000018000b7d12 */ /* 0x000e700008309000 */
[----:B-1----:R-:W1:Y:S02]  /*1bdb0*/  MUFU.RCP R11, R11 ;  /* 0x0000000b000b7308 */ /* 0x002e640000001000 */
[----:B-1----:R-:W-:-:S06]  /*1bdc0*/  IADD3 R2, R11, 0x1ffffffe, RZ ;  /* 0x1ffffffe0b027810 */ /* 0x002fcc0007ffe0ff */
[----:B------:R-:W1:Y:S02]  /*1bdd0*/  F2I.U64.TRUNC R2, R2 ;  /* 0x0000000200027311 */ /* 0x000e64000020d800 */
[----:B-1----:R-:W-:Y:S01]  /*1bde0*/  R2UR UR24, R2 ;  /* 0x00000000021872ca */ /* 0x002fe200000e0000 */
[----:B------:R-:W-:Y:S01]  /*1bdf0*/  IMAD.MOV.U32 R2, RZ, RZ, R12 ;  /* 0x000000ffff027224 */ /* 0x000fe200078e000c */
[----:B------:R-:W-:Y:S02]  /*1be00*/  R2UR UR25, R3 ;  /* 0x00000000031972ca */ /* 0x000fe400000e0000 */
[----:B------:R-:W-:-:S09]  /*1be10*/  MOV R3, 0x0 ;  /* 0x0000000000037802 */ /* 0x000fd20000000f00 */
[----:B------:R-:W-:-:S04]  /*1be20*/  UIMAD.WIDE.U32 UR26, UR24, UR32, URZ ;  /* 0x00000020181a72a5 */ /* 0x000fc8000f8e003f */
[----:B------:R-:W-:Y:S02]  /*1be30*/  UIMAD UR27, UR24, UR35, UR27 ;  /* 0x00000023181b72a4 */ /* 0x000fe4000f8e021b */
[----:B------:R-:W-:Y:S02]  /*1be40*/  UIADD3 UR36, UP1, URZ, -UR26, URZ ;  /* 0x8000001a3f247290 */ /* 0x000fe4000ff3e03f */
[----:B------:R-:W-:Y:S02]  /*1be50*/  UIMAD UR28, UR25, UR32, UR27 ;  /* 0x00000020191c72a4 */ /* 0x000fe4000f8e021b */
[----:B------:R-:W-:Y:S02]  /*1be60*/  UIMAD.WIDE.U32 UR26, UR24, UR36, URZ ;  /* 0x00000024181a72a5 */ /* 0x000fe4000f8e003f */
[----:B------:R-:W-:-:S05]  /*1be70*/  UIADD3.X UR37, URZ, ~UR28, URZ, UP1, !UPT ;  /* 0x8000001c3f257290 */ /* 0x000fca0008ffe43f */
[----:B------:R-:W-:Y:S01]  /*1be80*/  UMOV UR26, UR27 ;  /* 0x0000001b001a7c82 */ /* 0x000fe20008000000 */
[----:B------:R-:W-:Y:S02]  /*1be90*/  UMOV UR27, UR24 ;  /* 0x00000018001b7c82 */ /* 0x000fe40008000000 */
[----:B------:R-:W-:Y:S02]  /*1bea0*/  UIMAD.WIDE.U32 UR28, UP1, UR24, UR37, UR26 ;  /* 0x00000025181c72a5 */ /* 0x000fe4000f82001a */
[----:B------:R-:W-:Y:S02]  /*1beb0*/  UIMAD.WIDE.U32 UR26, UR25, UR37, URZ ;  /* 0x00000025191a72a5 */ /* 0x000fe4000f8e003f */
[----:B------:R-:W-:Y:S02]  /*1bec0*/  UIMAD.WIDE.U32 UR28, UP2, UR25, UR36, UR28 ;  /* 0x00000024191c72a5 */ /* 0x000fe4000f84001c */
[----:B------:R-:W-:Y:S02]  /*1bed0*/  UIMAD UR37, UR25, UR37, URZ ;  /* 0x00000025192572a4 */ /* 0x000fe4000f8e023f */
[----:B------:R-:W-:-:S02]  /*1bee0*/  UIADD3.X UR26, UR27, UR25, URZ, UP1, !UPT ;  /* 0x000000191b1a7290 */ /* 0x000fc40008ffe43f */
[----:B------:R-:W-:-:S04]  /*1bef0*/  UIADD3 UR29, UP4, UR37, UR29, URZ ;  /* 0x0000001d251d7290 */ /* 0x000fc8000ff9e03f */
[----:B------:R-:W-:Y:S02]  /*1bf00*/  UIMAD.WIDE.U32 UR24, UR29, UR32, URZ ;  /* 0x000000201d1872a5 */ /* 0x000fe4000f8e003f */
[----:B------:R-:W-:Y:S02]  /*1bf10*/  UIADD3.X UR36, URZ, URZ, UR26, UP4, UP2 ;  /* 0x0000003f3f247290 */ /* 0x000fe4000a7e441a */
[----:B------:R-:W-:Y:S02]  /*1bf20*/  UIMAD UR25, UR29, UR35, UR25 ;  /* 0x000000231d1972a4 */ /* 0x000fe4000f8e0219 */
[----:B------:R-:W-:Y:S02]  /*1bf30*/  UIADD3 UR37, UP1, URZ, -UR24, URZ ;  /* 0x800000183f257290 */ /* 0x000fe4000ff3e03f */
[----:B------:R-:W-:Y:S02]  /*1bf40*/  UIMAD UR26, UR36, UR32, UR25 ;  /* 0x00000020241a72a4 */ /* 0x000fe4000f8e0219 */
[----:B------:R-:W-:-:S02]  /*1bf50*/  UIMAD.WIDE.U32 UR24, UR29, UR37, URZ ;  /* 0x000000251d1872a5 */ /* 0x000fc4000f8e003f */
[----:B------:R-:W-:-:S05]  /*1bf60*/  UIADD3.X UR38, URZ, ~UR26, URZ, UP1, !UPT ;  /* 0x8000001a3f267290 */ /* 0x000fca0008ffe43f */
[----:B------:R-:W-:Y:S01]  /*1bf70*/  UMOV UR28, UR25 ;  /* 0x00000019001c7c82 */ /* 0x000fe20008000000 */
[----:B------:R-:W-:Y:S02]  /*1bf80*/  UIMAD.WIDE.U32 UR24, UR36, UR38, URZ ;  /* 0x00000026241872a5 */ /* 0x000fe4000f8e003f */
[----:B------:R-:W-:Y:S02]  /*1bf90*/  UIMAD.WIDE.U32 UR26, UP1, UR29, UR38, UR28 ;  /* 0x000000261d1a72a5 */ /* 0x000fe4000f82001c */
[----:B------:R-:W-:Y:S02]  /*1bfa0*/  UIMAD UR28, UR36, UR38, URZ ;  /* 0x00000026241c72a4 */ /* 0x000fe4000f8e023f */
[----:B------:R-:W-:Y:S02]  /*1bfb0*/  UIMAD.WIDE.U32 UR26, UP2, UR36, UR37, UR26 ;  /* 0x00000025241a72a5 */ /* 0x000fe4000f84001a */
[----:B------:R-:W-:Y:S02]  /*1bfc0*/  UIADD3.X UR36, UR25, UR36, URZ, UP1, !UPT ;  /* 0x0000002419247290 */ /* 0x000fe40008ffe43f */
[----:B------:R-:W-:Y:S01]  /*1bfd0*/  UIADD3 UR28, UP4, UR28, UR27, URZ ;  /* 0x0000001b1c1c7290 */ /* 0x000fe2000ff9e03f */
[----:B------:R-:W-:-:S03]  /*1bfe0*/  UMOV UR25, URZ ;  /* 0x0000003f00197c82 */ /* 0x000fc60008000000 */
[----:B------:R-:W-:Y:S02]  /*1bff0*/  UIMAD.WIDE.U32 UR26, UR28, UR33, URZ ;  /* 0x000000211c1a72a5 */ /* 0x000fe4000f8e003f */
[----:B------:R-:W-:-:S05]  /*1c000*/  UIADD3.X UR36, URZ, URZ, UR36, UP4, UP2 ;  /* 0x0000003f3f247290 */ /* 0x000fca000a7e4424 */
[----:B------:R-:W-:Y:S01]  /*1c010*/  UMOV UR24, UR27 ;  /* 0x0000001b00187c82 */ /* 0x000fe20008000000 */
[----:B------:R-:W-:Y:S02]  /*1c020*/  UIMAD.WIDE.U32 UR26, UR36, UR34, URZ ;  /* 0x00000022241a72a5 */ /* 0x000fe4000f8e003f */
[----:B------:R-:W-:Y:S02]  /*1c030*/  UIMAD.WIDE.U32 UR24, UR28, UR34, UR24 ;  /* 0x000000221c1872a5 */ /* 0x000fe4000f8e0018 */
[----:B------:R-:W-:Y:S02]  /*1c040*/  UIMAD UR28, UR36, UR34, URZ ;  /* 0x00000022241c72a4 */ /* 0x000fe4000f8e023f */
[----:B------:R-:W-:-:S04]  /*1c050*/  UIMAD.WIDE.U32 UR24, UP1, UR36, UR33, UR24 ;  /* 0x00000021241872a5 */ /* 0x000fc8000f820018 */
[----:B------:R-:W-:Y:S02]  /*1c060*/  UIADD3 UR28, UP2, UR28, UR25, URZ ;  /* 0x000000191c1c7290 */ /* 0x000fe4000ff5e03f */
[----:B------:R-:W-:Y:S02]  /*1c070*/  UIADD3.X UR26, UR27, URZ, URZ, UP1, !UPT ;  /* 0x0000003f1b1a7290 */ /* 0x000fe40008ffe43f */
[----:B------:R-:W-:Y:S02]  /*1c080*/  UIMAD.WIDE.U32 UR24, UR28, UR32, URZ ;  /* 0x000000201c1872a5 */ /* 0x000fe4000f8e003f */
[----:B------:R-:W-:Y:S02]  /*1c090*/  UIADD3.X UR26, URZ, UR26, URZ, UP2, !UPT ;  /* 0x0000001a3f1a7290 */ /* 0x000fe400097fe43f */
[----:B------:R-:W-:Y:S02]  /*1c0a0*/  UIMAD UR25, UR28, UR35, UR25 ;  /* 0x000000231c1972a4 */ /* 0x000fe4000f8e0219 */
[----:B------:R-:W-:-:S02]  /*1c0b0*/  UIADD3 UR27, UP2, -UR24, UR33, URZ ;  /* 0x00000021181b7290 */ /* 0x000fc4000ff5e13f */
[----:B------:R-:W-:Y:S02]  /*1c0c0*/  UIMAD UR25, UR26, UR32, UR25 ;  /* 0x000000201a1972a4 */ /* 0x000fe4000f8e0219 */
[----:B------:R-:W-:Y:S02]  /*1c0d0*/  UISETP.GE.U32.AND UP1, UPT, UR27, UR32, UPT ;  /* 0x000000201b00728c */ /* 0x000fe4000bf26070 */
[----:B------:R-:W-:Y:S02]  /*1c0e0*/  UIADD3.X UR34, ~UR25, UR34, URZ, UP2, !UPT ;  /* 0x0000002219227290 */ /* 0x000fe400097fe53f */
[----:B------:R-:W-:Y:S02]  /*1c0f0*/  UIADD3 UR25, UP2, -UR32, UR27, URZ ;  /* 0x0000001b20197290 */ /* 0x000fe4000ff5e13f */
[----:B------:R-:W-:Y:S02]  /*1c100*/  UISETP.GE.U32.AND.EX UP1, UPT, UR34, UR35, UPT, UP1 ;  /* 0x000000232200728c */ /* 0x000fe4000bf26110 */
[----:B------:R-:W-:-:S02]  /*1c110*/  UIADD3 UR24, UR28, 0x1, URZ ;  /* 0x000000011c187890 */ /* 0x000fc4000fffe03f */
[----:B------:R-:W-:Y:S02]  /*1c120*/  UIADD3.X UR26, ~UR35, UR34, URZ, UP2, !UPT ;  /* 0x00000022231a7290 */ /* 0x000fe400097fe53f */
[----:B------:R-:W-:Y:S02]  /*1c130*/  USEL UR25, UR25, UR27, UP1 ;  /* 0x0000001b19197287 */ /* 0x000fe40008800000 */
[----:B------:R-:W-:Y:S02]  /*1c140*/  USEL UR26, UR26, UR34, UP1 ;  /* 0x000000221a1a7287 */ /* 0x000fe40008800000 */
[----:B------:R-:W-:Y:S02]  /*1c150*/  USEL UR28, UR24, UR28, UP1 ;  /* 0x0000001c181c7287 */ /* 0x000fe40008800000 */
[----:B------:R-:W-:Y:S02]  /*1c160*/  UISETP.GE.U32.AND UP1, UPT, UR25, UR32, UPT ;  /* 0x000000201900728c */ /* 0x000fe4000bf26070 */
[----:B------:R-:W-:-:S02]  /*1c170*/  UISETP.NE.U32.AND UP2, UPT, UR32, URZ, UPT ;  /* 0x0000003f2000728c */ /* 0x000fc4000bf45070 */
[----:B------:R-:W-:Y:S02]  /*1c180*/  UIADD3 UR24, UR28, 0x1, URZ ;  /* 0x000000011c187890 */ /* 0x000fe4000fffe03f */
[----:B------:R-:W-:Y:S02]  /*1c190*/  UISETP.GE.U32.AND.EX UP1, UPT, UR26, UR35, UPT, UP1 ;  /* 0x000000231a00728c */ /* 0x000fe4000bf26110 */
[----:B------:R-:W-:Y:S02]  /*1c1a0*/  UISETP.NE.AND.EX UP2, UPT, UR35, URZ, UPT, UP2 ;  /* 0x0000003f2300728c */ /* 0x000fe4000bf45320 */
[----:B------:R-:W-:-:S04]  /*1c1b0*/  USEL UR24, UR24, UR28, UP1 ;  /* 0x0000001c18187287 */ /* 0x000fc80008800000 */
[----:B------:R-:W-:Y:S01]  /*1c1c0*/  USEL UR25, UR24, 0xffffffff, UP2 ;  /* 0xffffffff18197887 */ /* 0x000fe20009000000 */
[----:B------:R-:W-:Y:S11]  /*1c1d0*/  RET.REL.NODEC R2 `(_ZN7cutlass13device_kernelINS_4gemm6kernel13GemmUniversalINS1_17GroupProblemShapeIN4cute5tupleIJiiiEEEEENS1_10collective13CollectiveMmaINS1_39MainloopSm90ArrayTmaGmmaWarpSpecializedILi3ENS6_IJNS5_1CILi1EEESD_SD_EEENS1_43KernelPtrArrayTmaWarpSpecializedCooperativeEEENS6_IJNSC_ILi256EEESH_NSC_ILi64EEEEEENS_6half_tEPNS6_IJlSD_NSC_ILi0EEEEEESK_SN_NS5_8TiledMMAINS5_8MMA_AtomIJNS5_4SM904GMMA26MMA_64x256x16_F32F16F16_SSILNSR_5MajorE0ELST_0ELNSR_7ScaleInE1ELSU_1EEEEEENS5_6LayoutINS6_IJNSC_ILi2EEESD_SD_EEENS6_IJSD_SL_SL_EEEEENS6_IJNS5_10UnderscoreES12_S12_EEEEENS5_13SM90_TMA_LOADENS5_14ComposedLayoutINS5_7SwizzleILi3ELi4ELi3EEENS5_18smem_ptr_flag_bitsILi16EEENSX_INS6_IJNSC_ILi8EEESI_EEENS6_IJSI_SD_EEEEEEEvNS5_8identityES15_S1F_vS1G_EENS_8epilogue10collective18CollectiveEpilogueINS1I_30Sm90PtrArrayTmaWarpSpecializedILi4ELi2ELi16ELb1ELb0ELi2EEEJSJ_NS6_IJNSC_ILi128EEENSC_ILi32EEEEEESK_PNS6_IJSD_lSL_EEESK_S1R_NS1I_6fusion15FusionCallbacksIS1M_NS1S_17LinearCombinationISK_fSK_fLNS_15FloatRoundStyleE2EEESJ_S1P_JEEES15_NS16_IS18_S1A_NSX_INS6_IJSI_S1B_EEENS6_IJSD_SI_EEEEEEENS5_17SM75_U16x8_LDSM_TENS5_14SM90_TMA_STOREES21_NS5_17SM90_U16x8_STSM_TENS5_9Copy_AtomIJNS5_17SM90_U32x4_STSM_NESK_EEEvEEEvvEEEEvNT_6ParamsE) ;  /* 0xfffffe3c02887950 */ /* 0x000ff60003c3ffff */
.L_x_416:
[----:B------:R-:W-:-:S00]  /*1c1e0*/  BRA `(.L_x_416) ;  /* 0xfffffffc00fc7947 */ /* 0x000fc0000383ffff */
[----:B------:R-:W-:-:S00]  /*1c1f0*/  NOP ;  /* 0x0000000000007918 */ /* 0x000fc00000000000 */
        /* <DEDUP_REMOVED lines=8> */
.L_x_417:


//--------------------- .nv.global.init           --------------------------
	.section	.nv.global.init,"aw",@progbits
.nv.global.init:
	.type		$str$24,@object
	.size		$str$24,($str$25 - $str$24)
$str$24:
        /*0000*/ 	.byte	0x28, 0x61, 0x64, 0x64, 0x72, 0x65, 0x73, 0x73, 0x20, 0x26, 0x20, 0x6d, 0x61, 0x73, 0x6b, 0x29
        /*0010*/ 	.byte	0x20, 0x3d, 0x3d, 0x20, 0x30, 0x00
	.type		$str$25,@object
	.size		$str$25,(__unnamed_1 - $str$25)
$str$25:
        /*0016*/ 	.byte	0x2f, 0x74, 0x6d, 0x70, 0x2f, 0x63, 0x75, 0x74, 0x6c, 0x61, 0x73, 0x73, 0x5f, 0x73, 0x77, 0x65
        /*0026*/ 	.byte	0x65, 0x70, 0x5f, 0x73, 0x72, 0x63, 0x2f, 0x69, 0x6e, 0x63, 0x6c, 0x75, 0x64, 0x65, 0x2f, 0x63
        /*0036*/ 	.byte	0x75, 0x74, 0x65, 0x2f, 0x70, 0x6f, 0x69, 0x6e, 0x74, 0x65, 0x72, 0x5f, 0x66, 0x6c, 0x61, 0x67
        /*0046*/ 	.byte	0x67, 0x65, 0x64, 0x2e, 0x68, 0x70, 0x70, 0x00
	.type		__unnamed_1,@object
	.size		__unnamed_1,(.L_0 - __unnamed_1)
__unnamed_1:
        /* <DEDUP_REMOVED lines=28> */
        /*020e*/ 	.byte	0x30, 0x39, 0x36, 0x3e, 0x3e, 0x3e, 0x3e, 0x3e, 0x5d, 0x00
.L_0:


//--------------------- .nv.shared._ZN7cutlass13device_kernelINS_4gemm6kernel13GemmUniversalINS1_17GroupProblemShapeIN4cute5tupleIJiiiEEEEENS1_10collective13CollectiveMmaINS1_39MainloopSm90ArrayTmaGmmaWarpSpecializedILi3ENS6_IJNS5_1CILi1EEESD_SD_EEENS1_43KernelPtrArrayTmaWarpSpecializedCooperativeEEENS6_IJNSC_ILi256EEESH_NSC_ILi64EEEEEENS_6half_tEPNS6_IJlSD_NSC_ILi0EEEEEESK_SN_NS5_8TiledMMAINS5_8MMA_AtomIJNS5_4SM904GMMA26MMA_64x256x16_F32F16F16_SSILNSR_5MajorE0ELST_0ELNSR_7ScaleInE1ELSU_1EEEEEENS5_6LayoutINS6_IJNSC_ILi2EEESD_SD_EEENS6_IJSD_SL_SL_EEEEENS6_IJNS5_10UnderscoreES12_S12_EEEEENS5_13SM90_TMA_LOADENS5_14ComposedLayoutINS5_7SwizzleILi3ELi4ELi3EEENS5_18smem_ptr_flag_bitsILi16EEENSX_INS6_IJNSC_ILi8EEESI_EEENS6_IJSI_SD_EEEEEEEvNS5_8identityES15_S1F_vS1G_EENS_8epilogue10collective18CollectiveEpilogueINS1I_30Sm90PtrArrayTmaWarpSpecializedILi4ELi2ELi16ELb1ELb0ELi2EEEJSJ_NS6_IJNSC_ILi128EEENSC_ILi32EEEEEESK_PNS6_IJSD_lSL_EEESK_S1R_NS1I_6fusion15FusionCallbacksIS1M_NS1S_17LinearCombinationISK_fSK_fLNS_15FloatRoundStyleE2EEESJ_S1P_JEEES15_NS16_IS18_S1A_NSX_INS6_IJSI_S1B_EEENS6_IJSD_SI_EEEEEEENS5_17SM75_U16x8_LDSM_TENS5_14SM90_TMA_STOREES21_NS5_17SM90_U16x8_STSM_TENS5_9Copy_AtomIJNS5_17SM90_U32x4_STSM_NESK_EEEvEEEvvEEEEvNT_6ParamsE --------------------------
	.section	.nv.shared._ZN7cutlass13device_kernelINS_4gemm6kernel13GemmUniversalINS1_17GroupProblemShapeIN4cute5tupleIJiiiEEEEENS1_10collective13CollectiveMmaINS1_39MainloopSm90ArrayTmaGmmaWarpSpecializedILi3ENS6_IJNS5_1CILi1EEESD_SD_EEENS1_43KernelPtrArrayTmaWarpSpecializedCooperativeEEENS6_IJNSC_ILi256EEESH_NSC_ILi64EEEEEENS_6half_tEPNS6_IJlSD_NSC_ILi0EEEEEESK_SN_NS5_8TiledMMAINS5_8MMA_AtomIJNS5_4SM904GMMA26MMA_64x256x16_F32F16F16_SSILNSR_5MajorE0ELST_0ELNSR_7ScaleInE1ELSU_1EEEEEENS5_6LayoutINS6_IJNSC_ILi2EEESD_SD_EEENS6_IJSD_SL_SL_EEEEENS6_IJNS5_10UnderscoreES12_S12_EEEEENS5_13SM90_TMA_LOADENS5_14ComposedLayoutINS5_7SwizzleILi3ELi4ELi3EEENS5_18smem_ptr_flag_bitsILi16EEENSX_INS6_IJNSC_ILi8EEESI_EEENS6_IJSI_SD_EEEEEEEvNS5_8identityES15_S1F_vS1G_EENS_8epilogue10collective18CollectiveEpilogueINS1I_30Sm90PtrArrayTmaWarpSpecializedILi4ELi2ELi16ELb1ELb0ELi2EEEJSJ_NS6_IJNSC_ILi128EEENSC_ILi32EEEEEESK_PNS6_IJSD_lSL_EEESK_S1R_NS1I_6fusion15FusionCallbacksIS1M_NS1S_17LinearCombinationISK_fSK_fLNS_15FloatRoundStyleE2EEESJ_S1P_JEEES15_NS16_IS18_S1A_NSX_INS6_IJSI_S1B_EEENS6_IJSD_SI_EEEEEEENS5_17SM75_U16x8_LDSM_TENS5_14SM90_TMA_STOREES21_NS5_17SM90_U16x8_STSM_TENS5_9Copy_AtomIJNS5_17SM90_U32x4_STSM_NESK_EEEvEEEvvEEEEvNT_6ParamsE,"aw",@nobits
	.sectionflags	@""
	.align	16
	.zero		1024


//--------------------- .nv.shared.reserved.0     --------------------------
	.section	.nv.shared.reserved.0,"aw",@nobits
	.weak		__nv_reservedSMEM_offset_0_alias
	.size		__nv_reservedSMEM_offset_0_alias, 0, 0
	.other		__nv_reservedSMEM_offset_0_alias,@"STO_CUDA_RESERVED_SHARED STV_DEFAULT"
__nv_reservedSMEM_offset_0_alias:
	.zero		0


//--------------------- .nv.global                --------------------------
	.section	.nv.global,"aw",@nobits
.nv.global:
	.type		_ZN39_INTERNAL_5cf19c6c_4_k_cu_69fa51bb_35614cute1_E,@object
	.size		_ZN39_INTERNAL_5cf19c6c_4_k_cu_69fa51bb_35614cute1_E,(_ZN39_INTERNAL_5cf19c6c_4_k_cu_69fa51bb_35614cuda3std3__45__cpo6cbeginE - _ZN39_INTERNAL_5cf19c6c_4_k_cu_69fa51bb_35614cute1_E)
_ZN39_INTERNAL_5cf19c6c_4_k_cu_69fa51bb_35614cute1_E:
	.zero		1
	.type		_ZN39_INTERNAL_5cf19c6c_4_k_cu_69fa51bb_35614cuda3std3__45__cpo6cbeginE,@object
	.size		_ZN39_INTERNAL_5cf19c6c_4_k_cu_69fa51bb_35614cuda3std3__45__cpo6cbeginE,(_ZN39_INTERNAL_5cf19c6c_4_k_cu_69fa51bb_35614cuda3std3__48in_placeE - _ZN39_INTERNAL_5cf19c6c_4_k_cu_69fa51bb_35614cuda3std3__45__cpo6cbeginE)
_ZN39_INTERNAL_5cf19c6c_4_k_cu_69fa51bb_35614cuda3std3__45__cpo6cbeginE:
	.zero		1
	.type		_ZN39_INTERNAL_5cf19c6c_4_k_cu_69fa51bb_35614cuda3std3__48in_placeE,@object
	.size		_ZN39_INTERNAL_5cf19c6c_4_k_cu_69fa51bb_35614cuda3std3__48in_placeE,(_ZN39_INTERNAL_5cf19c6c_4_k_cu_69fa51bb_35614cuda3std6ranges3__45__cpo9iter_moveE - _ZN39_INTERNAL_5cf19c6c_4_k_cu_69fa51bb_35614cuda3std3__48in_placeE)
_ZN39_INTERNAL_5cf19c6c_4_k_cu_69fa51bb_35614cuda3std3__48in_placeE:
	.zero		1
	.type		_ZN39_INTERNAL_5cf19c6c_4_k_cu_69fa51bb_35614cuda3std6ranges3__45__cpo9iter_moveE,@object
	.size		_ZN39_INTERNAL_5cf19c6c_4_k_cu_69fa51bb_35614cuda3std6ranges3__45__cpo9iter_moveE,(_ZN39_INTERNAL_5cf19c6c_4_k_cu_69fa51bb_35614cuda3std3__45__cpo5beginE - _ZN39_INTERNAL_5cf19c6c_4_k_cu_69fa51bb_35614cuda3std6ranges3__45__cpo9iter_moveE)
_ZN39_INTERNAL_5cf19c6c_4_k_cu_69fa51bb_35614cuda3std6ranges3__45__cpo9iter_moveE:
	.zero		1
	.type		_ZN39_INTERNAL_5cf19c6c_4_k_cu_69fa51bb_35614cuda3std3__45__cpo5beginE,@object
	.size		_ZN39_INTERNAL_5cf19c6c_4_k_cu_69fa51bb_35614cuda3std3__45__cpo5beginE,(_ZN39_INTERNAL_5cf19c6c_4_k_cu_69fa51bb_35614cuda3std3__441_GLOBAL__N__5cf19c6c_4_k_cu_69fa51bb_35616ignoreE - _ZN39_INTERNAL_5cf19c6c_4_k_cu_69fa51bb_35614cuda3std3__45__cpo5beginE)
_ZN39_INTERNAL_5cf19c6c_4_k_cu_69fa51bb_35614cuda3std3__45__cpo5beginE:
	.zero		1
	.type		_ZN39_INTERNAL_5cf19c6c_4_k_cu_69fa51bb_35614cuda3std3__441_GLOBAL__N__5cf19c6c_4_k_cu_69fa51bb_35616ignoreE,@object
	.size		_ZN39_INTERNAL_5cf19c6c_4_k_cu_69fa51bb_35614cuda3std3__441_GLOBAL__N__5cf19c6c_4_k_cu_69fa51bb_35616ignoreE,(_ZN39_INTERNAL_5cf19c6c_4_k_cu_69fa51bb_35614cute7productE - _ZN39_INTERNAL_5cf19c6c_4_k_cu_69fa51bb_35614cuda3std3__441_GLOBAL__N__5cf19c6c_4_k_cu_69fa51bb_35616ignoreE)
_ZN39_INTERNAL_5cf19c6c_4_k_cu_69fa51bb_35614cuda3std3__441_GLOBAL__N__5cf19c6c_4_k_cu_69fa51bb_35616ignoreE:
	.zero		1
	.type		_ZN39_INTERNAL_5cf19c6c_4_k_cu_69fa51bb_35614cute7productE,@object
	.size		_ZN39_INTERNAL_5cf19c6c_4_k_cu_69fa51bb_35614cute7productE,(_ZN39_INTERNAL_5cf19c6c_4_k_cu_69fa51bb_35614cuda3std3__45__cpo3endE - _ZN39_INTERNAL_5cf19c6c_4_k_cu_69fa51bb_35614cute7productE)
_ZN39_INTERNAL_5cf19c6c_4_k_cu_69fa51bb_35614cute7productE:
	.zero		1
	.type		_ZN39_INTERNAL_5cf19c6c_4_k_cu_69fa51bb_35614cuda3std3__45__cpo3endE,@object
	.size		_ZN39_INTERNAL_5cf19c6c_4_k_cu_69fa51bb_35614cuda3std3__45__cpo3endE,(_ZN39_INTERNAL_5cf19c6c_4_k_cu_69fa51bb_35614cuda3std3__419piecewise_constructE - _ZN39_INTERNAL_5cf19c6c_4_k_cu_69fa51bb_35614cuda3std3__45__cpo3endE)
_ZN39_INTERNAL_5cf19c6c_4_k_cu_69fa51bb_35614cuda3std3__45__cpo3endE:
	.zero		1
	.type		_ZN39_INTERNAL_5cf19c6c_4_k_cu_69fa51bb_35614cuda3std3__419piecewise_constructE,@object
	.size		_ZN39_INTERNAL_5cf19c6c_4_k_cu_69fa51bb_35614cuda3std3__419piecewise_constructE,(_ZN39_INTERNAL_5cf19c6c_4_k_cu_69fa51bb_35614cuda3std3__45__cpo4cendE - _ZN39_INTERNAL_5cf19c6c_4_k_cu_69fa51bb_35614cuda3std3__419piecewise_constructE)
_ZN39_INTERNAL_5cf19c6c_4_k_cu_69fa51bb_35614cuda3std3__419piecewise_constructE:
	.zero		1
	.type		_ZN39_INTERNAL_5cf19c6c_4_k_cu_69fa51bb_35614cuda3std3__45__cpo4cendE,@object
	.size		_ZN39_INTERNAL_5cf19c6c_4_k_cu_69fa51bb_35614cuda3std3__45__cpo4cendE,(_ZN39_INTERNAL_5cf19c6c_4_k_cu_69fa51bb_35614cuda3std6ranges3__45__cpo4swapE - _ZN39_INTERNAL_5cf19c6c_4_k_cu_69fa51bb_35614cuda3std3__45__cpo4cendE)
_ZN39_INTERNAL_5cf19c6c_4_k_cu_69fa51bb_35614cuda3std3__45__cpo4cendE:
	.zero		1
	.type		_ZN39_INTERNAL_5cf19c6c_4_k_cu_69fa51bb_35614cuda3std6ranges3__45__cpo4swapE,@object
	.size		_ZN39_INTERNAL_5cf19c6c_4_k_cu_69fa51bb_35614cuda3std6ranges3__45__cpo4swapE,(.L_8 - _ZN39_INTERNAL_5cf19c6c_4_k_cu_69fa51bb_35614cuda3std6ranges3__45__cpo4swapE)
_ZN39_INTERNAL_5cf19c6c_4_k_cu_69fa51bb_35614cuda3std6ranges3__45__cpo4swapE:
	.zero		1
.L_8:


//--------------------- .nv.constant0._ZN7cutlass13device_kernelINS_4gemm6kernel13GemmUniversalINS1_17GroupProblemShapeIN4cute5tupleIJiiiEEEEENS1_10collective13CollectiveMmaINS1_39MainloopSm90ArrayTmaGmmaWarpSpecializedILi3ENS6_IJNS5_1CILi1EEESD_SD_EEENS1_43KernelPtrArrayTmaWarpSpecializedCooperativeEEENS6_IJNSC_ILi256EEESH_NSC_ILi64EEEEEENS_6half_tEPNS6_IJlSD_NSC_ILi0EEEEEESK_SN_NS5_8TiledMMAINS5_8MMA_AtomIJNS5_4SM904GMMA26MMA_64x256x16_F32F16F16_SSILNSR_5MajorE0ELST_0ELNSR_7ScaleInE1ELSU_1EEEEEENS5_6LayoutINS6_IJNSC_ILi2EEESD_SD_EEENS6_IJSD_SL_SL_EEEEENS6_IJNS5_10UnderscoreES12_S12_EEEEENS5_13SM90_TMA_LOADENS5_14ComposedLayoutINS5_7SwizzleILi3ELi4ELi3EEENS5_18smem_ptr_flag_bitsILi16EEENSX_INS6_IJNSC_ILi8EEESI_EEENS6_IJSI_SD_EEEEEEEvNS5_8identityES15_S1F_vS1G_EENS_8epilogue10collective18CollectiveEpilogueINS1I_30Sm90PtrArrayTmaWarpSpecializedILi4ELi2ELi16ELb1ELb0ELi2EEEJSJ_NS6_IJNSC_ILi128EEENSC_ILi32EEEEEESK_PNS6_IJSD_lSL_EEESK_S1R_NS1I_6fusion15FusionCallbacksIS1M_NS1S_17LinearCombinationISK_fSK_fLNS_15FloatRoundStyleE2EEESJ_S1P_JEEES15_NS16_IS18_S1A_NSX_INS6_IJSI_S1B_EEENS6_IJSD_SI_EEEEEEENS5_17SM75_U16x8_LDSM_TENS5_14SM90_TMA_STOREES21_NS5_17SM90_U16x8_STSM_TENS5_9Copy_AtomIJNS5_17SM90_U32x4_STSM_NESK_EEEvEEEvvEEEEvNT_6ParamsE --------------------------
	.section	.nv.constant0._ZN7cutlass13device_kernelINS_4gemm6kernel13GemmUniversalINS1_17GroupProblemShapeIN4cute5tupleIJiiiEEEEENS1_10collective13CollectiveMmaINS1_39MainloopSm90ArrayTmaGmmaWarpSpecializedILi3ENS6_IJNS5_1CILi1EEESD_SD_EEENS1_43KernelPtrArrayTmaWarpSpecializedCooperativeEEENS6_IJNSC_ILi256EEESH_NSC_ILi64EEEEEENS_6half_tEPNS6_IJlSD_NSC_ILi0EEEEEESK_SN_NS5_8TiledMMAINS5_8MMA_AtomIJNS5_4SM904GMMA26MMA_64x256x16_F32F16F16_SSILNSR_5MajorE0ELST_0ELNSR_7ScaleInE1ELSU_1EEEEEENS5_6LayoutINS6_IJNSC_ILi2EEESD_SD_EEENS6_IJSD_SL_SL_EEEEENS6_IJNS5_10UnderscoreES12_S12_EEEEENS5_13SM90_TMA_LOADENS5_14ComposedLayoutINS5_7SwizzleILi3ELi4ELi3EEENS5_18smem_ptr_flag_bitsILi16EEENSX_INS6_IJNSC_ILi8EEESI_EEENS6_IJSI_SD_EEEEEEEvNS5_8identityES15_S1F_vS1G_EENS_8epilogue10collective18CollectiveEpilogueINS1I_30Sm90PtrArrayTmaWarpSpecializedILi4ELi2ELi16ELb1ELb0ELi2EEEJSJ_NS6_IJNSC_ILi128EEENSC_ILi32EEEEEESK_PNS6_IJSD_lSL_EEESK_S1R_NS1I_6fusion15FusionCallbacksIS1M_NS1S_17LinearCombinationISK_fSK_fLNS_15FloatRoundStyleE2EEESJ_S1P_JEEES15_NS16_IS18_S1A_NSX_INS6_IJSI_S1B_EEENS6_IJSD_SI_EEEEEEENS5_17SM75_U16x8_LDSM_TENS5_14SM90_TMA_STOREES21_NS5_17SM90_U16x8_STSM_TENS5_9Copy_AtomIJNS5_17SM90_U32x4_STSM_NESK_EEEvEEEvvEEEEvNT_6ParamsE,"a",@progbits
	.sectionflags	@""
	.align	4
.nv.constant0._ZN7cutlass13device_kernelINS_4gemm6kernel13GemmUniversalINS1_17GroupProblemShapeIN4cute5tupleIJiiiEEEEENS1_10collective13CollectiveMmaINS1_39MainloopSm90ArrayTmaGmmaWarpSpecializedILi3ENS6_IJNS5_1CILi1EEESD_SD_EEENS1_43KernelPtrArrayTmaWarpSpecializedCooperativeEEENS6_IJNSC_ILi256EEESH_NSC_ILi64EEEEEENS_6half_tEPNS6_IJlSD_NSC_ILi0EEEEEESK_SN_NS5_8TiledMMAINS5_8MMA_AtomIJNS5_4SM904GMMA26MMA_64x256x16_F32F16F16_SSILNSR_5MajorE0ELST_0ELNSR_7ScaleInE1ELSU_1EEEEEENS5_6LayoutINS6_IJNSC_ILi2EEESD_SD_EEENS6_IJSD_SL_SL_EEEEENS6_IJNS5_10UnderscoreES12_S12_EEEEENS5_13SM90_TMA_LOADENS5_14ComposedLayoutINS5_7SwizzleILi3ELi4ELi3EEENS5_18smem_ptr_flag_bitsILi16EEENSX_INS6_IJNSC_ILi8EEESI_EEENS6_IJSI_SD_EEEEEEEvNS5_8identityES15_S1F_vS1G_EENS_8epilogue10collective18CollectiveEpilogueINS1I_30Sm90PtrArrayTmaWarpSpecializedILi4ELi2ELi16ELb1ELb0ELi2EEEJSJ_NS6_IJNSC_ILi128EEENSC_ILi32EEEEEESK_PNS6_IJSD_lSL_EEESK_S1R_NS1I_6fusion15FusionCallbacksIS1M_NS1S_17LinearCombinationISK_fSK_fLNS_15FloatRoundStyleE2EEESJ_S1P_JEEES15_NS16_IS18_S1A_NSX_INS6_IJSI_S1B_EEENS6_IJSD_SI_EEEEEEENS5_17SM75_U16x8_LDSM_TENS5_14SM90_TMA_STOREES21_NS5_17SM90_U16x8_STSM_TENS5_9Copy_AtomIJNS5_17SM90_U32x4_STSM_NESK_EEEvEEEvvEEEEvNT_6ParamsE:
	.zero		2432


//--------------------- SYMBOLS --------------------------

	.type		.nv.reservedSmem.offset0,@object
	.size		.nv.reservedSmem.offset0,0x4
	.type		__assertfail,@function
